def matmul_kernel(
    a_ptr,
    b_ptr,
    c_ptr,
    M,
    N,
    K,
    stride_am,
    stride_ak,
    stride_bk,
    stride_bn,
    stride_cm,
    stride_cn,
    BLOCK_M: tl.constexpr,
    BLOCK_N: tl.constexpr,
    BLOCK_K: tl.constexpr,
    GROUP_M: tl.constexpr,
):
    pid = tl.program_id(axis=0)
    num_pid_m = tl.cdiv(M, BLOCK_M)
    num_pid_n = tl.cdiv(N, BLOCK_N)
    num_pid_in_group = GROUP_M * num_pid_n
    group_id = pid // num_pid_in_group
    first_pid_m = group_id * GROUP_M
    group_size_m = min(num_pid_m - first_pid_m, GROUP_M)
    pid_m = first_pid_m + ((pid % num_pid_in_group) % group_size_m)
    pid_n = (pid % num_pid_in_group) // group_size_m

    offs_am = (pid_m * BLOCK_M + tl.arange(0, BLOCK_M)) % M
    offs_bn = (pid_n * BLOCK_N + tl.arange(0, BLOCK_N)) % N
    offs_k = tl.arange(0, BLOCK_K)
    a_ptrs = a_ptr + offs_am[:, None] * stride_am + offs_k[None, :] * stride_ak
    b_ptrs = b_ptr + offs_k[:, None] * stride_bk + offs_bn[None, :] * stride_bn

    acc = tl.zeros((BLOCK_M, BLOCK_N), dtype=tl.float32)
    for kk in range(0, tl.cdiv(K, BLOCK_K)):
        a = tl.load(a_ptrs, mask=offs_k[None, :] < K - kk * BLOCK_K, other=0.0)
        b = tl.load(b_ptrs, mask=offs_k[:, None] < K - kk * BLOCK_K, other=0.0)
        acc = tl.dot(a, b, acc)
        a_ptrs += BLOCK_K * stride_ak
        b_ptrs += BLOCK_K * stride_bk

    c = acc.to(c_ptr.dtype.element_ty)
    offs_cm = pid_m * BLOCK_M + tl.arange(0, BLOCK_M)
    offs_cn = pid_n * BLOCK_N + tl.arange(0, BLOCK_N)
    c_ptrs = c_ptr + offs_cm[:, None] * stride_cm + offs_cn[None, :] * stride_cn
    mask = (offs_cm[:, None] < M) & (offs_cn[None, :] < N)
    tl.store(c_ptrs, c, mask=mask)

# config = {"BLOCK_K": 32, "BLOCK_M": 64, "BLOCK_N": 512, "GROUP_M": 8, "arch": "sm_80", "dtype": "fp32", "num_ctas": 1, "num_stages": 3, "num_warps": 1}
# arch = sm_80


// ===== COMPILED SASS (sm_80) =====

	.target	sm_80

	.elftype	@"ET_EXEC"


//--------------------- .note.nv.tkinfo           --------------------------
	.section	.note.nv.tkinfo,"",@"SHT_NOTE"
	.sectionflags	@"SHF_NOTE_NV_TKINFO"
	.tkinfo
        /*0018*/ 	.word	0x00000002
        /*0030*/ 	.string	""
        /*0030*/ 	.string	"ptxas"
        /*0030*/ 	.string	"Cuda compilation tools, release 13.0, V13.0.88"
        /*0030*/ 	.string	"Build cuda_13.0.r13.0/compiler.36424714_0"
        /*0030*/ 	.string	"-v  -suppress-debug-info  -lineinfo  -arch sm_80 "



//--------------------- .note.nv.cuinfo           --------------------------
	.section	.note.nv.cuinfo,"",@"SHT_NOTE"
	.sectionflags	@"SHF_NOTE_NV_CUINFO"
        /*0018*/ 	.short	0x0002
        /*001a*/ 	.short	0x0050
        /*001c*/ 	.short	0x0082
	.zero		2


//--------------------- .nv.info                  --------------------------
	.section	.nv.info,"",@"SHT_CUDA_INFO"
	.align	4


	//----- nvinfo : EIATTR_REGCOUNT
	.align		4
        /*0000*/ 	.byte	0x04, 0x2f
        /*0002*/ 	.short	(.L_1 - .L_0)
	.align		4
.L_0:
        /*0004*/ 	.word	index@(matmul_kernel)
        /*0008*/ 	.word	0x000000ff


	//----- nvinfo : EIATTR_FRAME_SIZE
	.align		4
.L_1:
        /*000c*/ 	.byte	0x04, 0x11
        /*000e*/ 	.short	(.L_3 - .L_2)
	.align		4
.L_2:
        /*0010*/ 	.word	index@(matmul_kernel)
        /*0014*/ 	.word	0x00003768


	//----- nvinfo : EIATTR_MIN_STACK_SIZE
	.align		4
.L_3:
        /*0018*/ 	.byte	0x04, 0x12
        /*001a*/ 	.short	(.L_5 - .L_4)
	.align		4
.L_4:
        /*001c*/ 	.word	index@(matmul_kernel)
        /*0020*/ 	.word	0x00003768
.L_5:


//--------------------- .nv.info.matmul_kernel    --------------------------
	.section	.nv.info.matmul_kernel,"",@"SHT_CUDA_INFO"
	.sectionflags	@""
	.align	4


	//----- nvinfo : EIATTR_CUDA_API_VERSION
	.align		4
        /*0000*/ 	.byte	0x04, 0x37
        /*0002*/ 	.short	(.L_7 - .L_6)
.L_6:
        /*0004*/ 	.word	0x00000082


	//----- nvinfo : EIATTR_SW2861232_WAR
	.align		4
.L_7:
        /*0008*/ 	.byte	0x01, 0x35
	.zero		2


	//----- nvinfo : EIATTR_PARAM_CBANK
	.align		4
        /*000c*/ 	.byte	0x04, 0x0a
        /*000e*/ 	.short	(.L_9 - .L_8)
	.align		4
.L_8:
        /*0010*/ 	.word	index@(.nv.constant0.matmul_kernel)
        /*0014*/ 	.short	0x0160
        /*0016*/ 	.short	0x0050


	//----- nvinfo : EIATTR_CBANK_PARAM_SIZE
	.align		4
.L_9:
        /*0018*/ 	.byte	0x03, 0x19
        /*001a*/ 	.short	0x0050


	//----- nvinfo : EIATTR_KPARAM_INFO
	.align		4
        /*001c*/ 	.byte	0x04, 0x17
        /*001e*/ 	.short	(.L_11 - .L_10)
.L_10:
        /*0020*/ 	.word	0x00000000
        /*0024*/ 	.short	0x000d
        /*0026*/ 	.short	0x0048
        /*0028*/ 	.byte	0x00, 0xf4, 0x21, 0x00


	//----- nvinfo : EIATTR_KPARAM_INFO
	.align		4
.L_11:
        /*002c*/ 	.byte	0x04, 0x17
        /*002e*/ 	.short	(.L_13 - .L_12)
.L_12:
        /*0030*/ 	.word	0x00000000
        /*0034*/ 	.short	0x000c
        /*0036*/ 	.short	0x0040
        /*0038*/ 	.byte	0x00, 0xf4, 0x21, 0x00


	//----- nvinfo : EIATTR_KPARAM_INFO
	.align		4
.L_13:
        /*003c*/ 	.byte	0x04, 0x17
        /*003e*/ 	.short	(.L_15 - .L_14)
.L_14:
        /*0040*/ 	.word	0x00000000
        /*0044*/ 	.short	0x000b
        /*0046*/ 	.short	0x0038
        /*0048*/ 	.byte	0x00, 0xf0, 0x11, 0x00


	//----- nvinfo : EIATTR_KPARAM_INFO
	.align		4
.L_15:
        /*004c*/ 	.byte	0x04, 0x17
        /*004e*/ 	.short	(.L_17 - .L_16)
.L_16:
        /*0050*/ 	.word	0x00000000
        /*0054*/ 	.short	0x000a
        /*0056*/ 	.short	0x0034
        /*0058*/ 	.byte	0x00, 0xf0, 0x11, 0x00


	//----- nvinfo : EIATTR_KPARAM_INFO
	.align		4
.L_17:
        /*005c*/ 	.byte	0x04, 0x17
        /*005e*/ 	.short	(.L_19 - .L_18)
.L_18:
        /*0060*/ 	.word	0x00000000
        /*0064*/ 	.short	0x0009
        /*0066*/ 	.short	0x0030
        /*0068*/ 	.byte	0x00, 0xf0, 0x11, 0x00


	//----- nvinfo : EIATTR_KPARAM_INFO
	.align		4
.L_19:
        /*006c*/ 	.byte	0x04, 0x17
        /*006e*/ 	.short	(.L_21 - .L_20)
.L_20:
        /*0070*/ 	.word	0x00000000
        /*0074*/ 	.short	0x0008
        /*0076*/ 	.short	0x002c
        /*0078*/ 	.byte	0x00, 0xf0, 0x11, 0x00


	//----- nvinfo : EIATTR_KPARAM_INFO
	.align		4
.L_21:
        /*007c*/ 	.byte	0x04, 0x17
        /*007e*/ 	.short	(.L_23 - .L_22)
.L_22:
        /*0080*/ 	.word	0x00000000
        /*0084*/ 	.short	0x0007
        /*0086*/ 	.short	0x0028
        /*0088*/ 	.byte	0x00, 0xf0, 0x11, 0x00


	//----- nvinfo : EIATTR_KPARAM_INFO
	.align		4
.L_23:
        /*008c*/ 	.byte	0x04, 0x17
        /*008e*/ 	.short	(.L_25 - .L_24)
.L_24:
        /*0090*/ 	.word	0x00000000
        /*0094*/ 	.short	0x0006
        /*0096*/ 	.short	0x0024
        /*0098*/ 	.byte	0x00, 0xf0, 0x11, 0x00


	//----- nvinfo : EIATTR_KPARAM_INFO
	.align		4
.L_25:
        /*009c*/ 	.byte	0x04, 0x17
        /*009e*/ 	.short	(.L_27 - .L_26)
.L_26:
        /*00a0*/ 	.word	0x00000000
        /*00a4*/ 	.short	0x0005
        /*00a6*/ 	.short	0x0020
        /*00a8*/ 	.byte	0x00, 0xf0, 0x11, 0x00


	//----- nvinfo : EIATTR_KPARAM_INFO
	.align		4
.L_27:
        /*00ac*/ 	.byte	0x04, 0x17
        /*00ae*/ 	.short	(.L_29 - .L_28)
.L_28:
        /*00b0*/ 	.word	0x00000000
        /*00b4*/ 	.short	0x0004
        /*00b6*/ 	.short	0x001c
        /*00b8*/ 	.byte	0x00, 0xf0, 0x11, 0x00


	//----- nvinfo : EIATTR_KPARAM_INFO
	.align		4
.L_29:
        /*00bc*/ 	.byte	0x04, 0x17
        /*00be*/ 	.short	(.L_31 - .L_30)
.L_30:
        /*00c0*/ 	.word	0x00000000
        /*00c4*/ 	.short	0x0003
        /*00c6*/ 	.short	0x0018
        /*00c8*/ 	.byte	0x00, 0xf0, 0x11, 0x00


	//----- nvinfo : EIATTR_KPARAM_INFO
	.align		4
.L_31:
        /*00cc*/ 	.byte	0x04, 0x17
        /*00ce*/ 	.short	(.L_33 - .L_32)
.L_32:
        /*00d0*/ 	.word	0x00000000
        /*00d4*/ 	.short	0x0002
        /*00d6*/ 	.short	0x0010
        /*00d8*/ 	.byte	0x00, 0xf4, 0x21, 0x00


	//----- nvinfo : EIATTR_KPARAM_INFO
	.align		4
.L_33:
        /*00dc*/ 	.byte	0x04, 0x17
        /*00de*/ 	.short	(.L_35 - .L_34)
.L_34:
        /*00e0*/ 	.word	0x00000000
        /*00e4*/ 	.short	0x0001
        /*00e6*/ 	.short	0x0008
        /*00e8*/ 	.byte	0x00, 0xf4, 0x21, 0x00


	//----- nvinfo : EIATTR_KPARAM_INFO
	.align		4
.L_35:
        /*00ec*/ 	.byte	0x04, 0x17
        /*00ee*/ 	.short	(.L_37 - .L_36)
.L_36:
        /*00f0*/ 	.word	0x00000000
        /*00f4*/ 	.short	0x0000
        /*00f6*/ 	.short	0x0000
        /*00f8*/ 	.byte	0x00, 0xf4, 0x21, 0x00


	//----- nvinfo : EIATTR_MAXREG_COUNT
	.align		4
.L_37:
        /*00fc*/ 	.byte	0x03, 0x1b
        /*00fe*/ 	.short	0x00ff


	//----- nvinfo : EIATTR_NUM_BARRIERS
	.align		4
        /*0100*/ 	.byte	0x02, 0x4c
        /*0102*/ 	.byte	0x01
	.zero		1


	//----- nvinfo : EIATTR_ANNOTATIONS
	.align		4
        /*0104*/ 	.byte	0x04, 0x55
        /*0106*/ 	.short	(.L_39 - .L_38)


	//   ....[0]....
.L_38:
        /*0108*/ 	.word	0x00000001
        /*010c*/ 	.byte	0xa0, 0x0b, 0x00, 0x00, 0x01, 0x00, 0x00, 0x00, 0xf0, 0x0b, 0x00, 0x00, 0x01, 0x00, 0x00, 0x00
        /* <DEDUP_REMOVED lines=60> */
        /*04dc*/ 	.byte	0x50, 0x69, 0x00, 0x00


	//----- nvinfo : EIATTR_MERCURY_ISA_VERSION
	.align		4
.L_39:
        /*04e0*/ 	.byte	0x03, 0x5f
        /*04e2*/ 	.short	0x0000


	//----- nvinfo : EIATTR_COOP_GROUP_MASK_REGIDS
	.align		4
        /*04e4*/ 	.byte	0x04, 0x29
        /*04e6*/ 	.short	(.L_41 - .L_40)


	//   ....[0]....
.L_40:
        /*04e8*/ 	.word	0xffffffff


	//   ....[1]....
        /*04ec*/ 	.word	0xffffffff


	//   ....[2]....
        /*04f0*/ 	.word	0xffffffff


	//   ....[3]....
        /*04f4*/ 	.word	0xffffffff


	//   ....[4]....
        /*04f8*/ 	.word	0xffffffff


	//   ....[5]....
        /*04fc*/ 	.word	0xffffffff


	//   ....[6]....
        /*0500*/ 	.word	0xffffffff


	//   ....[7]....
        /*0504*/ 	.word	0xffffffff


	//   ....[8]....
        /*0508*/ 	.word	0xffffffff


	//   ....[9]....
        /*050c*/ 	.word	0xffffffff


	//   ....[10]....
        /*0510*/ 	.word	0xffffffff


	//   ....[11]....
        /*0514*/ 	.word	0xffffffff


	//   ....[12]....
        /*0518*/ 	.word	0xffffffff


	//   ....[13]....
        /*051c*/ 	.word	0xffffffff


	//   ....[14]....
        /*0520*/ 	.word	0xffffffff


	//   ....[15]....
        /*0524*/ 	.word	0xffffffff


	//   ....[16]....
        /*0528*/ 	.word	0xffffffff


	//   ....[17]....
        /*052c*/ 	.word	0xffffffff


	//   ....[18]....
        /*0530*/ 	.word	0xffffffff


	//   ....[19]....
        /*0534*/ 	.word	0xffffffff


	//   ....[20]....
        /*0538*/ 	.word	0xffffffff


	//   ....[21]....
        /*053c*/ 	.word	0xffffffff


	//   ....[22]....
        /*0540*/ 	.word	0xffffffff


	//   ....[23]....
        /*0544*/ 	.word	0xffffffff


	//   ....[24]....
        /*0548*/ 	.word	0xffffffff


	//   ....[25]....
        /*054c*/ 	.word	0xffffffff


	//   ....[26]....
        /*0550*/ 	.word	0xffffffff


	//   ....[27]....
        /*0554*/ 	.word	0xffffffff


	//   ....[28]....
        /*0558*/ 	.word	0xffffffff


	//   ....[29]....
        /*055c*/ 	.word	0xffffffff


	//   ....[30]....
        /*0560*/ 	.word	0xffffffff


	//   ....[31]....
        /*0564*/ 	.word	0xffffffff


	//   ....[32]....
        /*0568*/ 	.word	0xffffffff


	//   ....[33]....
        /*056c*/ 	.word	0xffffffff


	//   ....[34]....
        /*0570*/ 	.word	0xffffffff


	//   ....[35]....
        /*0574*/ 	.word	0xffffffff


	//   ....[36]....
        /*0578*/ 	.word	0xffffffff


	//   ....[37]....
        /*057c*/ 	.word	0xffffffff


	//   ....[38]....
        /*0580*/ 	.word	0xffffffff


	//   ....[39]....
        /*0584*/ 	.word	0xffffffff


	//   ....[40]....
        /*0588*/ 	.word	0xffffffff


	//   ....[41]....
        /*058c*/ 	.word	0xffffffff


	//   ....[42]....
        /*0590*/ 	.word	0xffffffff


	//   ....[43]....
        /*0594*/ 	.word	0xffffffff


	//   ....[44]....
        /*0598*/ 	.word	0xffffffff


	//   ....[45]....
        /*059c*/ 	.word	0xffffffff


	//   ....[46]....
        /*05a0*/ 	.word	0xffffffff


	//   ....[47]....
        /*05a4*/ 	.word	0xffffffff


	//   ....[48]....
        /*05a8*/ 	.word	0xffffffff


	//   ....[49]....
        /*05ac*/ 	.word	0xffffffff


	//   ....[50]....
        /*05b0*/ 	.word	0xffffffff


	//   ....[51]....
        /*05b4*/ 	.word	0xffffffff


	//   ....[52]....
        /*05b8*/ 	.word	0xffffffff


	//   ....[53]....
        /*05bc*/ 	.word	0xffffffff


	//   ....[54]....
        /*05c0*/ 	.word	0xffffffff


	//   ....[55]....
        /*05c4*/ 	.word	0xffffffff


	//   ....[56]....
        /*05c8*/ 	.word	0xffffffff


	//   ....[57]....
        /*05cc*/ 	.word	0xffffffff


	//   ....[58]....
        /*05d0*/ 	.word	0xffffffff


	//   ....[59]....
        /*05d4*/ 	.word	0xffffffff


	//   ....[60]....
        /*05d8*/ 	.word	0xffffffff


	//   ....[61]....
        /*05dc*/ 	.word	0xffffffff


	//   ....[62]....
        /*05e0*/ 	.word	0xffffffff


	//   ....[63]....
        /*05e4*/ 	.word	0xffffffff


	//   ....[64]....
        /*05e8*/ 	.word	0xffffffff


	//   ....[65]....
        /*05ec*/ 	.word	0xffffffff


	//   ....[66]....
        /*05f0*/ 	.word	0xffffffff


	//   ....[67]....
        /*05f4*/ 	.word	0xffffffff


	//   ....[68]....
        /*05f8*/ 	.word	0xffffffff


	//   ....[69]....
        /*05fc*/ 	.word	0xffffffff


	//   ....[70]....
        /*0600*/ 	.word	0xffffffff


	//   ....[71]....
        /*0604*/ 	.word	0xffffffff


	//   ....[72]....
        /*0608*/ 	.word	0xffffffff


	//   ....[73]....
        /*060c*/ 	.word	0xffffffff


	//   ....[74]....
        /*0610*/ 	.word	0xffffffff


	//   ....[75]....
        /*0614*/ 	.word	0xffffffff


	//   ....[76]....
        /*0618*/ 	.word	0xffffffff


	//   ....[77]....
        /*061c*/ 	.word	0xffffffff


	//   ....[78]....
        /*0620*/ 	.word	0xffffffff


	//   ....[79]....
        /*0624*/ 	.word	0xffffffff


	//   ....[80]....
        /*0628*/ 	.word	0xffffffff


	//   ....[81]....
        /*062c*/ 	.word	0xffffffff


	//   ....[82]....
        /*0630*/ 	.word	0xffffffff


	//   ....[83]....
        /*0634*/ 	.word	0xffffffff


	//   ....[84]....
        /*0638*/ 	.word	0xffffffff


	//   ....[85]....
        /*063c*/ 	.word	0xffffffff


	//   ....[86]....
        /*0640*/ 	.word	0xffffffff


	//   ....[87]....
        /*0644*/ 	.word	0xffffffff


	//   ....[88]....
        /*0648*/ 	.word	0xffffffff


	//   ....[89]....
        /*064c*/ 	.word	0xffffffff


	//   ....[90]....
        /*0650*/ 	.word	0xffffffff


	//   ....[91]....
        /*0654*/ 	.word	0xffffffff


	//   ....[92]....
        /*0658*/ 	.word	0xffffffff


	//   ....[93]....
        /*065c*/ 	.word	0xffffffff


	//   ....[94]....
        /*0660*/ 	.word	0xffffffff


	//   ....[95]....
        /*0664*/ 	.word	0xffffffff


	//   ....[96]....
        /*0668*/ 	.word	0xffffffff


	//   ....[97]....
        /*066c*/ 	.word	0xffffffff


	//   ....[98]....
        /*0670*/ 	.word	0xffffffff


	//   ....[99]....
        /*0674*/ 	.word	0xffffffff


	//   ....[100]....
        /*0678*/ 	.word	0xffffffff


	//   ....[101]....
        /*067c*/ 	.word	0xffffffff


	//   ....[102]....
        /*0680*/ 	.word	0xffffffff


	//   ....[103]....
        /*0684*/ 	.word	0xffffffff


	//   ....[104]....
        /*0688*/ 	.word	0xffffffff


	//   ....[105]....
        /*068c*/ 	.word	0xffffffff


	//   ....[106]....
        /*0690*/ 	.word	0xffffffff


	//   ....[107]....
        /*0694*/ 	.word	0xffffffff


	//   ....[108]....
        /*0698*/ 	.word	0xffffffff


	//   ....[109]....
        /*069c*/ 	.word	0xffffffff


	//   ....[110]....
        /*06a0*/ 	.word	0xffffffff


	//   ....[111]....
        /*06a4*/ 	.word	0xffffffff


	//   ....[112]....
        /*06a8*/ 	.word	0xffffffff


	//   ....[113]....
        /*06ac*/ 	.word	0xffffffff


	//   ....[114]....
        /*06b0*/ 	.word	0xffffffff


	//   ....[115]....
        /*06b4*/ 	.word	0xffffffff


	//   ....[116]....
        /*06b8*/ 	.word	0xffffffff


	//   ....[117]....
        /*06bc*/ 	.word	0xffffffff


	//   ....[118]....
        /*06c0*/ 	.word	0xffffffff


	//   ....[119]....
        /*06c4*/ 	.word	0xffffffff


	//   ....[120]....
        /*06c8*/ 	.word	0xffffffff


	//   ....[121]....
        /*06cc*/ 	.word	0xffffffff


	//   ....[122]....
        /*06d0*/ 	.word	0xffffffff


	//   ....[123]....
        /*06d4*/ 	.word	0xffffffff


	//   ....[124]....
        /*06d8*/ 	.word	0xffffffff


	//   ....[125]....
        /*06dc*/ 	.word	0xffffffff


	//   ....[126]....
        /*06e0*/ 	.word	0xffffffff


	//----- nvinfo : EIATTR_COOP_GROUP_INSTR_OFFSETS
	.align		4
.L_41:
        /*06e4*/ 	.byte	0x04, 0x28
        /*06e6*/ 	.short	(.L_43 - .L_42)


	//   ....[0]....
.L_42:
        /*06e8*/ 	.word	0x00075ec0


	//   ....[1]....
        /*06ec*/ 	.word	0x00075f80


	//   ....[2]....
        /*06f0*/ 	.word	0x000760e0


	//   ....[3]....
        /*06f4*/ 	.word	0x000761a0


	//   ....[4]....
        /*06f8*/ 	.word	0x00076300


	//   ....[5]....
        /*06fc*/ 	.word	0x000763c0


	//   ....[6]....
        /*0700*/ 	.word	0x00076520


	//   ....[7]....
        /*0704*/ 	.word	0x000765e0


	//   ....[8]....
        /*0708*/ 	.word	0x00076740


	//   ....[9]....
        /*070c*/ 	.word	0x00076800


	//   ....[10]....
        /*0710*/ 	.word	0x00076960


	//   ....[11]....
        /*0714*/ 	.word	0x00076a20


	//   ....[12]....
        /*0718*/ 	.word	0x00076b80


	//   ....[13]....
        /*071c*/ 	.word	0x00076c40


	//   ....[14]....
        /*0720*/ 	.word	0x00076da0


	//   ....[15]....
        /*0724*/ 	.word	0x00076e60


	//   ....[16]....
        /*0728*/ 	.word	0x00076fc0


	//   ....[17]....
        /*072c*/ 	.word	0x00077080


	//   ....[18]....
        /*0730*/ 	.word	0x000771e0


	//   ....[19]....
        /*0734*/ 	.word	0x000772a0


	//   ....[20]....
        /*0738*/ 	.word	0x00077400


	//   ....[21]....
        /*073c*/ 	.word	0x000774c0


	//   ....[22]....
        /*0740*/ 	.word	0x00077620


	//   ....[23]....
        /*0744*/ 	.word	0x000776e0


	//   ....[24]....
        /*0748*/ 	.word	0x00077840


	//   ....[25]....
        /*074c*/ 	.word	0x00077900


	//   ....[26]....
        /*0750*/ 	.word	0x00077a60


	//   ....[27]....
        /*0754*/ 	.word	0x00077b20


	//   ....[28]....
        /*0758*/ 	.word	0x00077c80


	//   ....[29]....
        /*075c*/ 	.word	0x00077d40


	//   ....[30]....
        /*0760*/ 	.word	0x00077ea0


	//   ....[31]....
        /*0764*/ 	.word	0x00077f60


	//   ....[32]....
        /*0768*/ 	.word	0x000780c0


	//   ....[33]....
        /*076c*/ 	.word	0x00078180


	//   ....[34]....
        /*0770*/ 	.word	0x000782e0


	//   ....[35]....
        /*0774*/ 	.word	0x000783a0


	//   ....[36]....
        /*0778*/ 	.word	0x00078500


	//   ....[37]....
        /*077c*/ 	.word	0x000785c0


	//   ....[38]....
        /*0780*/ 	.word	0x00078720


	//   ....[39]....
        /*0784*/ 	.word	0x000787e0


	//   ....[40]....
        /*0788*/ 	.word	0x00078940


	//   ....[41]....
        /*078c*/ 	.word	0x00078a00


	//   ....[42]....
        /*0790*/ 	.word	0x00078b60


	//   ....[43]....
        /*0794*/ 	.word	0x00078c20


	//   ....[44]....
        /*0798*/ 	.word	0x00078d80


	//   ....[45]....
        /*079c*/ 	.word	0x00078e40


	//   ....[46]....
        /*07a0*/ 	.word	0x00078fa0


	//   ....[47]....
        /*07a4*/ 	.word	0x00079060


	//   ....[48]....
        /*07a8*/ 	.word	0x000791c0


	//   ....[49]....
        /*07ac*/ 	.word	0x00079280


	//   ....[50]....
        /*07b0*/ 	.word	0x000793e0


	//   ....[51]....
        /*07b4*/ 	.word	0x000794a0


	//   ....[52]....
        /*07b8*/ 	.word	0x00079600


	//   ....[53]....
        /*07bc*/ 	.word	0x000796c0


	//   ....[54]....
        /*07c0*/ 	.word	0x00079820


	//   ....[55]....
        /*07c4*/ 	.word	0x000798e0


	//   ....[56]....
        /*07c8*/ 	.word	0x00079a40


	//   ....[57]....
        /*07cc*/ 	.word	0x00079b00


	//   ....[58]....
        /*07d0*/ 	.word	0x00079c60


	//   ....[59]....
        /*07d4*/ 	.word	0x00079d20


	//   ....[60]....
        /*07d8*/ 	.word	0x00079e80


	//   ....[61]....
        /*07dc*/ 	.word	0x00079f40


	//   ....[62]....
        /*07e0*/ 	.word	0x0007a0a0


	//   ....[63]....
        /*07e4*/ 	.word	0x0007a160


	//   ....[64]....
        /*07e8*/ 	.word	0x0007a2c0


	//   ....[65]....
        /*07ec*/ 	.word	0x0007a380


	//   ....[66]....
        /*07f0*/ 	.word	0x0007a4e0


	//   ....[67]....
        /*07f4*/ 	.word	0x0007a5a0


	//   ....[68]....
        /*07f8*/ 	.word	0x0007a700


	//   ....[69]....
        /*07fc*/ 	.word	0x0007a7c0


	//   ....[70]....
        /*0800*/ 	.word	0x0007a920


	//   ....[71]....
        /*0804*/ 	.word	0x0007a9e0


	//   ....[72]....
        /*0808*/ 	.word	0x0007ab40


	//   ....[73]....
        /*080c*/ 	.word	0x0007ac00


	//   ....[74]....
        /*0810*/ 	.word	0x0007ad60


	//   ....[75]....
        /*0814*/ 	.word	0x0007ae20


	//   ....[76]....
        /*0818*/ 	.word	0x0007af80


	//   ....[77]....
        /*081c*/ 	.word	0x0007b040


	//   ....[78]....
        /*0820*/ 	.word	0x0007b1a0


	//   ....[79]....
        /*0824*/ 	.word	0x0007b260


	//   ....[80]....
        /*0828*/ 	.word	0x0007b3c0


	//   ....[81]....
        /*082c*/ 	.word	0x0007b480


	//   ....[82]....
        /*0830*/ 	.word	0x0007b5e0


	//   ....[83]....
        /*0834*/ 	.word	0x0007b6a0


	//   ....[84]....
        /*0838*/ 	.word	0x0007b800


	//   ....[85]....
        /*083c*/ 	.word	0x0007b8c0


	//   ....[86]....
        /*0840*/ 	.word	0x0007ba20


	//   ....[87]....
        /*0844*/ 	.word	0x0007bae0


	//   ....[88]....
        /*0848*/ 	.word	0x0007bc40


	//   ....[89]....
        /*084c*/ 	.word	0x0007bd00


	//   ....[90]....
        /*0850*/ 	.word	0x0007be60


	//   ....[91]....
        /*0854*/ 	.word	0x0007bf20


	//   ....[92]....
        /*0858*/ 	.word	0x0007c080


	//   ....[93]....
        /*085c*/ 	.word	0x0007c140


	//   ....[94]....
        /*0860*/ 	.word	0x0007c230


	//   ....[95]....
        /*0864*/ 	.word	0x0007c360


	//   ....[96]....
        /*0868*/ 	.word	0x0007c450


	//   ....[97]....
        /*086c*/ 	.word	0x0007c560


	//   ....[98]....
        /*0870*/ 	.word	0x0007c610


	//   ....[99]....
        /*0874*/ 	.word	0x0007cd60


	//   ....[100]....
        /*0878*/ 	.word	0x0007cdb0


	//   ....[101]....
        /*087c*/ 	.word	0x0007ce00


	//   ....[102]....
        /*0880*/ 	.word	0x0007ce50


	//   ....[103]....
        /*0884*/ 	.word	0x0007cea0


	//   ....[104]....
        /*0888*/ 	.word	0x0007cef0


	//   ....[105]....
        /*088c*/ 	.word	0x0007cf40


	//   ....[106]....
        /*0890*/ 	.word	0x0007cf90


	//   ....[107]....
        /*0894*/ 	.word	0x0007cfe0


	//   ....[108]....
        /*0898*/ 	.word	0x0007d030


	//   ....[109]....
        /*089c*/ 	.word	0x0007d080


	//   ....[110]....
        /*08a0*/ 	.word	0x0007d0e0


	//   ....[111]....
        /*08a4*/ 	.word	0x0007d150


	//   ....[112]....
        /*08a8*/ 	.word	0x0007d1f0


	//   ....[113]....
        /*08ac*/ 	.word	0x0007d270


	//   ....[114]....
        /*08b0*/ 	.word	0x0007d330


	//   ....[115]....
        /*08b4*/ 	.word	0x0007d380


	//   ....[116]....
        /*08b8*/ 	.word	0x0007d5f0


	//   ....[117]....
        /*08bc*/ 	.word	0x0007d6a0


	//   ....[118]....
        /*08c0*/ 	.word	0x0007d7d0


	//   ....[119]....
        /*08c4*/ 	.word	0x0007d840


	//   ....[120]....
        /*08c8*/ 	.word	0x0007d9a0


	//   ....[121]....
        /*08cc*/ 	.word	0x0007d9f0


	//   ....[122]....
        /*08d0*/ 	.word	0x0007db60


	//   ....[123]....
        /*08d4*/ 	.word	0x0007dbb0


	//   ....[124]....
        /*08d8*/ 	.word	0x0007dca0


	//   ....[125]....
        /*08dc*/ 	.word	0x0007dcf0


	//   ....[126]....
        /*08e0*/ 	.word	0x0007df20


	//----- nvinfo : EIATTR_EXIT_INSTR_OFFSETS
	.align		4
.L_43:
        /*08e4*/ 	.byte	0x04, 0x1c
        /*08e6*/ 	.short	(.L_45 - .L_44)


	//   ....[0]....
.L_44:
        /*08e8*/ 	.word	0x00092f30


	//   ....[1]....
        /*08ec*/ 	.word	0x00092f50


	//----- nvinfo : EIATTR_REQNTID
	.align		4
.L_45:
        /*08f0*/ 	.byte	0x04, 0x10
        /*08f2*/ 	.short	(.L_47 - .L_46)
.L_46:
        /*08f4*/ 	.word	0x00000020
        /*08f8*/ 	.word	0x00000001
        /*08fc*/ 	.word	0x00000001
.L_47:


//--------------------- .nv.callgraph             --------------------------
	.section	.nv.callgraph,"",@"SHT_CUDA_CALLGRAPH"
	.align	4
	.sectionentsize	8
	.align		4
        /*0000*/ 	.word	0x00000000
	.align		4
        /*0004*/ 	.word	0xffffffff
	.align		4
        /*0008*/ 	.word	0x00000000
	.align		4
        /*000c*/ 	.word	0xfffffffe
	.align		4
        /*0010*/ 	.word	0x00000000
	.align		4
        /*0014*/ 	.word	0xfffffffd
	.align		4
        /*0018*/ 	.word	0x00000000
	.align		4
        /*001c*/ 	.word	0xfffffffc


//--------------------- .nv.rel.action            --------------------------
	.section	.nv.rel.action,"",@"SHT_CUDA_RELOCINFO"
	.align	8
	.sectionentsize	8
        /*0000*/ 	.byte	0x73, 0x00, 0x00, 0x00, 0x00, 0x00, 0x00, 0x00, 0x00, 0x00, 0x00, 0x11, 0x25, 0x00, 0x05, 0x36


//--------------------- .nv.constant0.matmul_kernel --------------------------
	.section	.nv.constant0.matmul_kernel,"a",@progbits
	.sectionflags	@""
	.align	4
.nv.constant0.matmul_kernel:
	.zero		432


//--------------------- .text.matmul_kernel       --------------------------
	.section	.text.matmul_kernel,"ax",@progbits
	.sectioninfo	@"SHI_REGISTERS=255"
	.align	128
        .global         matmul_kernel
        .type           matmul_kernel,@function
        .size           matmul_kernel,(.L_x_3 - matmul_kernel)
        .other          matmul_kernel,@"STO_CUDA_ENTRY STV_DEFAULT"
matmul_kernel:
.text.matmul_kernel:
[----:B------:R-:W-:-:S04]  /*0000*/  IMAD.MOV.U32 R1, RZ, RZ, c[0x0][0x28] ;  /* 0x00000a00ff017624 */ /* 0x000fc800078e00ff */
[----:B------:R-:W1:Y:S01]  /*0010*/  S2R R5, SR_CTAID.X ;  /* 0x0000000000057919 */ /* 0x000e620000002500 */
[----:B------:R-:W-:-:S03]  /*0020*/  IADD3 R1, R1, -0x3768, RZ ;  /* 0xffffc89801017810 */ /* 0x000fc60007ffe0ff */
[----:B------:R-:W-:Y:S02]  /*0030*/  ULDC UR5, c[0x0][0x180] ;  /* 0x0000600000057ab9 */ /* 0x000fe40000000800 */
[----:B------:R-:W-:Y:S02]  /*0040*/  UIADD3 UR7, UR5, 0x1f, URZ ;  /* 0x0000001f05077890 */ /* 0x000fe4000fffe03f */
[----:B------:R-:W-:Y:S02]  /*0050*/  UIADD3 UR31, UR5, -0x20, URZ ;  /* 0xffffffe0051f7890 */ /* 0x000fe4000fffe03f */
[----:B------:R-:W-:Y:S02]  /*0060*/  UIADD3 UR4, UR5, -0x1c, URZ ;  /* 0xffffffe405047890 */ /* 0x000fe4000fffe03f */
[----:B------:R-:W-:Y:S02]  /*0070*/  UIADD3 UR6, UR5, -0x18, URZ ;  /* 0xffffffe805067890 */ /* 0x000fe4000fffe03f */
[----:B------:R-:W-:-:S02]  /*0080*/  UISETP.GT.AND UP0, UPT, UR7, 0x1f, UPT ;  /* 0x0000001f0700788c */ /* 0x000fc4000bf04270 */
[----:B------:R-:W-:Y:S02]  /*0090*/  UISETP.GE.U32.AND UP3, UPT, UR31, 0x7fffffc1, UPT ;  /* 0x7fffffc11f00788c */ /* 0x000fe4000bf66070 */
[----:B------:R-:W-:Y:S02]  /*00a0*/  UIADD3 UR8, UR5, -0x14, URZ ;  /* 0xffffffec05087890 */ /* 0x000fe4000fffe03f */
[----:B------:R-:W-:Y:S02]  /*00b0*/  UISETP.GE.U32.AND UP2, UPT, UR4, 0x7fffffc5, UPT ;  /* 0x7fffffc50400788c */ /* 0x000fe4000bf46070 */
[----:B------:R-:W-:Y:S02]  /*00c0*/  UIADD3 UR9, UR5, -0x10, URZ ;  /* 0xfffffff005097890 */ /* 0x000fe4000fffe03f */
[----:B------:R-:W-:Y:S02]  /*00d0*/  UISETP.GE.U32.AND UP1, UPT, UR6, 0x7fffffc9, UPT ;  /* 0x7fffffc90600788c */ /* 0x000fe4000bf26070 */
[----:B------:R-:W-:-:S02]  /*00e0*/  UIADD3 UR12, UR5, -0xc, URZ ;  /* 0xfffffff4050c7890 */ /* 0x000fc4000fffe03f */
[----:B------:R-:W-:Y:S02]  /*00f0*/  UP2UR UR10, UPR, URZ, 0x8 ;  /* 0x000000083f0a7883 */ /* 0x000fe40008000000 */
[----:B------:R-:W-:Y:S02]  /*0100*/  USEL UR11, URZ, 0x4, !UP0 ;  /* 0x000000043f0b7887 */ /* 0x000fe4000c000000 */
[----:B------:R-:W-:Y:S02]  /*0110*/  UP2UR UR10, UPR, URZ, 0x4 ;  /* 0x000000043f0a7883 */ /* 0x000fe40008000000 */
[----:B------:R-:W-:Y:S02]  /*0120*/  UISETP.GE.U32.AND UP0, UPT, UR8, 0x7fffffcd, UPT ;  /* 0x7fffffcd0800788c */ /* 0x000fe4000bf06070 */
[----:B------:R-:W-:Y:S01]  /*0130*/  UP2UR UR10, UPR, URZ, 0x2 ;  /* 0x000000023f0a7883 */ /* 0x000fe20008000000 */
[----:B------:R-:W-:Y:S01]  /*0140*/  IMAD.U32 R0, RZ, RZ, UR11 ;  /* 0x0000000bff007e24 */ /* 0x000fe2000f8e00ff */
[----:B------:R-:W-:-:S02]  /*0150*/  UISETP.GE.U32.AND UP2, UPT, UR9, 0x7fffffd1, UPT ;  /* 0x7fffffd10900788c */ /* 0x000fc4000bf46070 */
[----:B------:R-:W-:Y:S02]  /*0160*/  UIADD3 UR13, UR5, -0x8, URZ ;  /* 0xfffffff8050d7890 */ /* 0x000fe4000fffe03f */
[----:B------:R-:W-:Y:S02]  /*0170*/  UISETP.GE.U32.AND UP1, UPT, UR12, 0x7fffffd5, UPT ;  /* 0x7fffffd50c00788c */ /* 0x000fe4000bf26070 */
[----:B------:R-:W-:Y:S02]  /*0180*/  UIADD3 UR14, UR5, -0x4, URZ ;  /* 0xfffffffc050e7890 */ /* 0x000fe4000fffe03f */
[----:B------:R-:W-:Y:S02]  /*0190*/  UIADD3 UR15, UR5, -0x1f, URZ ;  /* 0xffffffe1050f7890 */ /* 0x000fe4000fffe03f */
[----:B------:R-:W-:Y:S02]  /*01a0*/  UP2UR UR10, UPR, URZ, 0x1 ;  /* 0x000000013f0a7883 */ /* 0x000fe40008000000 */
[----:B------:R-:W-:-:S02]  /*01b0*/  UP2UR UR10, UPR, URZ, 0x4 ;  /* 0x000000043f0a7883 */ /* 0x000fc40008000000 */
[----:B------:R-:W-:Y:S02]  /*01c0*/  UISETP.GE.U32.AND UP0, UPT, UR13, 0x7fffffd9, UPT ;  /* 0x7fffffd90d00788c */ /* 0x000fe4000bf06070 */
[----:B------:R-:W-:Y:S02]  /*01d0*/  UP2UR UR10, UPR, URZ, 0x2 ;  /* 0x000000023f0a7883 */ /* 0x000fe40008000000 */
[----:B------:R-:W-:Y:S02]  /*01e0*/  UIADD3 UR16, UR5, -0x1b, URZ ;  /* 0xffffffe505107890 */ /* 0x000fe4000fffe03f */
[----:B------:R-:W-:Y:S02]  /*01f0*/  UISETP.GE.U32.AND UP1, UPT, UR14, 0x7fffffdd, UPT ;  /* 0x7fffffdd0e00788c */ /* 0x000fe4000bf26070 */
[----:B------:R-:W-:Y:S02]  /*0200*/  UIADD3 UR17, UR5, -0x17, URZ ;  /* 0xffffffe905117890 */ /* 0x000fe4000fffe03f */
[----:B------:R-:W-:-:S02]  /*0210*/  UISETP.GE.U32.AND UP2, UPT, UR15, 0x7fffffc2, UPT ;  /* 0x7fffffc20f00788c */ /* 0x000fc4000bf46070 */
[----:B------:R-:W-:Y:S02]  /*0220*/  UIADD3 UR18, UR5, -0x13, URZ ;  /* 0xffffffed05127890 */ /* 0x000fe4000fffe03f */
[----:B------:R-:W-:Y:S02]  /*0230*/  UP2UR UR10, UPR, URZ, 0x1 ;  /* 0x000000013f0a7883 */ /* 0x000fe40008000000 */
[----:B------:R-:W-:Y:S02]  /*0240*/  UISETP.GE.U32.AND UP0, UPT, UR16, 0x7fffffc6, UPT ;  /* 0x7fffffc61000788c */ /* 0x000fe4000bf06070 */
[----:B------:R-:W-:Y:S02]  /*0250*/  UP2UR UR10, UPR, URZ, 0x2 ;  /* 0x000000023f0a7883 */ /* 0x000fe40008000000 */
[----:B------:R-:W-:Y:S02]  /*0260*/  UIADD3 UR19, UR5, -0xf, URZ ;  /* 0xfffffff105137890 */ /* 0x000fe4000fffe03f */
[----:B------:R-:W-:-:S02]  /*0270*/  UISETP.GE.U32.AND UP1, UPT, UR17, 0x7fffffca, UPT ;  /* 0x7fffffca1100788c */ /* 0x000fc4000bf26070 */
[----:B------:R-:W-:Y:S02]  /*0280*/  UP2UR UR10, UPR, URZ, 0x4 ;  /* 0x000000043f0a7883 */ /* 0x000fe40008000000 */
[----:B------:R-:W-:Y:S02]  /*0290*/  UIADD3 UR20, UR5, -0xb, URZ ;  /* 0xfffffff505147890 */ /* 0x000fe4000fffe03f */
[----:B------:R-:W-:Y:S02]  /*02a0*/  UISETP.GE.U32.AND UP2, UPT, UR18, 0x7fffffce, UPT ;  /* 0x7fffffce1200788c */ /* 0x000fe4000bf46070 */
[----:B------:R-:W-:Y:S02]  /*02b0*/  UIADD3 UR21, UR5, -0x7, URZ ;  /* 0xfffffff905157890 */ /* 0x000fe4000fffe03f */
[----:B------:R-:W-:Y:S02]  /*02c0*/  UP2UR UR10, UPR, URZ, 0x1 ;  /* 0x000000013f0a7883 */ /* 0x000fe40008000000 */
[----:B------:R-:W-:-:S02]  /*02d0*/  UISETP.GE.U32.AND UP0, UPT, UR19, 0x7fffffd2, UPT ;  /* 0x7fffffd21300788c */ /* 0x000fc4000bf06070 */
[----:B------:R-:W-:Y:S02]  /*02e0*/  UP2UR UR10, UPR, URZ, 0x2 ;  /* 0x000000023f0a7883 */ /* 0x000fe40008000000 */
[----:B------:R-:W-:Y:S02]  /*02f0*/  UIADD3 UR22, UR5, -0x3, URZ ;  /* 0xfffffffd05167890 */ /* 0x000fe4000fffe03f */
[----:B------:R-:W-:Y:S02]  /*0300*/  UISETP.GE.U32.AND UP1, UPT, UR20, 0x7fffffd6, UPT ;  /* 0x7fffffd61400788c */ /* 0x000fe4000bf26070 */
[----:B------:R-:W-:Y:S02]  /*0310*/  UP2UR UR10, UPR, URZ, 0x4 ;  /* 0x000000043f0a7883 */ /* 0x000fe40008000000 */
        /* <DEDUP_REMOVED lines=24> */
[----:B------:R-:W-:Y:S02]  /*04a0*/  UISETP.GE.U32.AND UP1, UPT, UR29, 0x7fffffdb, UPT ;  /* 0x7fffffdb1d00788c */ /* 0x000fe4000bf26070 */
[----:B------:R-:W-:-:S02]  /*04b0*/  UP2UR UR10, UPR, URZ, 0x4 ;  /* 0x000000043f0a7883 */ /* 0x000fc40008000000 */
[----:B------:R-:W-:Y:S02]  /*04c0*/  UISETP.GE.U32.AND UP2, UPT, UR30, 0x7fffffdf, UPT ;  /* 0x7fffffdf1e00788c */ /* 0x000fe4000bf46070 */
[----:B------:R-:W-:Y:S02]  /*04d0*/  UIADD3 UR32, UR5, -0x1d, URZ ;  /* 0xffffffe305207890 */ /* 0x000fe4000fffe03f */
[----:B------:R-:W-:Y:S02]  /*04e0*/  UIADD3 UR33, UR5, -0x19, URZ ;  /* 0xffffffe705217890 */ /* 0x000fe4000fffe03f */
[----:B------:R-:W-:Y:S02]  /*04f0*/  UIADD3 UR34, UR5, -0x15, URZ ;  /* 0xffffffeb05227890 */ /* 0x000fe4000fffe03f */
[----:B------:R-:W-:Y:S02]  /*0500*/  UIADD3 UR35, UR5, -0x11, URZ ;  /* 0xffffffef05237890 */ /* 0x000fe4000fffe03f */
[----:B------:R-:W-:-:S02]  /*0510*/  UIADD3 UR36, UR5, -0xd, URZ ;  /* 0xfffffff305247890 */ /* 0x000fc4000fffe03f */
[----:B------:R-:W-:Y:S02]  /*0520*/  UIADD3 UR37, UR5, -0x9, URZ ;  /* 0xfffffff705257890 */ /* 0x000fe4000fffe03f */
[----:B------:R-:W-:Y:S02]  /*0530*/  UIADD3 UR38, UR5, -0x5, URZ ;  /* 0xfffffffb05267890 */ /* 0x000fe4000fffe03f */
[----:B------:R-:W-:Y:S02]  /*0540*/  UP2UR UR10, UPR, URZ, 0x1 ;  /* 0x000000013f0a7883 */ /* 0x000fe40008000000 */
[----:B------:R-:W-:Y:S02]  /*0550*/  UP2UR UR10, UPR, URZ, 0x2 ;  /* 0x000000023f0a7883 */ /* 0x000fe40008000000 */
[----:B------:R-:W-:Y:S02]  /*0560*/  UP2UR UR10, UPR, URZ, 0x4 ;  /* 0x000000043f0a7883 */ /* 0x000fe40008000000 */
[----:B------:R-:W-:-:S02]  /*0570*/  UISETP.GE.U32.AND UP0, UPT, UR32, 0x7fffffc4, UPT ;  /* 0x7fffffc42000788c */ /* 0x000fc4000bf06070 */
[----:B------:R-:W-:Y:S02]  /*0580*/  UISETP.GE.U32.AND UP1, UPT, UR33, 0x7fffffc8, UPT ;  /* 0x7fffffc82100788c */ /* 0x000fe4000bf26070 */
[----:B------:R-:W-:Y:S02]  /*0590*/  UISETP.GE.U32.AND UP2, UPT, UR34, 0x7fffffcc, UPT ;  /* 0x7fffffcc2200788c */ /* 0x000fe4000bf46070 */
[----:B------:R-:W-:Y:S02]  /*05a0*/  UISETP.GE.U32.AND UP3, UPT, UR35, 0x7fffffd0, UPT ;  /* 0x7fffffd02300788c */ /* 0x000fe4000bf66070 */
[----:B------:R-:W-:Y:S02]  /*05b0*/  UISETP.GE.U32.AND UP4, UPT, UR38, 0x7fffffdc, UPT ;  /* 0x7fffffdc2600788c */ /* 0x000fe4000bf86070 */
[----:B------:R-:W-:Y:S02]  /*05c0*/  UISETP.GE.U32.AND UP5, UPT, UR37, 0x7fffffd8, UPT ;  /* 0x7fffffd82500788c */ /* 0x000fe4000bfa6070 */
[----:B------:R-:W-:-:S02]  /*05d0*/  UISETP.GE.U32.AND UP6, UPT, UR36, 0x7fffffd4, UPT ;  /* 0x7fffffd42400788c */ /* 0x000fc4000bfc6070 */
[----:B------:R-:W-:Y:S01]  /*05e0*/  IMAD.MOV.U32 R0, RZ, RZ, c[0x0][0x17c] ;  /* 0x00005f00ff007624 */ /* 0x000fe200078e00ff */
[----:B------:R-:W2:Y:S01]  /*05f0*/  S2R R12, SR_TID.X ;  /* 0x00000000000c7919 */ /* 0x000ea20000002100 */
[----:B------:R-:W-:-:S02]  /*0600*/  IABS R245, c[0x0][0x17c] ;  /* 0x00005f0000f57a13 */ /* 0x000fc40000000000 */
[----:B------:R-:W-:Y:S02]  /*0610*/  PLOP3.LUT P4, PT, PT, PT, UP4, 0x80, 0x0 ;  /* 0x000000000000781c */ /* 0x000fe40003f8f048 */
[----:B------:R-:W-:Y:S02]  /*0620*/  IADD3 R0, R0, 0x1ff, RZ ;  /* 0x000001ff00007810 */ /* 0x000fe40007ffe0ff */
[----:B------:R-:W-:Y:S02]  /*0630*/  PLOP3.LUT P2, PT, PT, PT, UP4, 0x80, 0x0 ;  /* 0x000000000000781c */ /* 0x000fe40003f4f048 */
[----:B------:R-:W-:Y:S02]  /*0640*/  SHF.R.S32.HI R3, RZ, 0x1f, R0 ;  /* 0x0000001fff037819 */ /* 0x000fe40000011400 */
[----:B------:R-:W-:Y:S02]  /*0650*/  PLOP3.LUT P1, PT, PT, PT, UP5, 0x80, 0x0 ;  /* 0x000000000000781c */ /* 0x000fe40003f2f058 */
[----:B------:R-:W-:-:S02]  /*0660*/  LEA.HI R3, R3, R0, RZ, 0x9 ;  /* 0x0000000003037211 */ /* 0x000fc400078f48ff */
[----:B------:R-:W-:Y:S02]  /*0670*/  PLOP3.LUT P3, PT, PT, PT, UP5, 0x80, 0x0 ;  /* 0x000000000000781c */ /* 0x000fe40003f6f058 */
[----:B------:R-:W-:-:S05]  /*0680*/  SHF.R.S32.HI R3, RZ, 0x9, R3 ;  /* 0x00000009ff037819 */ /* 0x000fca0000011403 */
[----:B------:R-:W-:Y:S01]  /*0690*/  IMAD.SHL.U32 R4, R3, 0x8, RZ ;  /* 0x0000000803047824 */ /* 0x000fe200078e00ff */
[----:B--2---:R-:W-:-:S04]  /*06a0*/  LOP3.LUT R248, R12, 0x1f, RZ, 0xc0, !PT ;  /* 0x0000001f0cf87812 */ /* 0x004fc800078ec0ff */
[-C--:B------:R-:W-:Y:S02]  /*06b0*/  IABS R7, R4.reuse ;  /* 0x0000000400077213 */ /* 0x080fe40000000000 */
[----:B------:R-:W-:Y:S02]  /*06c0*/  IABS R8, R4 ;  /* 0x0000000400087213 */ /* 0x000fe40000000000 */
[----:B------:R-:W2:Y:S08]  /*06d0*/  I2F.RP R0, R7 ;  /* 0x0000000700007306 */ /* 0x000eb00000209400 */
[----:B--2---:R-:W2:Y:S02]  /*06e0*/  MUFU.RCP R0, R0 ;  /* 0x0000000000007308 */ /* 0x004ea40000001000 */
[----:B--2---:R-:W-:Y:S01]  /*06f0*/  IADD3 R2, R0, 0xffffffe, RZ ;  /* 0x0ffffffe00027810 */ /* 0x004fe20007ffe0ff */
[----:B------:R-:W-:-:S05]  /*0700*/  IMAD.MOV R0, RZ, RZ, -R8 ;  /* 0x000000ffff007224 */ /* 0x000fca00078e0a08 */
[----:B------:R2:W3:Y:S02]  /*0710*/  F2I.FTZ.U32.TRUNC.NTZ R3, R2 ;  /* 0x0000000200037305 */ /* 0x0004e4000021f000 */
[----:B--2---:R-:W-:Y:S02]  /*0720*/  IMAD.MOV.U32 R2, RZ, RZ, RZ ;  /* 0x000000ffff027224 */ /* 0x004fe400078e00ff */
[----:B---3--:R-:W-:-:S04]  /*0730*/  IMAD.MOV R6, RZ, RZ, -R3 ;  /* 0x000000ffff067224 */ /* 0x008fc800078e0a03 */
[----:B------:R-:W-:Y:S01]  /*0740*/  IMAD R9, R6, R7, RZ ;  /* 0x0000000706097224 */ /* 0x000fe200078e02ff */
[----:B-1----:R-:W-:-:S03]  /*0750*/  IABS R6, R5 ;  /* 0x0000000500067213 */ /* 0x002fc60000000000 */
[----:B------:R-:W-:-:S06]  /*0760*/  IMAD.HI.U32 R3, R3, R9, R2 ;  /* 0x0000000903037227 */ /* 0x000fcc00078e0002 */
[----:B------:R-:W-:-:S04]  /*0770*/  IMAD.HI.U32 R3, R3, R6, RZ ;  /* 0x0000000603037227 */ /* 0x000fc800078e00ff */
[----:B------:R-:W-:-:S05]  /*0780*/  IMAD R0, R3, R0, R6 ;  /* 0x0000000003007224 */ /* 0x000fca00078e0206 */
[----:B------:R-:W-:-:S13]  /*0790*/  ISETP.GT.U32.AND P6, PT, R7, R0, PT ;  /* 0x000000000700720c */ /* 0x000fda0003fc4070 */
[----:B------:R-:W-:Y:S01]  /*07a0*/  @!P6 IMAD.IADD R0, R0, 0x1, -R7 ;  /* 0x000000010000e824 */ /* 0x000fe200078e0a07 */
[----:B------:R-:W-:Y:S02]  /*07b0*/  @!P6 IADD3 R3, R3, 0x1, RZ ;  /* 0x000000010303e810 */ /* 0x000fe40007ffe0ff */
[----:B------:R-:W-:Y:S02]  /*07c0*/  ISETP.NE.AND P6, PT, R4, RZ, PT ;  /* 0x000000ff0400720c */ /* 0x000fe40003fc5270 */
[----:B------:R-:W-:Y:S02]  /*07d0*/  ISETP.GE.U32.AND P0, PT, R0, R7, PT ;  /* 0x000000070000720c */ /* 0x000fe40003f06070 */
[----:B------:R-:W-:-:S04]  /*07e0*/  LOP3.LUT R0, R5, R4, RZ, 0x3c, !PT ;  /* 0x0000000405007212 */ /* 0x000fc800078e3cff */
[----:B------:R-:W-:Y:S01]  /*07f0*/  ISETP.GE.AND P5, PT, R0, RZ, PT ;  /* 0x000000ff0000720c */ /* 0x000fe20003fa6270 */
[----:B------:R-:W-:-:S05]  /*0800*/  IMAD.MOV.U32 R0, RZ, RZ, c[0x0][0x178] ;  /* 0x00005e00ff007624 */ /* 0x000fca00078e00ff */
[----:B------:R-:W-:Y:S02]  /*0810*/  IADD3 R0, R0, 0x3f, RZ ;  /* 0x0000003f00007810 */ /* 0x000fe40007ffe0ff */
[----:B------:R-:W-:-:S05]  /*0820*/  @P0 IADD3 R3, R3, 0x1, RZ ;  /* 0x0000000103030810 */ /* 0x000fca0007ffe0ff */
[----:B------:R-:W-:Y:S01]  /*0830*/  IMAD.MOV.U32 R2, RZ, RZ, R3 ;  /* 0x000000ffff027224 */ /* 0x000fe200078e0003 */
[----:B------:R-:W-:-:S03]  /*0840*/  SHF.R.S32.HI R3, RZ, 0x1f, R0 ;  /* 0x0000001fff037819 */ /* 0x000fc60000011400 */
[----:B------:R-:W-:Y:S01]  /*0850*/  @!P5 IMAD.MOV R2, RZ, RZ, -R2 ;  /* 0x000000ffff02d224 */ /* 0x000fe200078e0a02 */
[----:B------:R-:W-:Y:S02]  /*0860*/  @!P6 LOP3.LUT R2, RZ, R4, RZ, 0x33, !PT ;  /* 0x00000004ff02e212 */ /* 0x000fe400078e33ff */
[----:B------:R-:W-:-:S03]  /*0870*/  LEA.HI R3, R3, R0, RZ, 0x6 ;  /* 0x0000000003037211 */ /* 0x000fc600078f30ff */
[----:B------:R-:W-:Y:S02]  /*0880*/  IMAD.SHL.U32 R6, R2, 0x8, RZ ;  /* 0x0000000802067824 */ /* 0x000fe400078e00ff */
[----:B------:R-:W-:-:S03]  /*0890*/  IMAD.MOV R2, RZ, RZ, -R2 ;  /* 0x000000ffff027224 */ /* 0x000fc600078e0a02 */
[----:B------:R-:W-:Y:S01]  /*08a0*/  LEA.HI.SX32 R3, R3, -R6, 0x1a ;  /* 0x8000000603037211 */ /* 0x000fe200078fd2ff */
[----:B------:R-:W-:Y:S02]  /*08b0*/  IMAD R8, R4, R2, R5 ;  /* 0x0000000204087224 */ /* 0x000fe400078e0205 */
[----:B------:R-:W-:Y:S01]  /*08c0*/  IMAD.MOV.U32 R2, RZ, RZ, RZ ;  /* 0x000000ffff027224 */ /* 0x000fe200078e00ff */
[----:B------:R-:W-:Y:S02]  /*08d0*/  IMNMX R11, R3, 0x8, PT ;  /* 0x00000008030b7817 */ /* 0x000fe40003800200 */
[----:B------:R-:W-:Y:S02]  /*08e0*/  IABS R4, R8 ;  /* 0x0000000800047213 */ /* 0x000fe40000000000 */
[-C--:B------:R-:W-:Y:S02]  /*08f0*/  IABS R7, R11.reuse ;  /* 0x0000000b00077213 */ /* 0x080fe40000000000 */
[----:B------:R-:W-:-:S02]  /*0900*/  IABS R9, R11 ;  /* 0x0000000b00097213 */ /* 0x000fc40000000000 */
[----:B------:R-:W1:Y:S08]  /*0910*/  I2F.RP R0, R7 ;  /* 0x0000000700007306 */ /* 0x000e700000209400 */
[----:B-1----:R-:W1:Y:S02]  /*0920*/  MUFU.RCP R0, R0 ;  /* 0x0000000000007308 */ /* 0x002e640000001000 */
[----:B-1----:R-:W-:Y:S01]  /*0930*/  IADD3 R3, R0, 0xffffffe, RZ ;  /* 0x0ffffffe00037810 */ /* 0x002fe20007ffe0ff */
[----:B------:R-:W-:Y:S01]  /*0940*/  IMAD.MOV R0, RZ, RZ, -R9 ;  /* 0x000000ffff007224 */ /* 0x000fe200078e0a09 */
[----:B------:R-:W-:-:S04]  /*0950*/  IABS R9, c[0x0][0x178] ;  /* 0x00005e0000097a13 */ /* 0x000fc80000000000 */
[----:B------:R-:W1:Y:S02]  /*0960*/  F2I.FTZ.U32.TRUNC.NTZ R3, R3 ;  /* 0x0000000300037305 */ /* 0x000e64000021f000 */
[----:B-1----:R-:W-:-:S04]  /*0970*/  IMAD.MOV R10, RZ, RZ, -R3 ;  /* 0x000000ffff0a7224 */ /* 0x002fc800078e0a03 */
[----:B------:R-:W-:-:S04]  /*0980*/  IMAD R5, R10, R7, RZ ;  /* 0x000000070a057224 */ /* 0x000fc800078e02ff */
[----:B------:R-:W-:Y:S02]  /*0990*/  IMAD.HI.U32 R2, R3, R5, R2 ;  /* 0x0000000503027227 */ /* 0x000fe400078e0002 */
[----:B------:R-:W1:Y:S02]  /*09a0*/  I2F.RP R3, R9 ;  /* 0x0000000900037306 */ /* 0x000e640000209400 */
[----:B------:R-:W-:-:S04]  /*09b0*/  IMAD.MOV.U32 R5, RZ, RZ, R4 ;  /* 0x000000ffff057224 */ /* 0x000fc800078e0004 */
[----:B------:R-:W-:Y:S02]  /*09c0*/  IMAD.HI.U32 R2, R2, R5, RZ ;  /* 0x0000000502027227 */ /* 0x000fe400078e00ff */
[----:B------:R-:W2:Y:S02]  /*09d0*/  I2F.RP R4, R245 ;  /* 0x000000f500047306 */ /* 0x000ea40000209400 */
[----:B------:R-:W-:-:S05]  /*09e0*/  IMAD R0, R2, R0, R5 ;  /* 0x0000000002007224 */ /* 0x000fca00078e0205 */
[----:B------:R-:W-:Y:S01]  /*09f0*/  ISETP.GT.U32.AND P6, PT, R7, R0, PT ;  /* 0x000000000700720c */ /* 0x000fe20003fc4070 */
[----:B-1----:R-:W1:Y:S08]  /*0a00*/  MUFU.RCP R3, R3 ;  /* 0x0000000300037308 */ /* 0x002e700000001000 */
[----:B--2---:R-:W2:Y:S04]  /*0a10*/  MUFU.RCP R4, R4 ;  /* 0x0000000400047308 */ /* 0x004ea80000001000 */
[----:B------:R-:W-:Y:S01]  /*0a20*/  @!P6 IMAD.IADD R0, R0, 0x1, -R7 ;  /* 0x000000010000e824 */ /* 0x000fe200078e0a07 */
[----:B------:R-:W-:-:S02]  /*0a30*/  @!P6 IADD3 R2, R2, 0x1, RZ ;  /* 0x000000010202e810 */ /* 0x000fc40007ffe0ff */
[----:B------:R-:W-:Y:S02]  /*0a40*/  ISETP.NE.AND P6, PT, R11, RZ, PT ;  /* 0x000000ff0b00720c */ /* 0x000fe40003fc5270 */
[----:B------:R-:W-:Y:S02]  /*0a50*/  ISETP.GE.U32.AND P0, PT, R0, R7, PT ;  /* 0x000000070000720c */ /* 0x000fe40003f06070 */
[----:B------:R-:W-:Y:S02]  /*0a60*/  LOP3.LUT R0, R8, R11, RZ, 0x3c, !PT ;  /* 0x0000000b08007212 */ /* 0x000fe400078e3cff */
[----:B-1----:R-:W-:Y:S02]  /*0a70*/  IADD3 R3, R3, 0xffffffe, RZ ;  /* 0x0ffffffe03037810 */ /* 0x002fe40007ffe0ff */
[----:B------:R-:W-:Y:S02]  /*0a80*/  ISETP.GE.AND P5, PT, R0, RZ, PT ;  /* 0x000000ff0000720c */ /* 0x000fe40003fa6270 */
[----:B--2---:R-:W-:-:S02]  /*0a90*/  IADD3 R5, R4, 0xffffffe, RZ ;  /* 0x0ffffffe04057810 */ /* 0x004fc40007ffe0ff */
[----:B------:R-:W1:Y:S03]  /*0aa0*/  F2I.FTZ.U32.TRUNC.NTZ R3, R3 ;  /* 0x0000000300037305 */ /* 0x000e66000021f000 */
[----:B------:R-:W-:-:S05]  /*0ab0*/  @P0 IADD3 R2, R2, 0x1, RZ ;  /* 0x0000000102020810 */ /* 0x000fca0007ffe0ff */
[----:B------:R-:W-:Y:S01]  /*0ac0*/  IMAD.MOV.U32 R10, RZ, RZ, R2 ;  /* 0x000000ffff0a7224 */ /* 0x000fe200078e0002 */
[----:B------:R-:W2:Y:S03]  /*0ad0*/  F2I.FTZ.U32.TRUNC.NTZ R5, R5 ;  /* 0x0000000500057305 */ /* 0x000ea6000021f000 */
[----:B------:R-:W-:Y:S01]  /*0ae0*/  @!P5 IMAD.MOV R10, RZ, RZ, -R10 ;  /* 0x000000ffff0ad224 */ /* 0x000fe200078e0a0a */
[----:B------:R-:W-:Y:S01]  /*0af0*/  @!P6 LOP3.LUT R10, RZ, R11, RZ, 0x33, !PT ;  /* 0x0000000bff0ae212 */ /* 0x000fe200078e33ff */
[----:B-1----:R-:W-:-:S04]  /*0b00*/  IMAD.MOV R2, RZ, RZ, -R3 ;  /* 0x000000ffff027224 */ /* 0x002fc800078e0a03 */
[----:B------:R-:W-:Y:S02]  /*0b10*/  IMAD.MOV R0, RZ, RZ, -R10 ;  /* 0x000000ffff007224 */ /* 0x000fe400078e0a0a */
[----:B------:R-:W-:Y:S02]  /*0b20*/  IMAD R7, R2, R9, RZ ;  /* 0x0000000902077224 */ /* 0x000fe400078e02ff */
[----:B------:R-:W-:Y:S02]  /*0b30*/  IMAD R0, R11, R0, R8 ;  /* 0x000000000b007224 */ /* 0x000fe400078e0208 */
[----:B------:R-:W-:Y:S02]  /*0b40*/  IMAD.MOV.U32 R2, RZ, RZ, RZ ;  /* 0x000000ffff027224 */ /* 0x000fe400078e00ff */
[----:B------:R-:W-:Y:S02]  /*0b50*/  IMAD.IADD R0, R6, 0x1, R0 ;  /* 0x0000000106007824 */ /* 0x000fe400078e0200 */
[----:B------:R-:W-:-:S04]  /*0b60*/  IMAD.HI.U32 R2, R3, R7, R2 ;  /* 0x0000000703027227 */ /* 0x000fc800078e0002 */
[----:B------:R-:W-:Y:S02]  /*0b70*/  IMAD R14, R0, 0x40, R248 ;  /* 0x00000040000e7824 */ /* 0x000fe400078e02f8 */
[----:B------:R-:W-:-:S03]  /*0b80*/  IMAD.SHL.U32 R12, R10, 0x200, RZ ;  /* 0x000002000a0c7824 */ /* 0x000fc600078e00ff */
[----:B------:R-:W-:Y:S01]  /*0b90*/  IABS R0, R14 ;  /* 0x0000000e00007213 */ /* 0x000fe20000000000 */
[----:B------:R-:W-:Y:S01]  /*0ba0*/  STL [R1+0x574], R14 ;  /* 0x0005740e01007387 */ /* 0x000fe20000100800 */
[----:B------:R-:W-:Y:S02]  /*0bb0*/  IADD3 R13, R14, 0x20, RZ ;  /* 0x000000200e0d7810 */ /* 0x000fe40007ffe0ff */
[----:B------:R-:W-:Y:S01]  /*0bc0*/  IABS R251, R12 ;  /* 0x0000000c00fb7213 */ /* 0x000fe20000000000 */
[----:B------:R-:W-:Y:S01]  /*0bd0*/  IMAD.MOV.U32 R3, RZ, RZ, R0 ;  /* 0x000000ffff037224 */ /* 0x000fe200078e0000 */
[----:B------:R-:W-:Y:S01]  /*0be0*/  IABS R4, R13 ;  /* 0x0000000d00047213 */ /* 0x000fe20000000000 */
[----:B------:R-:W-:Y:S01]  /*0bf0*/  STL [R1+0x578], R13 ;  /* 0x0005780d01007387 */ /* 0x000fe20000100800 */
[----:B------:R-:W-:Y:S01]  /*0c00*/  IADD3 R11, R12, 0x1, RZ ;  /* 0x000000010c0b7810 */ /* 0x000fe20007ffe0ff */
[----:B------:R-:W-:Y:S01]  /*0c10*/  IMAD.HI.U32 R0, R2, R3, RZ ;  /* 0x0000000302007227 */ /* 0x000fe200078e00ff */
[----:B------:R-:W-:Y:S01]  /*0c20*/  IADD3 R8, R12, 0x2, RZ ;  /* 0x000000020c087810 */ /* 0x000fe20007ffe0ff */
[----:B------:R-:W-:Y:S01]  /*0c30*/  STL [R1+0x570], R12 ;  /* 0x0005700c01007387 */ /* 0x000fe20000100800 */
[----:B------:R-:W-:Y:S01]  /*0c40*/  IABS R250, R11 ;  /* 0x0000000b00fa7213 */ /* 0x000fe20000000000 */
[----:B------:R-:W-:Y:S01]  /*0c50*/  IMAD.HI.U32 R2, R2, R4, RZ ;  /* 0x0000000402027227 */ /* 0x000fe200078e00ff */
[----:B------:R-:W-:Y:S01]  /*0c60*/  IADD3 R0, -R0, RZ, RZ ;  /* 0x000000ff00007210 */ /* 0x000fe20007ffe1ff */
[----:B------:R-:W-:Y:S01]  /*0c70*/  STL [R1+0x710], R11 ;  /* 0x0007100b01007387 */ /* 0x000fe20000100800 */
[----:B------:R-:W-:Y:S01]  /*0c80*/  IABS R246, R8 ;  /* 0x0000000800f67213 */ /* 0x000fe20000000000 */
[----:B------:R-:W-:Y:S01]  /*0c90*/  IMAD.MOV R2, RZ, RZ, -R2 ;  /* 0x000000ffff027224 */ /* 0x000fe200078e0a02 */
[----:B------:R-:W-:Y:S01]  /*0ca0*/  IADD3 R10, R12, 0x3, RZ ;  /* 0x000000030c0a7810 */ /* 0x000fe20007ffe0ff */
[C---:B------:R-:W-:Y:S01]  /*0cb0*/  IMAD R0, R9.reuse, R0, R3 ;  /* 0x0000000009007224 */ /* 0x040fe200078e0203 */
[----:B------:R-:W-:Y:S01]  /*0cc0*/  STL [R1+0x70c], R8 ;  /* 0x00070c0801007387 */ /* 0x000fe20000100800 */
[C---:B------:R-:W-:Y:S01]  /*0cd0*/  IMAD R2, R9.reuse, R2, R4 ;  /* 0x0000000209027224 */ /* 0x040fe200078e0204 */
[----:B------:R-:W-:Y:S01]  /*0ce0*/  IABS R211, R10 ;  /* 0x0000000a00d37213 */ /* 0x000fe20000000000 */
[----:B--2---:R-:W-:Y:S01]  /*0cf0*/  IMAD.MOV R3, RZ, RZ, -R5 ;  /* 0x000000ffff037224 */ /* 0x004fe200078e0a05 */
[----:B------:R-:W-:-:S02]  /*0d00*/  ISETP.GT.U32.AND P0, PT, R9, R0, PT ;  /* 0x000000000900720c */ /* 0x000fc40003f04070 */
[----:B------:R-:W-:Y:S01]  /*0d10*/  ISETP.GT.U32.AND P5, PT, R9, R2, PT ;  /* 0x000000020900720c */ /* 0x000fe20003fa4070 */
[----:B------:R-:W-:-:S04]  /*0d20*/  IMAD.MOV.U32 R4, RZ, RZ, R3 ;  /* 0x000000ffff047224 */ /* 0x000fc800078e0003 */
[----:B------:R-:W-:Y:S02]  /*0d30*/  IMAD R3, R4, R245, RZ ;  /* 0x000000f504037224 */ /* 0x000fe400078e02ff */
[----:B------:R-:W-:-:S04]  /*0d40*/  IMAD.MOV.U32 R4, RZ, RZ, RZ ;  /* 0x000000ffff047224 */ /* 0x000fc800078e00ff */
[----:B------:R-:W-:Y:S02]  /*0d50*/  @!P0 IMAD.IADD R0, R0, 0x1, -R9 ;  /* 0x0000000100008824 */ /* 0x000fe400078e0a09 */
[----:B------:R-:W-:-:S03]  /*0d60*/  IMAD.HI.U32 R4, R5, R3, R4 ;  /* 0x0000000305047227 */ /* 0x000fc600078e0004 */
[----:B------:R-:W-:Y:S01]  /*0d70*/  ISETP.GT.U32.AND P6, PT, R9, R0, PT ;  /* 0x000000000900720c */ /* 0x000fe20003fc4070 */
[----:B------:R-:W-:Y:S01]  /*0d80*/  @!P5 IMAD.IADD R2, R2, 0x1, -R9 ;  /* 0x000000010202d824 */ /* 0x000fe200078e0a09 */
[----:B------:R-:W-:Y:S01]  /*0d90*/  ISETP.GE.AND P5, PT, R14, RZ, PT ;  /* 0x000000ff0e00720c */ /* 0x000fe20003fa6270 */
[----:B------:R-:W-:-:S03]  /*0da0*/  IMAD.HI.U32 R3, R4, R251, RZ ;  /* 0x000000fb04037227 */ /* 0x000fc600078e00ff */
[----:B------:R-:W-:Y:S01]  /*0db0*/  ISETP.GT.U32.AND P0, PT, R9, R2, PT ;  /* 0x000000020900720c */ /* 0x000fe20003f04070 */
[----:B------:R-:W-:Y:S02]  /*0dc0*/  IMAD.MOV R6, RZ, RZ, -R3 ;  /* 0x000000ffff067224 */ /* 0x000fe400078e0a03 */
[----:B------:R-:W-:-:S04]  /*0dd0*/  IMAD.HI.U32 R3, R4, R250, RZ ;  /* 0x000000fa04037227 */ /* 0x000fc800078e00ff */
[----:B------:R-:W-:Y:S01]  /*0de0*/  @!P6 IMAD.IADD R0, R0, 0x1, -R9 ;  /* 0x000000010000e824 */ /* 0x000fe200078e0a09 */
[----:B------:R-:W-:Y:S01]  /*0df0*/  ISETP.GE.AND P6, PT, R13, RZ, PT ;  /* 0x000000ff0d00720c */ /* 0x000fe20003fc6270 */
[C---:B------:R-:W-:Y:S01]  /*0e00*/  IMAD R251, R245.reuse, R6, R251 ;  /* 0x00000006f5fb7224 */ /* 0x040fe200078e02fb */
[----:B------:R-:W-:Y:S01]  /*0e10*/  IADD3 R6, R12, 0x5, RZ ;  /* 0x000000050c067810 */ /* 0x000fe20007ffe0ff */
[----:B------:R-:W-:Y:S02]  /*0e20*/  IMAD.MOV R5, RZ, RZ, -R3 ;  /* 0x000000ffff057224 */ /* 0x000fe400078e0a03 */
[----:B------:R-:W-:Y:S01]  /*0e30*/  @!P0 IMAD.IADD R2, R2, 0x1, -R9 ;  /* 0x0000000102028824 */ /* 0x000fe200078e0a09 */
[C---:B------:R-:W-:Y:S01]  /*0e40*/  ISETP.GT.U32.AND P0, PT, R245.reuse, R251, PT ;  /* 0x000000fbf500720c */ /* 0x040fe20003f04070 */
[----:B------:R-:W-:Y:S01]  /*0e50*/  IMAD R250, R245, R5, R250 ;  /* 0x00000005f5fa7224 */ /* 0x000fe200078e02fa */
[----:B------:R-:W-:Y:S01]  /*0e60*/  IADD3 R9, R12, 0x4, RZ ;  /* 0x000000040c097810 */ /* 0x000fe20007ffe0ff */
[----:B------:R-:W-:Y:S01]  /*0e70*/  IMAD.HI.U32 R3, R4, R246, RZ ;  /* 0x000000f604037227 */ /* 0x000fe200078e00ff */
[----:B------:R-:W-:-:S02]  /*0e80*/  IABS R213, R6 ;  /* 0x0000000600d57213 */ /* 0x000fc40000000000 */
[----:B------:R-:W-:Y:S01]  /*0e90*/  IABS R212, R9 ;  /* 0x0000000900d47213 */ /* 0x000fe20000000000 */
[----:B------:R-:W-:Y:S01]  /*0ea0*/  @!P6 IMAD.MOV R2, RZ, RZ, -R2 ;  /* 0x000000ffff02e224 */ /* 0x000fe200078e0a02 */
[----:B------:R-:W-:Y:S01]  /*0eb0*/  ISETP.GT.U32.AND P6, PT, R245, R250, PT ;  /* 0x000000faf500720c */ /* 0x000fe20003fc4070 */
[----:B------:R-:W-:Y:S01]  /*0ec0*/  IMAD.MOV R5, RZ, RZ, -R3 ;  /* 0x000000ffff057224 */ /* 0x000fe200078e0a03 */
[----:B------:R-:W-:Y:S01]  /*0ed0*/  LOP3.LUT R3, RZ, c[0x0][0x178], RZ, 0x33, !PT ;  /* 0x00005e00ff037a12 */ /* 0x000fe200078e33ff */
[----:B------:R-:W-:Y:S01]  /*0ee0*/  @!P5 IMAD.MOV R0, RZ, RZ, -R0 ;  /* 0x000000ffff00d224 */ /* 0x000fe200078e0a00 */
[----:B------:R-:W-:Y:S01]  /*0ef0*/  ISETP.NE.AND P5, PT, RZ, c[0x0][0x178], PT ;  /* 0x00005e00ff007a0c */ /* 0x000fe20003fa5270 */
[----:B------:R-:W-:Y:S02]  /*0f00*/  @!P0 IMAD.IADD R251, R251, 0x1, -R245 ;  /* 0x00000001fbfb8824 */ /* 0x000fe400078e0af5 */
[----:B------:R-:W-:Y:S01]  /*0f10*/  IMAD R246, R245, R5, R246 ;  /* 0x00000005f5f67224 */ /* 0x000fe200078e02f6 */
[C---:B------:R-:W-:Y:S01]  /*0f20*/  SEL R252, R3.reuse, R2, !P5 ;  /* 0x0000000203fc7207 */ /* 0x040fe20006800000 */
[----:B------:R-:W-:Y:S01]  /*0f30*/  IMAD.HI.U32 R2, R4, R212, RZ ;  /* 0x000000d404027227 */ /* 0x000fe200078e00ff */
[----:B------:R-:W-:-:S02]  /*0f40*/  SEL R0, R3, R0, !P5 ;  /* 0x0000000003007207 */ /* 0x000fc40006800000 */
[C---:B------:R-:W-:Y:S01]  /*0f50*/  ISETP.GT.U32.AND P5, PT, R245.reuse, R251, PT ;  /* 0x000000fbf500720c */ /* 0x040fe20003fa4070 */
[----:B------:R-:W-:Y:S01]  /*0f60*/  STL [R1+0x3710], R252 ;  /* 0x003710fc01007387 */ /* 0x000fe20000100800 */
[C---:B------:R-:W-:Y:S01]  /*0f70*/  ISETP.GT.U32.AND P0, PT, R245.reuse, R246, PT ;  /* 0x000000f6f500720c */ /* 0x040fe20003f04070 */
[----:B------:R-:W-:Y:S01]  /*0f80*/  @!P6 IMAD.IADD R250, R250, 0x1, -R245 ;  /* 0x00000001fafae824 */ /* 0x000fe200078e0af5 */
[C---:B------:R-:W-:Y:S01]  /*0f90*/  ISETP.GE.AND P6, PT, R12.reuse, RZ, PT ;  /* 0x000000ff0c00720c */ /* 0x040fe20003fc6270 */
[----:B------:R1:W-:Y:S01]  /*0fa0*/  STL [R1+0x708], R0 ;  /* 0x0007080001007387 */ /* 0x0003e20000100800 */
[----:B------:R-:W-:Y:S01]  /*0fb0*/  IADD3 R5, R12, 0x6, RZ ;  /* 0x000000060c057810 */ /* 0x000fe20007ffe0ff */
[----:B------:R-:W-:Y:S02]  /*0fc0*/  IMAD.MOV R2, RZ, RZ, -R2 ;  /* 0x000000ffff027224 */ /* 0x000fe400078e0a02 */
[----:B------:R-:W-:Y:S01]  /*0fd0*/  STL [R1+0x2758], R10 ;  /* 0x0027580a01007387 */ /* 0x000fe20000100800 */
[----:B------:R-:W-:Y:S01]  /*0fe0*/  IABS R214, R5 ;  /* 0x0000000500d67213 */ /* 0x000fe20000000000 */
[----:B------:R-:W-:-:S02]  /*0ff0*/  IMAD R212, R245, R2, R212 ;  /* 0x00000002f5d47224 */ /* 0x000fc400078e02d4 */
[----:B------:R-:W-:Y:S01]  /*1000*/  @!P5 IMAD.IADD R251, R251, 0x1, -R245 ;  /* 0x00000001fbfbd824 */ /* 0x000fe200078e0af5 */
[----:B------:R-:W-:Y:S01]  /*1010*/  STL [R1+0x275c], R9 ;  /* 0x00275c0901007387 */ /* 0x000fe20000100800 */
[----:B-1----:R-:W-:-:S04]  /*1020*/  IMAD.HI.U32 R0, R4, R211, RZ ;  /* 0x000000d304007227 */ /* 0x002fc800078e00ff */
[----:B------:R-:W-:Y:S02]  /*1030*/  IMAD.MOV R0, RZ, RZ, -R0 ;  /* 0x000000ffff007224 */ /* 0x000fe400078e0a00 */
[----:B------:R-:W-:Y:S01]  /*1040*/  @!P0 IMAD.IADD R246, R246, 0x1, -R245 ;  /* 0x00000001f6f68824 */ /* 0x000fe200078e0af5 */
[C---:B------:R-:W-:Y:S01]  /*1050*/  ISETP.GT.U32.AND P0, PT, R245.reuse, R250, PT ;  /* 0x000000faf500720c */ /* 0x040fe20003f04070 */
[C---:B------:R-:W-:Y:S02]  /*1060*/  IMAD R211, R245.reuse, R0, R211 ;  /* 0x00000000f5d37224 */ /* 0x040fe400078e02d3 */
[----:B------:R-:W-:Y:S01]  /*1070*/  @!P6 IMAD.MOV R251, RZ, RZ, -R251 ;  /* 0x000000fffffbe224 */ /* 0x000fe200078e0afb */
[C---:B------:R-:W-:Y:S01]  /*1080*/  ISETP.GT.U32.AND P5, PT, R245.reuse, R246, PT ;  /* 0x000000f6f500720c */ /* 0x040fe20003fa4070 */
[C---:B------:R-:W-:Y:S01]  /*1090*/  IMAD.HI.U32 R0, R4.reuse, R213, RZ ;  /* 0x000000d504007227 */ /* 0x040fe200078e00ff */
[----:B------:R-:W-:Y:S02]  /*10a0*/  ISETP.GT.U32.AND P6, PT, R245, R211, PT ;  /* 0x000000d3f500720c */ /* 0x000fe40003fc4070 */
[----:B------:R-:W-:Y:S01]  /*10b0*/  STL [R1+0x370c], R251 ;  /* 0x00370cfb01007387 */ /* 0x000fe20000100800 */
[----:B------:R-:W-:-:S03]  /*10c0*/  IMAD.HI.U32 R2, R4, R214, RZ ;  /* 0x000000d604027227 */ /* 0x000fc600078e00ff */
[----:B------:R-:W-:Y:S01]  /*10d0*/  STL [R1+0x2760], R6 ;  /* 0x0027600601007387 */ /* 0x000fe20000100800 */
[--C-:B------:R-:W-:Y:S01]  /*10e0*/  @!P0 IMAD.IADD R250, R250, 0x1, -R245.reuse ;  /* 0x00000001fafa8824 */ /* 0x100fe200078e0af5 */
[----:B------:R-:W-:Y:S01]  /*10f0*/  ISETP.GE.AND P0, PT, R11, RZ, PT ;  /* 0x000000ff0b00720c */ /* 0x000fe20003f06270 */
[----:B------:R-:W-:Y:S01]  /*1100*/  IMAD.MOV R0, RZ, RZ, -R0 ;  /* 0x000000ffff007224 */ /* 0x000fe200078e0a00 */
[----:B------:R-:W-:Y:S01]  /*1110*/  STL [R1+0x2764], R5 ;  /* 0x0027640501007387 */ /* 0x000fe20000100800 */
[--C-:B------:R-:W-:Y:S01]  /*1120*/  @!P5 IMAD.IADD R246, R246, 0x1, -R245.reuse ;  /* 0x00000001f6f6d824 */ /* 0x100fe200078e0af5 */
[----:B------:R-:W-:Y:S01]  /*1130*/  ISETP.GT.U32.AND P5, PT, R245, R212, PT ;  /* 0x000000d4f500720c */ /* 0x000fe20003fa4070 */
[----:B------:R-:W-:Y:S01]  /*1140*/  @!P6 IMAD.IADD R211, R211, 0x1, -R245 ;  /* 0x00000001d3d3e824 */ /* 0x000fe200078e0af5 */
[----:B------:R-:W-:Y:S01]  /*1150*/  ISETP.GE.AND P6, PT, R8, RZ, PT ;  /* 0x000000ff0800720c */ /* 0x000fe20003fc6270 */
[----:B------:R-:W-:Y:S02]  /*1160*/  IMAD.MOV R2, RZ, RZ, -R2 ;  /* 0x000000ffff027224 */ /* 0x000fe400078e0a02 */
[----:B------:R-:W-:-:S02]  /*1170*/  IMAD R213, R245, R0, R213 ;  /* 0x00000000f5d57224 */ /* 0x000fc400078e02d5 */
[C---:B------:R-:W-:Y:S02]  /*1180*/  IMAD R214, R245.reuse, R2, R214 ;  /* 0x00000002f5d67224 */ /* 0x040fe400078e02d6 */
[----:B------:R-:W-:Y:S02]  /*1190*/  @!P0 IADD3 R250, -R250, RZ, RZ ;  /* 0x000000fffafa8210 */ /* 0x000fe40007ffe1ff */
[----:B------:R-:W-:Y:S02]  /*11a0*/  ISETP.GT.U32.AND P0, PT, R245, R211, PT ;  /* 0x000000d3f500720c */ /* 0x000fe40003f04070 */
[----:B------:R-:W-:Y:S01]  /*11b0*/  @!P5 IMAD.IADD R212, R212, 0x1, -R245 ;  /* 0x00000001d4d4d824 */ /* 0x000fe200078e0af5 */
[----:B------:R-:W-:Y:S01]  /*11c0*/  STL [R1+0x3720], R250 ;  /* 0x003720fa01007387 */ /* 0x000fe20000100800 */
[----:B------:R-:W-:-:S03]  /*11d0*/  @!P6 IMAD.MOV R246, RZ, RZ, -R246 ;  /* 0x000000fffff6e224 */ /* 0x000fc600078e0af6 */
[----:B------:R-:W-:Y:S02]  /*11e0*/  ISETP.GT.U32.AND P5, PT, R245, R212, PT ;  /* 0x000000d4f500720c */ /* 0x000fe40003fa4070 */
[----:B------:R1:W-:Y:S04]  /*11f0*/  STL [R1+0x3708], R246 ;  /* 0x003708f601007387 */ /* 0x0003e80000100800 */
[----:B-1----:R-:W2:Y:S01]  /*1200*/  LDL R246, [R1+0x570] ;  /* 0x0005700001f67983 */ /* 0x002ea20000100800 */
[----:B------:R-:W-:Y:S01]  /*1210*/  @!P0 IMAD.IADD R211, R211, 0x1, -R245 ;  /* 0x00000001d3d38824 */ /* 0x000fe200078e0af5 */
[----:B------:R-:W-:-:S05]  /*1220*/  ISETP.GT.U32.AND P6, PT, R245, R213, PT ;  /* 0x000000d5f500720c */ /* 0x000fca0003fc4070 */
[----:B------:R-:W-:Y:S01]  /*1230*/  @!P5 IMAD.IADD R212, R212, 0x1, -R245 ;  /* 0x00000001d4d4d824 */ /* 0x000fe200078e0af5 */
[----:B------:R-:W-:Y:S02]  /*1240*/  ISETP.GT.U32.AND P0, PT, R245, R214, PT ;  /* 0x000000d6f500720c */ /* 0x000fe40003f04070 */
[----:B------:R-:W-:-:S05]  /*1250*/  ISETP.GE.AND P5, PT, R10, RZ, PT ;  /* 0x000000ff0a00720c */ /* 0x000fca0003fa6270 */
[----:B------:R-:W-:Y:S01]  /*1260*/  @!P6 IMAD.IADD R213, R213, 0x1, -R245 ;  /* 0x00000001d5d5e824 */ /* 0x000fe200078e0af5 */
[----:B------:R-:W-:-:S05]  /*1270*/  ISETP.GE.AND P6, PT, R9, RZ, PT ;  /* 0x000000ff0900720c */ /* 0x000fca0003fc6270 */
[----:B------:R-:W-:Y:S02]  /*1280*/  @!P0 IMAD.IADD R214, R214, 0x1, -R245 ;  /* 0x00000001d6d68824 */ /* 0x000fe400078e0af5 */
[----:B------:R-:W-:Y:S01]  /*1290*/  @!P5 IMAD.MOV R211, RZ, RZ, -R211 ;  /* 0x000000ffffd3d224 */ /* 0x000fe200078e0ad3 */
[C---:B------:R-:W-:Y:S02]  /*12a0*/  ISETP.GT.U32.AND P0, PT, R245.reuse, R213, PT ;  /* 0x000000d5f500720c */ /* 0x040fe40003f04070 */
[----:B------:R-:W-:-:S03]  /*12b0*/  ISETP.GT.U32.AND P5, PT, R245, R214, PT ;  /* 0x000000d6f500720c */ /* 0x000fc60003fa4070 */
[----:B------:R-:W-:-:S08]  /*12c0*/  @!P6 IMAD.MOV R212, RZ, RZ, -R212 ;  /* 0x000000ffffd4e224 */ /* 0x000fd000078e0ad4 */
[--C-:B------:R-:W-:Y:S01]  /*12d0*/  @!P0 IMAD.IADD R213, R213, 0x1, -R245.reuse ;  /* 0x00000001d5d58824 */ /* 0x100fe200078e0af5 */
[----:B------:R-:W-:Y:S01]  /*12e0*/  ISETP.GE.AND P0, PT, R6, RZ, PT ;  /* 0x000000ff0600720c */ /* 0x000fe20003f06270 */
[----:B------:R-:W-:-:S12]  /*12f0*/  @!P5 IMAD.IADD R214, R214, 0x1, -R245 ;  /* 0x00000001d6d6d824 */ /* 0x000fd800078e0af5 */
[----:B------:R-:W-:Y:S01]  /*1300*/  @!P0 IMAD.MOV R213, RZ, RZ, -R213 ;  /* 0x000000ffffd58224 */ /* 0x000fe200078e0ad5 */
[C---:B--2---:R-:W-:Y:S02]  /*1310*/  IADD3 R8, R246.reuse, 0x7, RZ ;  /* 0x00000007f6087810 */ /* 0x044fe40007ffe0ff */
[C---:B------:R-:W-:Y:S02]  /*1320*/  IADD3 R7, R246.reuse, 0x8, RZ ;  /* 0x00000008f6077810 */ /* 0x040fe40007ffe0ff */
[----:B------:R-:W-:Y:S01]  /*1330*/  IABS R215, R8 ;  /* 0x0000000800d77213 */ /* 0x000fe20000000000 */
[----:B------:R1:W-:Y:S01]  /*1340*/  STL [R1+0x2768], R8 ;  /* 0x0027680801007387 */ /* 0x0003e20000100800 */
[----:B------:R-:W-:Y:S02]  /*1350*/  IABS R3, R7 ;  /* 0x0000000700037213 */ /* 0x000fe40000000000 */
[----:B------:R-:W-:Y:S01]  /*1360*/  IADD3 R11, R246, 0x9, RZ ;  /* 0x00000009f60b7810 */ /* 0x000fe20007ffe0ff */
[----:B------:R-:W-:Y:S01]  /*1370*/  IMAD.HI.U32 R0, R4, R215, RZ ;  /* 0x000000d704007227 */ /* 0x000fe200078e00ff */
[----:B------:R-:W-:Y:S01]  /*1380*/  IADD3 R10, R246, 0xa, RZ ;  /* 0x0000000af60a7810 */ /* 0x000fe20007ffe0ff */
[----:B------:R2:W-:Y:S01]  /*1390*/  STL [R1+0x276c], R7 ;  /* 0x00276c0701007387 */ /* 0x0005e20000100800 */
[----:B------:R-:W-:Y:S01]  /*13a0*/  IABS R216, R11 ;  /* 0x0000000b00d87213 */ /* 0x000fe20000000000 */
[----:B------:R-:W-:Y:S01]  /*13b0*/  IMAD.HI.U32 R2, R4, R3, RZ ;  /* 0x0000000304027227 */ /* 0x000fe200078e00ff */
[----:B------:R-:W-:Y:S01]  /*13c0*/  IABS R217, R10 ;  /* 0x0000000a00d97213 */ /* 0x000fe20000000000 */
[----:B------:R3:W-:Y:S01]  /*13d0*/  STL [R1+0x2770], R11 ;  /* 0x0027700b01007387 */ /* 0x0007e20000100800 */
[C---:B------:R-:W-:Y:S01]  /*13e0*/  IADD3 R9, R246.reuse, 0xc, RZ ;  /* 0x0000000cf6097810 */ /* 0x040fe20007ffe0ff */
[----:B------:R-:W-:Y:S01]  /*13f0*/  IMAD.MOV R0, RZ, RZ, -R0 ;  /* 0x000000ffff007224 */ /* 0x000fe200078e0a00 */
[C---:B------:R-:W-:Y:S01]  /*1400*/  IADD3 R13, R246.reuse, 0xf, RZ ;  /* 0x0000000ff60d7810 */ /* 0x040fe20007ffe0ff */
[----:B------:R-:W-:Y:S01]  /*1410*/  IMAD.MOV R2, RZ, RZ, -R2 ;  /* 0x000000ffff027224 */ /* 0x000fe200078e0a02 */
[----:B------:R-:W-:Y:S01]  /*1420*/  IABS R219, R9 ;  /* 0x0000000900db7213 */ /* 0x000fe20000000000 */
[C---:B------:R-:W-:Y:S01]  /*1430*/  IMAD R215, R245.reuse, R0, R215 ;  /* 0x00000000f5d77224 */ /* 0x040fe200078e02d7 */
[----:B------:R-:W-:Y:S01]  /*1440*/  IADD3 R12, R246, 0x10, RZ ;  /* 0x00000010f60c7810 */ /* 0x000fe20007ffe0ff */
[C---:B------:R-:W-:Y:S01]  /*1450*/  IMAD R2, R245.reuse, R2, R3 ;  /* 0x00000002f5027224 */ /* 0x040fe200078e0203 */
[----:B------:R4:W-:Y:S01]  /*1460*/  STL [R1+0x2774], R10 ;  /* 0x0027740a01007387 */ /* 0x0009e20000100800 */
[----:B------:R-:W-:Y:S01]  /*1470*/  IMAD.HI.U32 R0, R4, R216, RZ ;  /* 0x000000d804007227 */ /* 0x000fe200078e00ff */
[----:B------:R-:W-:-:S02]  /*1480*/  ISETP.GT.U32.AND P6, PT, R245, R215, PT ;  /* 0x000000d7f500720c */ /* 0x000fc40003fc4070 */
[C---:B------:R-:W-:Y:S01]  /*1490*/  ISETP.GT.U32.AND P5, PT, R245.reuse, R2, PT ;  /* 0x00000002f500720c */ /* 0x040fe20003fa4070 */
[----:B------:R-:W-:Y:S01]  /*14a0*/  IMAD.HI.U32 R3, R4, R217, RZ ;  /* 0x000000d904037227 */ /* 0x000fe200078e00ff */
[----:B------:R-:W-:Y:S01]  /*14b0*/  IABS R222, R13 ;  /* 0x0000000d00de7213 */ /* 0x000fe20000000000 */
[----:B------:R-:W-:Y:S01]  /*14c0*/  STL.64 [R1+0x3718], R212 ;  /* 0x003718d401007387 */ /* 0x000fe20000100a00 */
[C---:B------:R-:W-:Y:S01]  /*14d0*/  IADD3 R14, R246.reuse, 0x21, RZ ;  /* 0x00000021f60e7810 */ /* 0x040fe20007ffe0ff */
[----:B------:R-:W-:Y:S01]  /*14e0*/  IMAD.MOV R0, RZ, RZ, -R0 ;  /* 0x000000ffff007224 */ /* 0x000fe200078e0a00 */
[----:B------:R-:W-:Y:S01]  /*14f0*/  IADD3 R15, R246, 0x27, RZ ;  /* 0x00000027f60f7810 */ /* 0x000fe20007ffe0ff */
[----:B------:R-:W-:Y:S01]  /*1500*/  IMAD.MOV R6, RZ, RZ, -R3 ;  /* 0x000000ffff067224 */ /* 0x000fe200078e0a03 */
[----:B------:R-:W-:Y:S01]  /*1510*/  IABS R235, R14 ;  /* 0x0000000e00eb7213 */ /* 0x000fe20000000000 */
[----:B------:R-:W-:Y:S01]  /*1520*/  IMAD R216, R245, R0, R216 ;  /* 0x00000000f5d87224 */ /* 0x000fe200078e02d8 */
[----:B------:R-:W-:Y:S01]  /*1530*/  IABS R240, R15 ;  /* 0x0000000f00f07213 */ /* 0x000fe20000000000 */
[--C-:B------:R-:W-:Y:S01]  /*1540*/  @!P6 IMAD.IADD R215, R215, 0x1, -R245.reuse ;  /* 0x00000001d7d7e824 */ /* 0x100fe200078e0af5 */
[----:B------:R-:W-:Y:S01]  /*1550*/  ISETP.GE.AND P6, PT, R5, RZ, PT ;  /* 0x000000ff0500720c */ /* 0x000fe20003fc6270 */
[----:B------:R-:W-:Y:S01]  /*1560*/  @!P5 IMAD.IADD R2, R2, 0x1, -R245 ;  /* 0x000000010202d824 */ /* 0x000fe200078e0af5 */
[----:B------:R-:W-:Y:S01]  /*1570*/  IADD3 R5, R246, 0xb, RZ ;  /* 0x0000000bf6057810 */ /* 0x000fe20007ffe0ff */
[C---:B------:R-:W-:Y:S01]  /*1580*/  IMAD R217, R245.reuse, R6, R217 ;  /* 0x00000006f5d97224 */ /* 0x040fe200078e02d9 */
[C---:B------:R-:W-:Y:S01]  /*1590*/  ISETP.GT.U32.AND P0, PT, R245.reuse, R215, PT ;  /* 0x000000d7f500720c */ /* 0x040fe20003f04070 */
[----:B------:R-:W-:Y:S01]  /*15a0*/  IMAD.HI.U32 R3, R4, R219, RZ ;  /* 0x000000db04037227 */ /* 0x000fe200078e00ff */
[C---:B------:R-:W-:Y:S01]  /*15b0*/  ISETP.GT.U32.AND P5, PT, R245.reuse, R2, PT ;  /* 0x00000002f500720c */ /* 0x040fe20003fa4070 */
[----:B------:R1:W-:Y:S01]  /*15c0*/  STL [R1+0x2778], R5 ;  /* 0x0027780501007387 */ /* 0x0003e20000100800 */
[----:B------:R-:W-:Y:S01]  /*15d0*/  IABS R218, R5 ;  /* 0x0000000500da7213 */ /* 0x000fe20000000000 */
[----:B------:R-:W-:Y:S01]  /*15e0*/  IMAD.MOV R6, RZ, RZ, -R3 ;  /* 0x000000ffff067224 */ /* 0x000fe200078e0a03 */
[C---:B------:R-:W-:Y:S01]  /*15f0*/  IADD3 R17, R246.reuse, 0x30, RZ ;  /* 0x00000030f6117810 */ /* 0x040fe20007ffe0ff */
[----:B------:R1:W-:Y:S01]  /*1600*/  STL [R1+0x277c], R9 ;  /* 0x00277c0901007387 */ /* 0x0003e20000100800 */
[----:B------:R-:W-:Y:S01]  /*1610*/  IADD3 R16, R246, 0x31, RZ ;  /* 0x00000031f6107810 */ /* 0x000fe20007ffe0ff */
[----:B------:R-:W-:Y:S01]  /*1620*/  @!P6 IMAD.MOV R214, RZ, RZ, -R214 ;  /* 0x000000ffffd6e224 */ /* 0x000fe200078e0ad6 */
[----:B------:R-:W-:Y:S01]  /*1630*/  ISETP.GT.U32.AND P6, PT, R245, R216, PT ;  /* 0x000000d8f500720c */ /* 0x000fe20003fc4070 */
[----:B------:R-:W-:Y:S01]  /*1640*/  IMAD.HI.U32 R0, R4, R218, RZ ;  /* 0x000000da04007227 */ /* 0x000fe200078e00ff */
[----:B------:R-:W-:-:S02]  /*1650*/  IABS R193, R17 ;  /* 0x0000001100c17213 */ /* 0x000fc40000000000 */
[----:B------:R-:W-:Y:S01]  /*1660*/  IADD3 R21, R246, 0x32, RZ ;  /* 0x00000032f6157810 */ /* 0x000fe20007ffe0ff */
[--C-:B------:R-:W-:Y:S01]  /*1670*/  @!P0 IMAD.IADD R215, R215, 0x1, -R245.reuse ;  /* 0x00000001d7d78824 */ /* 0x100fe200078e0af5 */
[C---:B------:R-:W-:Y:S01]  /*1680*/  ISETP.GT.U32.AND P0, PT, R245.reuse, R217, PT ;  /* 0x000000d9f500720c */ /* 0x040fe20003f04070 */
[----:B------:R-:W-:Y:S01]  /*1690*/  @!P5 IMAD.IADD R2, R2, 0x1, -R245 ;  /* 0x000000010202d824 */ /* 0x000fe200078e0af5 */
[----:B------:R-:W-:Y:S01]  /*16a0*/  ISETP.GE.AND P5, PT, R8, RZ, PT ;  /* 0x000000ff0800720c */ /* 0x000fe20003fa6270 */
[----:B------:R-:W-:Y:S01]  /*16b0*/  IMAD.MOV R0, RZ, RZ, -R0 ;  /* 0x000000ffff007224 */ /* 0x000fe200078e0a00 */
[C---:B-1----:R-:W-:Y:S01]  /*16c0*/  IADD3 R8, R246.reuse, 0xe, RZ ;  /* 0x0000000ef6087810 */ /* 0x042fe20007ffe0ff */
[----:B------:R-:W-:Y:S01]  /*16d0*/  IMAD R219, R245, R6, R219 ;  /* 0x00000006f5db7224 */ /* 0x000fe200078e02db */
[----:B------:R-:W-:Y:S01]  /*16e0*/  IADD3 R18, R246, 0x33, RZ ;  /* 0x00000033f6127810 */ /* 0x000fe20007ffe0ff */
[----:B------:R-:W-:Y:S01]  /*16f0*/  @!P6 IMAD.IADD R216, R216, 0x1, -R245 ;  /* 0x00000001d8d8e824 */ /* 0x000fe200078e0af5 */
[----:B------:R-:W-:Y:S01]  /*1700*/  ISETP.GE.AND P6, PT, R7, RZ, PT ;  /* 0x000000ff0700720c */ /* 0x000fe20003fc6270 */
[----:B------:R-:W-:Y:S01]  /*1710*/  IMAD R218, R245, R0, R218 ;  /* 0x00000000f5da7224 */ /* 0x000fe200078e02da */
[----:B--2---:R-:W-:-:S02]  /*1720*/  IADD3 R7, R246, 0xd, RZ ;  /* 0x0000000df6077810 */ /* 0x004fc40007ffe0ff */
[----:B------:R-:W-:Y:S01]  /*1730*/  IABS R221, R8 ;  /* 0x0000000800dd7213 */ /* 0x000fe20000000000 */
[----:B------:R-:W-:Y:S01]  /*1740*/  @!P0 IMAD.IADD R217, R217, 0x1, -R245 ;  /* 0x00000001d9d98824 */ /* 0x000fe200078e0af5 */
[C---:B------:R-:W-:Y:S01]  /*1750*/  ISETP.GT.U32.AND P0, PT, R245.reuse, R216, PT ;  /* 0x000000d8f500720c */ /* 0x040fe20003f04070 */
[----:B------:R-:W-:Y:S01]  /*1760*/  @!P5 IMAD.MOV R215, RZ, RZ, -R215 ;  /* 0x000000ffffd7d224 */ /* 0x000fe200078e0ad7 */
[----:B------:R-:W-:Y:S01]  /*1770*/  IABS R220, R7 ;  /* 0x0000000700dc7213 */ /* 0x000fe20000000000 */
[----:B------:R-:W-:Y:S01]  /*1780*/  IMAD.HI.U32 R3, R4, R221, RZ ;  /* 0x000000dd04037227 */ /* 0x000fe200078e00ff */
[C---:B------:R-:W-:Y:S01]  /*1790*/  ISETP.GT.U32.AND P5, PT, R245.reuse, R217, PT ;  /* 0x000000d9f500720c */ /* 0x040fe20003fa4070 */
[----:B------:R1:W-:Y:S01]  /*17a0*/  STL [R1+0x2780], R7 ;  /* 0x0027800701007387 */ /* 0x0003e20000100800 */
[----:B------:R-:W-:Y:S01]  /*17b0*/  IADD3 R20, R246, 0x34, RZ ;  /* 0x00000034f6147810 */ /* 0x000fe20007ffe0ff */
[----:B------:R-:W-:Y:S01]  /*17c0*/  @!P6 IMAD.MOV R2, RZ, RZ, -R2 ;  /* 0x000000ffff02e224 */ /* 0x000fe200078e0a02 */
[----:B------:R-:W-:Y:S01]  /*17d0*/  ISETP.GT.U32.AND P6, PT, R245, R218, PT ;  /* 0x000000daf500720c */ /* 0x000fe20003fc4070 */
[----:B------:R-:W-:Y:S01]  /*17e0*/  IMAD.HI.U32 R0, R4, R220, RZ ;  /* 0x000000dc04007227 */ /* 0x000fe200078e00ff */
[----:B------:R2:W-:Y:S01]  /*17f0*/  STL [R1+0x2784], R8 ;  /* 0x0027840801007387 */ /* 0x0005e20000100800 */
[----:B------:R-:W-:-:S02]  /*1800*/  IADD3 R19, R246, 0x35, RZ ;  /* 0x00000035f6137810 */ /* 0x000fc40007ffe0ff */
[----:B------:R-:W-:Y:S01]  /*1810*/  @!P0 IADD3 R216, R216, -R245, RZ ;  /* 0x800000f5d8d88210 */ /* 0x000fe20007ffe0ff */
[----:B------:R-:W-:Y:S01]  /*1820*/  IMAD.MOV R6, RZ, RZ, -R3 ;  /* 0x000000ffff067224 */ /* 0x000fe200078e0a03 */
[----:B------:R-:W-:Y:S01]  /*1830*/  ISETP.GE.AND P0, PT, R11, RZ, PT ;  /* 0x000000ff0b00720c */ /* 0x000fe20003f06270 */
[----:B------:R-:W-:Y:S01]  /*1840*/  IMAD.MOV R0, RZ, RZ, -R0 ;  /* 0x000000ffff007224 */ /* 0x000fe200078e0a00 */
[----:B---3--:R-:W-:Y:S01]  /*1850*/  IADD3 R11, R246, 0x11, RZ ;  /* 0x00000011f60b7810 */ /* 0x008fe20007ffe0ff */
[----:B------:R-:W-:Y:S01]  /*1860*/  @!P5 IMAD.IADD R217, R217, 0x1, -R245 ;  /* 0x00000001d9d9d824 */ /* 0x000fe200078e0af5 */
[C---:B------:R-:W-:Y:S01]  /*1870*/  ISETP.GT.U32.AND P5, PT, R245.reuse, R219, PT ;  /* 0x000000dbf500720c */ /* 0x040fe20003fa4070 */
[C---:B------:R-:W-:Y:S01]  /*1880*/  IMAD R221, R245.reuse, R6, R221 ;  /* 0x00000006f5dd7224 */ /* 0x040fe200078e02dd */
[----:B------:R3:W-:Y:S01]  /*1890*/  STL [R1+0x2788], R13 ;  /* 0x0027880d01007387 */ /* 0x0007e20000100800 */
[----:B------:R-:W-:Y:S01]  /*18a0*/  @!P6 IMAD.IADD R218, R218, 0x1, -R245 ;  /* 0x00000001dadae824 */ /* 0x000fe200078e0af5 */
[----:B------:R-:W-:Y:S01]  /*18b0*/  ISETP.GE.AND P6, PT, R10, RZ, PT ;  /* 0x000000ff0a00720c */ /* 0x000fe20003fc6270 */
[----:B------:R-:W-:Y:S01]  /*18c0*/  IMAD R220, R245, R0, R220 ;  /* 0x00000000f5dc7224 */ /* 0x000fe200078e02dc */
[----:B----4-:R-:W-:Y:S01]  /*18d0*/  IADD3 R10, R246, 0x12, RZ ;  /* 0x00000012f60a7810 */ /* 0x010fe20007ffe0ff */
[----:B------:R-:W-:Y:S01]  /*18e0*/  IMAD.HI.U32 R0, R4, R222, RZ ;  /* 0x000000de04007227 */ /* 0x000fe200078e00ff */
[----:B------:R4:W-:Y:S01]  /*18f0*/  STL [R1+0x278c], R12 ;  /* 0x00278c0c01007387 */ /* 0x0009e20000100800 */
[----:B------:R-:W-:-:S02]  /*1900*/  IADD3 R22, R246, 0x36, RZ ;  /* 0x00000036f6167810 */ /* 0x000fc40007ffe0ff */
[----:B------:R-:W-:Y:S01]  /*1910*/  @!P0 IMAD.MOV R216, RZ, RZ, -R216 ;  /* 0x000000ffffd88224 */ /* 0x000fe200078e0ad8 */
[----:B------:R-:W-:Y:S01]  /*1920*/  ISETP.GT.U32.AND P0, PT, R245, R218, PT ;  /* 0x000000daf500720c */ /* 0x000fe20003f04070 */
[----:B------:R-:W-:Y:S01]  /*1930*/  @!P5 IMAD.IADD R219, R219, 0x1, -R245 ;  /* 0x00000001dbdbd824 */ /* 0x000fe200078e0af5 */
[----:B------:R-:W-:Y:S01]  /*1940*/  IABS R223, R10 ;  /* 0x0000000a00df7213 */ /* 0x000fe20000000000 */
[----:B------:R-:W-:Y:S01]  /*1950*/  IMAD.MOV R0, RZ, RZ, -R0 ;  /* 0x000000ffff007224 */ /* 0x000fe200078e0a00 */
[----:B------:R1:W-:Y:S01]  /*1960*/  STL [R1+0x2790], R11 ;  /* 0x0027900b01007387 */ /* 0x0003e20000100800 */
[----:B------:R-:W-:Y:S01]  /*1970*/  @!P6 IMAD.MOV R217, RZ, RZ, -R217 ;  /* 0x000000ffffd9e224 */ /* 0x000fe200078e0ad9 */
[C---:B------:R-:W-:Y:S01]  /*1980*/  ISETP.GT.U32.AND P5, PT, R245.reuse, R219, PT ;  /* 0x000000dbf500720c */ /* 0x040fe20003fa4070 */
[C---:B------:R-:W-:Y:S01]  /*1990*/  IMAD R222, R245.reuse, R0, R222 ;  /* 0x00000000f5de7224 */ /* 0x040fe200078e02de */
[----:B------:R-:W-:Y:S01]  /*19a0*/  ISETP.GT.U32.AND P6, PT, R245, R220, PT ;  /* 0x000000dcf500720c */ /* 0x000fe20003fc4070 */
[----:B------:R1:W-:Y:S01]  /*19b0*/  STL [R1+0x2794], R10 ;  /* 0x0027940a01007387 */ /* 0x0003e20000100800 */
[----:B------:R-:W-:-:S02]  /*19c0*/  IADD3 R24, R246, 0x38, RZ ;  /* 0x00000038f6187810 */ /* 0x000fc40007ffe0ff */
[----:B------:R-:W-:Y:S01]  /*19d0*/  IADD3 R23, R246, 0x39, RZ ;  /* 0x00000039f6177810 */ /* 0x000fe20007ffe0ff */
[--C-:B------:R-:W-:Y:S01]  /*19e0*/  @!P0 IMAD.IADD R218, R218, 0x1, -R245.reuse ;  /* 0x00000001dada8824 */ /* 0x100fe200078e0af5 */
[----:B------:R-:W-:Y:S02]  /*19f0*/  ISETP.GT.U32.AND P0, PT, R245, R221, PT ;  /* 0x000000ddf500720c */ /* 0x000fe40003f04070 */
[----:B------:R-:W-:Y:S02]  /*1a00*/  IABS R189, R24 ;  /* 0x0000001800bd7213 */ /* 0x000fe40000000000 */
[----:B------:R-:W-:Y:S01]  /*1a10*/  IADD3 R28, R246, 0x3a, RZ ;  /* 0x0000003af61c7810 */ /* 0x000fe20007ffe0ff */
[--C-:B------:R-:W-:Y:S01]  /*1a20*/  @!P5 IMAD.IADD R219, R219, 0x1, -R245.reuse ;  /* 0x00000001dbdbd824 */ /* 0x100fe200078e0af5 */
[----:B------:R-:W-:Y:S01]  /*1a30*/  ISETP.GE.AND P5, PT, R5, RZ, PT ;  /* 0x000000ff0500720c */ /* 0x000fe20003fa6270 */
[----:B------:R-:W-:Y:S01]  /*1a40*/  @!P6 IMAD.IADD R220, R220, 0x1, -R245 ;  /* 0x00000001dcdce824 */ /* 0x000fe200078e0af5 */
[----:B------:R-:W-:-:S02]  /*1a50*/  IABS R5, R12 ;  /* 0x0000000c00057213 */ /* 0x000fc40000000000 */
[----:B------:R-:W-:Y:S02]  /*1a60*/  ISETP.GE.AND P6, PT, R9, RZ, PT ;  /* 0x000000ff0900720c */ /* 0x000fe40003fc6270 */
[----:B------:R-:W-:Y:S01]  /*1a70*/  IADD3 R9, R246, 0x13, RZ ;  /* 0x00000013f6097810 */ /* 0x000fe20007ffe0ff */
[----:B------:R-:W-:Y:S01]  /*1a80*/  @!P0 IMAD.IADD R221, R221, 0x1, -R245 ;  /* 0x00000001dddd8824 */ /* 0x000fe200078e0af5 */
[C---:B------:R-:W-:Y:S01]  /*1a90*/  ISETP.GT.U32.AND P0, PT, R245.reuse, R220, PT ;  /* 0x000000dcf500720c */ /* 0x040fe20003f04070 */
[----:B------:R-:W-:Y:S01]  /*1aa0*/  IMAD.HI.U32 R3, R4, R5, RZ ;  /* 0x0000000504037227 */ /* 0x000fe200078e00ff */
[----:B------:R-:W-:Y:S01]  /*1ab0*/  IABS R243, R9 ;  /* 0x0000000900f37213 */ /* 0x000fe20000000000 */
[----:B------:R-:W-:Y:S01]  /*1ac0*/  STL [R1+0x2798], R9 ;  /* 0x0027980901007387 */ /* 0x000fe20000100800 */
[C---:B------:R-:W-:Y:S01]  /*1ad0*/  IADD3 R25, R246.reuse, 0x3b, RZ ;  /* 0x0000003bf6197810 */ /* 0x040fe20007ffe0ff */
[----:B------:R-:W-:Y:S01]  /*1ae0*/  @!P5 IMAD.MOV R218, RZ, RZ, -R218 ;  /* 0x000000ffffdad224 */ /* 0x000fe200078e0ada */
[C---:B------:R-:W-:Y:S01]  /*1af0*/  ISETP.GT.U32.AND P5, PT, R245.reuse, R221, PT ;  /* 0x000000ddf500720c */ /* 0x040fe20003fa4070 */
[----:B------:R-:W-:Y:S01]  /*1b00*/  IMAD.MOV R6, RZ, RZ, -R3 ;  /* 0x000000ffff067224 */ /* 0x000fe200078e0a03 */
[C---:B------:R-:W-:Y:S01]  /*1b10*/  IADD3 R27, R246.reuse, 0x3c, RZ ;  /* 0x0000003cf61b7810 */ /* 0x040fe20007ffe0ff */
[----:B------:R-:W-:Y:S01]  /*1b20*/  @!P6 IMAD.MOV R219, RZ, RZ, -R219 ;  /* 0x000000ffffdbe224 */ /* 0x000fe200078e0adb */
[C---:B------:R-:W-:Y:S01]  /*1b30*/  ISETP.GT.U32.AND P6, PT, R245.reuse, R222, PT ;  /* 0x000000def500720c */ /* 0x040fe20003fc4070 */
[----:B------:R-:W-:Y:S01]  /*1b40*/  IMAD R5, R245, R6, R5 ;  /* 0x00000006f5057224 */ /* 0x000fe200078e0205 */
[----:B------:R-:W-:Y:S01]  /*1b50*/  IADD3 R26, R246, 0x3d, RZ ;  /* 0x0000003df61a7810 */ /* 0x000fe20007ffe0ff */
[----:B------:R-:W-:Y:S01]  /*1b60*/  @!P0 IMAD.IADD R220, R220, 0x1, -R245 ;  /* 0x00000001dcdc8824 */ /* 0x000fe200078e0af5 */
[----:B------:R-:W-:Y:S01]  /*1b70*/  ISETP.GE.AND P0, PT, R7, RZ, PT ;  /* 0x000000ff0700720c */ /* 0x000fe20003f06270 */
[----:B------:R-:W-:Y:S01]  /*1b80*/  IMAD.HI.U32 R3, R4, R223, RZ ;  /* 0x000000df04037227 */ /* 0x000fe200078e00ff */
[----:B-1----:R-:W-:-:S02]  /*1b90*/  IABS R7, R11 ;  /* 0x0000000b00077213 */ /* 0x002fc40000000000 */
[----:B------:R-:W-:Y:S01]  /*1ba0*/  IADD3 R29, R246, 0x3e, RZ ;  /* 0x0000003ef61d7810 */ /* 0x000fe20007ffe0ff */
[--C-:B------:R-:W-:Y:S01]  /*1bb0*/  @!P5 IMAD.IADD R221, R221, 0x1, -R245.reuse ;  /* 0x00000001ddddd824 */ /* 0x100fe200078e0af5 */
[C---:B------:R-:W-:Y:S01]  /*1bc0*/  ISETP.GT.U32.AND P5, PT, R245.reuse, R5, PT ;  /* 0x00000005f500720c */ /* 0x040fe20003fa4070 */
[----:B------:R-:W-:Y:S01]  /*1bd0*/  IMAD.HI.U32 R0, R4, R7, RZ ;  /* 0x0000000704007227 */ /* 0x000fe200078e00ff */
[C---:B------:R-:W-:Y:S02]  /*1be0*/  IADD3 R31, R246.reuse, 0x40, RZ ;  /* 0x00000040f61f7810 */ /* 0x040fe40007ffe0ff */
[----:B------:R-:W-:Y:S01]  /*1bf0*/  IADD3 R30, R246, 0x41, RZ ;  /* 0x00000041f61e7810 */ /* 0x000fe20007ffe0ff */
[----:B------:R-:W-:Y:S01]  /*1c00*/  @!P6 IMAD.IADD R222, R222, 0x1, -R245 ;  /* 0x00000001dedee824 */ /* 0x000fe200078e0af5 */
[----:B------:R-:W-:Y:S01]  /*1c10*/  ISETP.GE.AND P6, PT, R8, RZ, PT ;  /* 0x000000ff0800720c */ /* 0x000fe20003fc6270 */
[----:B------:R-:W-:Y:S01]  /*1c20*/  @!P0 IMAD.MOV R220, RZ, RZ, -R220 ;  /* 0x000000ffffdc8224 */ /* 0x000fe200078e0adc */
[----:B--2---:R-:W-:Y:S01]  /*1c30*/  IADD3 R8, R246, 0x14, RZ ;  /* 0x00000014f6087810 */ /* 0x004fe20007ffe0ff */
[----:B------:R-:W-:Y:S01]  /*1c40*/  IMAD.MOV R0, RZ, RZ, -R0 ;  /* 0x000000ffff007224 */ /* 0x000fe200078e0a00 */
[----:B------:R-:W-:Y:S01]  /*1c50*/  ISETP.GT.U32.AND P0, PT, R245, R222, PT ;  /* 0x000000def500720c */ /* 0x000fe20003f04070 */
[----:B------:R-:W-:Y:S01]  /*1c60*/  IMAD.MOV R6, RZ, RZ, -R3 ;  /* 0x000000ffff067224 */ /* 0x000fe200078e0a03 */
[----:B------:R-:W-:Y:S01]  /*1c70*/  IABS R224, R8 ;  /* 0x0000000800e07213 */ /* 0x000fe20000000000 */
[----:B------:R-:W-:Y:S01]  /*1c80*/  @!P5 IMAD.IADD R5, R5, 0x1, -R245 ;  /* 0x000000010505d824 */ /* 0x000fe200078e0af5 */
[----:B------:R1:W-:Y:S01]  /*1c90*/  STL [R1+0x279c], R8 ;  /* 0x00279c0801007387 */ /* 0x0003e20000100800 */
[C---:B------:R-:W-:Y:S01]  /*1ca0*/  IMAD R7, R245.reuse, R0, R7 ;  /* 0x00000000f5077224 */ /* 0x040fe200078e0207 */
[----:B------:R-:W-:Y:S01]  /*1cb0*/  IABS R201, R31 ;  /* 0x0000001f00c97213 */ /* 0x000fe20000000000 */
[C---:B------:R-:W-:Y:S01]  /*1cc0*/  IMAD R223, R245.reuse, R6, R223 ;  /* 0x00000006f5df7224 */ /* 0x040fe200078e02df */
[C---:B------:R-:W-:Y:S01]  /*1cd0*/  ISETP.GT.U32.AND P5, PT, R245.reuse, R5, PT ;  /* 0x00000005f500720c */ /* 0x040fe20003fa4070 */
[----:B------:R-:W-:Y:S01]  /*1ce0*/  @!P6 IMAD.MOV R221, RZ, RZ, -R221 ;  /* 0x000000ffffdde224 */ /* 0x000fe200078e0add */
[----:B------:R-:W-:Y:S01]  /*1cf0*/  ISETP.GT.U32.AND P6, PT, R245, R7, PT ;  /* 0x00000007f500720c */ /* 0x000fe20003fc4070 */
[----:B------:R-:W-:Y:S01]  /*1d00*/  IMAD.HI.U32 R0, R4, R243, RZ ;  /* 0x000000f304007227 */ /* 0x000fe200078e00ff */
[----:B------:R-:W-:-:S02]  /*1d10*/  IADD3 R35, R246, 0x42, RZ ;  /* 0x00000042f6237810 */ /* 0x000fc40007ffe0ff */
[----:B------:R-:W-:Y:S01]  /*1d20*/  IADD3 R32, R246, 0x43, RZ ;  /* 0x00000043f6207810 */ /* 0x000fe20007ffe0ff */
[--C-:B------:R-:W-:Y:S01]  /*1d30*/  @!P0 IMAD.IADD R222, R222, 0x1, -R245.reuse ;  /* 0x00000001dede8824 */ /* 0x100fe200078e0af5 */
[----:B------:R-:W-:Y:S01]  /*1d40*/  ISETP.GT.U32.AND P0, PT, R245, R223, PT ;  /* 0x000000dff500720c */ /* 0x000fe20003f04070 */
[----:B------:R-:W-:Y:S01]  /*1d50*/  IMAD.HI.U32 R3, R4, R224, RZ ;  /* 0x000000e004037227 */ /* 0x000fe200078e00ff */
[C---:B------:R-:W-:Y:S02]  /*1d60*/  IADD3 R34, R246.reuse, 0x44, RZ ;  /* 0x00000044f6227810 */ /* 0x040fe40007ffe0ff */
[----:B------:R-:W-:Y:S01]  /*1d70*/  IADD3 R33, R246, 0x45, RZ ;  /* 0x00000045f6217810 */ /* 0x000fe20007ffe0ff */
[--C-:B------:R-:W-:Y:S01]  /*1d80*/  @!P5 IMAD.IADD R5, R5, 0x1, -R245.reuse ;  /* 0x000000010505d824 */ /* 0x100fe200078e0af5 */
[----:B------:R-:W-:Y:S01]  /*1d90*/  ISETP.GE.AND P5, PT, R13, RZ, PT ;  /* 0x000000ff0d00720c */ /* 0x000fe20003fa6270 */
[----:B------:R-:W-:Y:S01]  /*1da0*/  @!P6 IMAD.IADD R7, R7, 0x1, -R245 ;  /* 0x000000010707e824 */ /* 0x000fe200078e0af5 */
[----:B------:R-:W-:Y:S01]  /*1db0*/  ISETP.GE.AND P6, PT, R12, RZ, PT ;  /* 0x000000ff0c00720c */ /* 0x000fe20003fc6270 */
[----:B------:R-:W-:Y:S01]  /*1dc0*/  IMAD.MOV R0, RZ, RZ, -R0 ;  /* 0x000000ffff007224 */ /* 0x000fe200078e0a00 */
[C---:B---3--:R-:W-:Y:S01]  /*1dd0*/  IADD3 R13, R246.reuse, 0x15, RZ ;  /* 0x00000015f60d7810 */ /* 0x048fe20007ffe0ff */
[----:B------:R-:W-:Y:S01]  /*1de0*/  IMAD.MOV R3, RZ, RZ, -R3 ;  /* 0x000000ffff037224 */ /* 0x000fe200078e0a03 */
[----:B----4-:R-:W-:Y:S01]  /*1df0*/  IADD3 R12, R246, 0x16, RZ ;  /* 0x00000016f60c7810 */ /* 0x010fe20007ffe0ff */
[----:B------:R-:W-:Y:S01]  /*1e00*/  IMAD R243, R245, R0, R243 ;  /* 0x00000000f5f37224 */ /* 0x000fe200078e02f3 */
[----:B------:R-:W-:Y:S01]  /*1e10*/  @!P0 IADD3 R223, R223, -R245, RZ ;  /* 0x800000f5dfdf8210 */ /* 0x000fe20007ffe0ff */
[C---:B------:R-:W-:Y:S01]  /*1e20*/  IMAD R224, R245.reuse, R3, R224 ;  /* 0x00000003f5e07224 */ /* 0x040fe200078e02e0 */
[C---:B------:R-:W-:Y:S01]  /*1e30*/  ISETP.GT.U32.AND P0, PT, R245.reuse, R7, PT ;  /* 0x00000007f500720c */ /* 0x040fe20003f04070 */
[----:B------:R2:W-:Y:S01]  /*1e40*/  STL [R1+0x27a0], R13 ;  /* 0x0027a00d01007387 */ /* 0x0005e20000100800 */
[----:B------:R-:W-:Y:S01]  /*1e50*/  IABS R225, R13 ;  /* 0x0000000d00e17213 */ /* 0x000fe20000000000 */
[----:B------:R-:W-:Y:S01]  /*1e60*/  @!P5 IMAD.MOV R222, RZ, RZ, -R222 ;  /* 0x000000ffffded224 */ /* 0x000fe200078e0ade */
[C---:B------:R-:W-:Y:S01]  /*1e70*/  ISETP.GT.U32.AND P5, PT, R245.reuse, R223, PT ;  /* 0x000000dff500720c */ /* 0x040fe20003fa4070 */
[----:B------:R-:W-:Y:S01]  /*1e80*/  @!P6 IMAD.MOV R5, RZ, RZ, -R5 ;  /* 0x000000ffff05e224 */ /* 0x000fe200078e0a05 */
[----:B------:R-:W-:Y:S01]  /*1e90*/  ISETP.GT.U32.AND P6, PT, R245, R243, PT ;  /* 0x000000f3f500720c */ /* 0x000fe20003fc4070 */
[----:B------:R-:W-:Y:S01]  /*1ea0*/  IMAD.HI.U32 R0, R4, R225, RZ ;  /* 0x000000e104007227 */ /* 0x000fe200078e00ff */
[----:B------:R-:W-:Y:S01]  /*1eb0*/  IABS R226, R12 ;  /* 0x0000000c00e27213 */ /* 0x000fe20000000000 */
[----:B------:R3:W-:Y:S01]  /*1ec0*/  STL [R1+0x27a4], R12 ;  /* 0x0027a40c01007387 */ /* 0x0007e20000100800 */
[C---:B------:R-:W-:Y:S01]  /*1ed0*/  IADD3 R36, R246.reuse, 0x46, RZ ;  /* 0x00000046f6247810 */ /* 0x040fe20007ffe0ff */
[----:B------:R-:W-:Y:S01]  /*1ee0*/  IMAD.MOV R0, RZ, RZ, -R0 ;  /* 0x000000ffff007224 */ /* 0x000fe200078e0a00 */
[----:B------:R-:W-:Y:S01]  /*1ef0*/  IADD3 R38, R246, 0x48, RZ ;  /* 0x00000048f6267810 */ /* 0x000fe20007ffe0ff */
[----:B------:R-:W-:Y:S01]  /*1f00*/  @!P0 IMAD.IADD R7, R7, 0x1, -R245 ;  /* 0x0000000107078824 */ /* 0x000fe200078e0af5 */
[----:B------:R-:W-:Y:S01]  /*1f10*/  ISETP.GE.AND P0, PT, R11, RZ, PT ;  /* 0x000000ff0b00720c */ /* 0x000fe20003f06270 */
[----:B------:R-:W-:Y:S01]  /*1f20*/  IMAD.HI.U32 R3, R4, R226, RZ ;  /* 0x000000e204037227 */ /* 0x000fe200078e00ff */
[----:B------:R-:W-:-:S02]  /*1f30*/  IADD3 R11, R246, 0x17, RZ ;  /* 0x00000017f60b7810 */ /* 0x000fc40007ffe0ff */
[----:B------:R-:W-:Y:S01]  /*1f40*/  IABS R197, R38 ;  /* 0x0000002600c57213 */ /* 0x000fe20000000000 */
[--C-:B------:R-:W-:Y:S01]  /*1f50*/  @!P5 IMAD.IADD R223, R223, 0x1, -R245.reuse ;  /* 0x00000001dfdfd824 */ /* 0x100fe200078e0af5 */
[----:B------:R-:W-:Y:S01]  /*1f60*/  ISETP.GT.U32.AND P5, PT, R245, R224, PT ;  /* 0x000000e0f500720c */ /* 0x000fe20003fa4070 */
[----:B------:R-:W-:Y:S01]  /*1f70*/  @!P6 IMAD.IADD R243, R243, 0x1, -R245 ;  /* 0x00000001f3f3e824 */ /* 0x000fe200078e0af5 */
[----:B------:R-:W-:Y:S01]  /*1f80*/  ISETP.GE.AND P6, PT, R10, RZ, PT ;  /* 0x000000ff0a00720c */ /* 0x000fe20003fc6270 */
[----:B------:R-:W-:Y:S01]  /*1f90*/  IMAD.MOV R3, RZ, RZ, -R3 ;  /* 0x000000ffff037224 */ /* 0x000fe200078e0a03 */
[----:B------:R-:W-:Y:S01]  /*1fa0*/  IADD3 R10, R246, 0x18, RZ ;  /* 0x00000018f60a7810 */ /* 0x000fe20007ffe0ff */
[C---:B------:R-:W-:Y:S01]  /*1fb0*/  IMAD R225, R245.reuse, R0, R225 ;  /* 0x00000000f5e17224 */ /* 0x040fe200078e02e1 */
[----:B------:R-:W-:Y:S01]  /*1fc0*/  IABS R227, R11 ;  /* 0x0000000b00e37213 */ /* 0x000fe20000000000 */
[----:B------:R-:W-:Y:S01]  /*1fd0*/  @!P0 IMAD.MOV R7, RZ, RZ, -R7 ;  /* 0x000000ffff078224 */ /* 0x000fe200078e0a07 */
[C---:B------:R-:W-:Y:S01]  /*1fe0*/  ISETP.GT.U32.AND P0, PT, R245.reuse, R243, PT ;  /* 0x000000f3f500720c */ /* 0x040fe20003f04070 */
[----:B------:R-:W-:Y:S01]  /*1ff0*/  IMAD R226, R245, R3, R226 ;  /* 0x00000003f5e27224 */ /* 0x000fe200078e02e2 */
[----:B------:R-:W-:Y:S01]  /*2000*/  IABS R6, R10 ;  /* 0x0000000a00067213 */ /* 0x000fe20000000000 */
[----:B------:R-:W-:Y:S01]  /*2010*/  IMAD.HI.U32 R0, R4, R227, RZ ;  /* 0x000000e304007227 */ /* 0x000fe200078e00ff */
[----:B------:R4:W-:Y:S01]  /*2020*/  STL [R1+0x27a8], R11 ;  /* 0x0027a80b01007387 */ /* 0x0009e20000100800 */
[----:B------:R-:W-:-:S02]  /*2030*/  IADD3 R37, R246, 0x49, RZ ;  /* 0x00000049f6257810 */ /* 0x000fc40007ffe0ff */
[----:B------:R-:W-:Y:S01]  /*2040*/  @!P5 IMAD.IADD R224, R224, 0x1, -R245 ;  /* 0x00000001e0e0d824 */ /* 0x000fe200078e0af5 */
[----:B------:R1:W-:Y:S01]  /*2050*/  STL [R1+0x27ac], R10 ;  /* 0x0027ac0a01007387 */ /* 0x0003e20000100800 */
[----:B------:R-:W-:Y:S01]  /*2060*/  @!P6 IMAD.MOV R223, RZ, RZ, -R223 ;  /* 0x000000ffffdfe224 */ /* 0x000fe200078e0adf */
[C---:B------:R-:W-:Y:S01]  /*2070*/  ISETP.GT.U32.AND P6, PT, R245.reuse, R225, PT ;  /* 0x000000e1f500720c */ /* 0x040fe20003fc4070 */
[----:B------:R-:W-:Y:S01]  /*2080*/  IMAD.HI.U32 R3, R4, R6, RZ ;  /* 0x0000000604037227 */ /* 0x000fe200078e00ff */
[----:B------:R-:W-:Y:S02]  /*2090*/  ISETP.GT.U32.AND P5, PT, R245, R224, PT ;  /* 0x000000e0f500720c */ /* 0x000fe40003fa4070 */
[C---:B------:R-:W-:Y:S01]  /*20a0*/  IADD3 R42, R246.reuse, 0x4a, RZ ;  /* 0x0000004af62a7810 */ /* 0x040fe20007ffe0ff */
[----:B------:R-:W-:Y:S01]  /*20b0*/  @!P0 IMAD.IADD R243, R243, 0x1, -R245 ;  /* 0x00000001f3f38824 */ /* 0x000fe200078e0af5 */
[C---:B------:R-:W-:Y:S01]  /*20c0*/  ISETP.GT.U32.AND P0, PT, R245.reuse, R226, PT ;  /* 0x000000e2f500720c */ /* 0x040fe20003f04070 */
[----:B------:R-:W-:Y:S01]  /*20d0*/  IMAD.MOV R0, RZ, RZ, -R0 ;  /* 0x000000ffff007224 */ /* 0x000fe200078e0a00 */
[C---:B------:R-:W-:Y:S01]  /*20e0*/  IADD3 R39, R246.reuse, 0x4b, RZ ;  /* 0x0000004bf6277810 */ /* 0x040fe20007ffe0ff */
[----:B------:R-:W-:Y:S01]  /*20f0*/  IMAD.MOV R3, RZ, RZ, -R3 ;  /* 0x000000ffff037224 */ /* 0x000fe200078e0a03 */
[C---:B------:R-:W-:Y:S01]  /*2100*/  IADD3 R41, R246.reuse, 0x4c, RZ ;  /* 0x0000004cf6297810 */ /* 0x040fe20007ffe0ff */
[----:B------:R-:W-:Y:S01]  /*2110*/  IMAD R227, R245, R0, R227 ;  /* 0x00000000f5e37224 */ /* 0x000fe200078e02e3 */
[----:B------:R-:W-:Y:S01]  /*2120*/  IADD3 R40, R246, 0x4d, RZ ;  /* 0x0000004df6287810 */ /* 0x000fe20007ffe0ff */
[--C-:B------:R-:W-:Y:S01]  /*2130*/  @!P6 IMAD.IADD R225, R225, 0x1, -R245.reuse ;  /* 0x00000001e1e1e824 */ /* 0x100fe200078e0af5 */
[----:B------:R-:W-:Y:S01]  /*2140*/  ISETP.GE.AND P6, PT, R8, RZ, PT ;  /* 0x000000ff0800720c */ /* 0x000fe20003fc6270 */
[--C-:B------:R-:W-:Y:S01]  /*2150*/  @!P5 IMAD.IADD R224, R224, 0x1, -R245.reuse ;  /* 0x00000001e0e0d824 */ /* 0x100fe200078e0af5 */
[----:B------:R-:W-:Y:S01]  /*2160*/  ISETP.GE.AND P5, PT, R9, RZ, PT ;  /* 0x000000ff0900720c */ /* 0x000fe20003fa6270 */
[C---:B------:R-:W-:Y:S01]  /*2170*/  IMAD R3, R245.reuse, R3, R6 ;  /* 0x00000003f5037224 */ /* 0x040fe200078e0206 */
[----:B-1----:R-:W-:Y:S01]  /*2180*/  IADD3 R8, R246, 0x1a, RZ ;  /* 0x0000001af6087810 */ /* 0x002fe20007ffe0ff */
[----:B------:R-:W-:Y:S01]  /*2190*/  @!P0 IMAD.IADD R226, R226, 0x1, -R245 ;  /* 0x00000001e2e28824 */ /* 0x000fe200078e0af5 */
[----:B------:R-:W-:-:S02]  /*21a0*/  ISETP.GT.U32.AND P0, PT, R245, R225, PT ;  /* 0x000000e1f500720c */ /* 0x000fc40003f04070 */
[----:B------:R-:W-:Y:S02]  /*21b0*/  IADD3 R9, R246, 0x19, RZ ;  /* 0x00000019f6097810 */ /* 0x000fe40007ffe0ff */
[----:B------:R-:W-:Y:S02]  /*21c0*/  IABS R229, R8 ;  /* 0x0000000800e57213 */ /* 0x000fe40000000000 */
[----:B------:R-:W-:Y:S01]  /*21d0*/  IABS R228, R9 ;  /* 0x0000000900e47213 */ /* 0x000fe20000000000 */
[----:B------:R-:W-:Y:S01]  /*21e0*/  @!P6 IMAD.MOV R224, RZ, RZ, -R224 ;  /* 0x000000ffffe0e224 */ /* 0x000fe200078e0ae0 */
[C---:B------:R-:W-:Y:S01]  /*21f0*/  ISETP.GT.U32.AND P6, PT, R245.reuse, R227, PT ;  /* 0x000000e3f500720c */ /* 0x040fe20003fc4070 */
[----:B------:R-:W-:Y:S01]  /*2200*/  @!P5 IMAD.MOV R243, RZ, RZ, -R243 ;  /* 0x000000fffff3d224 */ /* 0x000fe200078e0af3 */
[----:B------:R-:W-:Y:S01]  /*2210*/  ISETP.GT.U32.AND P5, PT, R245, R226, PT ;  /* 0x000000e2f500720c */ /* 0x000fe20003fa4070 */
[----:B------:R-:W-:Y:S01]  /*2220*/  IMAD.HI.U32 R6, R4, R229, RZ ;  /* 0x000000e504067227 */ /* 0x000fe200078e00ff */
[----:B------:R1:W-:Y:S01]  /*2230*/  STL [R1+0x27b0], R9 ;  /* 0x0027b00901007387 */ /* 0x0003e20000100800 */
[----:B------:R-:W-:-:S02]  /*2240*/  IADD3 R43, R246, 0x4e, RZ ;  /* 0x0000004ef62b7810 */ /* 0x000fc40007ffe0ff */
[--C-:B------:R-:W-:Y:S01]  /*2250*/  @!P0 IMAD.IADD R225, R225, 0x1, -R245.reuse ;  /* 0x00000001e1e18824 */ /* 0x100fe200078e0af5 */
[----:B------:R-:W-:Y:S01]  /*2260*/  ISETP.GE.AND P0, PT, R13, RZ, PT ;  /* 0x000000ff0d00720c */ /* 0x000fe20003f06270 */
[----:B------:R-:W-:Y:S01]  /*2270*/  IMAD.HI.U32 R0, R4, R228, RZ ;  /* 0x000000e404007227 */ /* 0x000fe200078e00ff */
[----:B------:R-:W-:Y:S01]  /*2280*/  IADD3 R6, -R6, RZ, RZ ;  /* 0x000000ff06067210 */ /* 0x000fe20007ffe1ff */
[----:B------:R1:W-:Y:S01]  /*2290*/  STL [R1+0x27b4], R8 ;  /* 0x0027b40801007387 */ /* 0x0003e20000100800 */
[----:B--2---:R-:W-:Y:S01]  /*22a0*/  IADD3 R13, R246, 0x1b, RZ ;  /* 0x0000001bf60d7810 */ /* 0x004fe20007ffe0ff */
[--C-:B------:R-:W-:Y:S01]  /*22b0*/  @!P6 IMAD.IADD R227, R227, 0x1, -R245.reuse ;  /* 0x00000001e3e3e824 */ /* 0x100fe200078e0af5 */
[----:B------:R-:W-:Y:S01]  /*22c0*/  ISETP.GE.AND P6, PT, R12, RZ, PT ;  /* 0x000000ff0c00720c */ /* 0x000fe20003fc6270 */
[----:B------:R-:W-:Y:S01]  /*22d0*/  @!P5 IMAD.IADD R226, R226, 0x1, -R245 ;  /* 0x00000001e2e2d824 */ /* 0x000fe200078e0af5 */
[C---:B------:R-:W-:Y:S01]  /*22e0*/  ISETP.GT.U32.AND P5, PT, R245.reuse, R3, PT ;  /* 0x00000003f500720c */ /* 0x040fe20003fa4070 */
[----:B------:R-:W-:Y:S01]  /*22f0*/  IMAD.MOV R0, RZ, RZ, -R0 ;  /* 0x000000ffff007224 */ /* 0x000fe200078e0a00 */
[----:B---3--:R-:W-:Y:S01]  /*2300*/  IADD3 R12, R246, 0x1c, RZ ;  /* 0x0000001cf60c7810 */ /* 0x008fe20007ffe0ff */
[C---:B------:R-:W-:Y:S01]  /*2310*/  IMAD R229, R245.reuse, R6, R229 ;  /* 0x00000006f5e57224 */ /* 0x040fe200078e02e5 */
[----:B------:R-:W-:Y:S01]  /*2320*/  IABS R230, R13 ;  /* 0x0000000d00e67213 */ /* 0x000fe20000000000 */
[----:B------:R-:W-:Y:S01]  /*2330*/  @!P0 IMAD.MOV R225, RZ, RZ, -R225 ;  /* 0x000000ffffe18224 */ /* 0x000fe200078e0ae1 */
[C---:B------:R-:W-:Y:S01]  /*2340*/  ISETP.GT.U32.AND P0, PT, R245.reuse, R227, PT ;  /* 0x000000e3f500720c */ /* 0x040fe20003f04070 */
[----:B------:R-:W-:Y:S01]  /*2350*/  IMAD R228, R245, R0, R228 ;  /* 0x00000000f5e47224 */ /* 0x000fe200078e02e4 */
[----:B------:R-:W-:Y:S01]  /*2360*/  IABS R231, R12 ;  /* 0x0000000c00e77213 */ /* 0x000fe20000000000 */
[----:B------:R-:W-:Y:S01]  /*2370*/  IMAD.HI.U32 R0, R4, R230, RZ ;  /* 0x000000e604007227 */ /* 0x000fe200078e00ff */
[----:B------:R-:W-:Y:S01]  /*2380*/  STL [R1+0x27b8], R13 ;  /* 0x0027b80d01007387 */ /* 0x000fe20000100800 */
[----:B------:R-:W-:-:S02]  /*2390*/  IADD3 R45, R246, 0x50, RZ ;  /* 0x00000050f62d7810 */ /* 0x000fc40007ffe0ff */
[--C-:B------:R-:W-:Y:S01]  /*23a0*/  @!P5 IMAD.IADD R3, R3, 0x1, -R245.reuse ;  /* 0x000000010303d824 */ /* 0x100fe200078e0af5 */
[----:B------:R2:W-:Y:S01]  /*23b0*/  STL [R1+0x27bc], R12 ;  /* 0x0027bc0c01007387 */ /* 0x0005e20000100800 */
[----:B------:R-:W-:Y:S01]  /*23c0*/  @!P6 IMAD.MOV R226, RZ, RZ, -R226 ;  /* 0x000000ffffe2e224 */ /* 0x000fe200078e0ae2 */
[C---:B------:R-:W-:Y:S01]  /*23d0*/  ISETP.GT.U32.AND P6, PT, R245.reuse, R228, PT ;  /* 0x000000e4f500720c */ /* 0x040fe20003fc4070 */
[----:B------:R-:W-:Y:S01]  /*23e0*/  IMAD.HI.U32 R6, R4, R231, RZ ;  /* 0x000000e704067227 */ /* 0x000fe200078e00ff */
[----:B------:R-:W-:Y:S02]  /*23f0*/  ISETP.GT.U32.AND P5, PT, R245, R3, PT ;  /* 0x00000003f500720c */ /* 0x000fe40003fa4070 */
[----:B------:R-:W-:Y:S01]  /*2400*/  IABS R207, R45 ;  /* 0x0000002d00cf7213 */ /* 0x000fe20000000000 */
[--C-:B------:R-:W-:Y:S01]  /*2410*/  @!P0 IMAD.IADD R227, R227, 0x1, -R245.reuse ;  /* 0x00000001e3e38824 */ /* 0x100fe200078e0af5 */
        /* <DEDUP_REMOVED lines=9> */
[----:B------:R-:W-:Y:S01]  /*24b0*/  @!P5 IMAD.IADD R3, R3, 0x1, -R245 ;  /* 0x000000010303d824 */ /* 0x000fe200078e0af5 */
[----:B------:R-:W-:Y:S01]  /*24c0*/  ISETP.GE.AND P5, PT, R11, RZ, PT ;  /* 0x000000ff0b00720c */ /* 0x000fe20003fa6270 */
[----:B------:R-:W-:Y:S01]  /*24d0*/  IMAD R231, R245, R6, R231 ;  /* 0x00000006f5e77224 */ /* 0x000fe200078e02e7 */
[----:B----4-:R-:W-:Y:S01]  /*24e0*/  IADD3 R11, R246, 0x1d, RZ ;  /* 0x0000001df60b7810 */ /* 0x010fe20007ffe0ff */
[----:B------:R-:W-:Y:S01]  /*24f0*/  @!P0 IMAD.IADD R229, R229, 0x1, -R245 ;  /* 0x00000001e5e58824 */ /* 0x000fe200078e0af5 */
[----:B------:R-:W-:-:S02]  /*2500*/  ISETP.GT.U32.AND P0, PT, R245, R228, PT ;  /* 0x000000e4f500720c */ /* 0x000fc40003f04070 */
[----:B------:R-:W-:Y:S01]  /*2510*/  IADD3 R10, R246, 0x1e, RZ ;  /* 0x0000001ef60a7810 */ /* 0x000fe20007ffe0ff */
[----:B------:R3:W-:Y:S01]  /*2520*/  STL [R1+0x27c0], R11 ;  /* 0x0027c00b01007387 */ /* 0x0007e20000100800 */
        /* <DEDUP_REMOVED lines=12> */
[C---:B-1----:R-:W-:Y:S02]  /*25f0*/  IADD3 R9, R246.reuse, 0x20, RZ ;  /* 0x00000020f6097810 */ /* 0x042fe40007ffe0ff */
[----:B------:R-:W-:Y:S01]  /*2600*/  IADD3 R47, R246, 0x55, RZ ;  /* 0x00000055f62f7810 */ /* 0x000fe20007ffe0ff */
[--C-:B------:R-:W-:Y:S01]  /*2610*/  @!P6 IMAD.IADD R230, R230, 0x1, -R245.reuse ;  /* 0x00000001e6e6e824 */ /* 0x100fe200078e0af5 */
[----:B------:R-:W-:Y:S01]  /*2620*/  ISETP.GE.AND P6, PT, R8, RZ, PT ;  /* 0x000000ff0800720c */ /* 0x000fe20003fc6270 */
[----:B------:R-:W-:Y:S01]  /*2630*/  @!P5 IMAD.IADD R229, R229, 0x1, -R245 ;  /* 0x00000001e5e5d824 */ /* 0x000fe200078e0af5 */
[C---:B------:R-:W-:Y:S01]  /*2640*/  ISETP.GT.U32.AND P5, PT, R245.reuse, R231, PT ;  /* 0x000000e7f500720c */ /* 0x040fe20003fa4070 */
[----:B------:R-:W-:Y:S01]  /*2650*/  IMAD.MOV R0, RZ, RZ, -R0 ;  /* 0x000000ffff007224 */ /* 0x000fe200078e0a00 */
[----:B------:R-:W-:Y:S01]  /*2660*/  IADD3 R8, R246, 0x1f, RZ ;  /* 0x0000001ff6087810 */ /* 0x000fe20007ffe0ff */
[----:B------:R-:W-:Y:S01]  /*2670*/  IMAD.MOV R6, RZ, RZ, -R6 ;  /* 0x000000ffff067224 */ /* 0x000fe200078e0a06 */
[----:B------:R-:W-:Y:S01]  /*2680*/  IABS R184, R9 ;  /* 0x0000000900b87213 */ /* 0x000fe20000000000 */
[----:B------:R-:W-:Y:S01]  /*2690*/  @!P0 IMAD.MOV R228, RZ, RZ, -R228 ;  /* 0x000000ffffe48224 */ /* 0x000fe200078e0ae4 */
[C---:B------:R-:W-:Y:S01]  /*26a0*/  ISETP.GT.U32.AND P0, PT, R245.reuse, R230, PT ;  /* 0x000000e6f500720c */ /* 0x040fe20003f04070 */
[C---:B------:R-:W-:Y:S01]  /*26b0*/  IMAD R232, R245.reuse, R0, R232 ;  /* 0x00000000f5e87224 */ /* 0x040fe200078e02e8 */
[----:B------:R-:W-:Y:S01]  /*26c0*/  IABS R234, R8 ;  /* 0x0000000800ea7213 */ /* 0x000fe20000000000 */
[C---:B------:R-:W-:Y:S01]  /*26d0*/  IMAD R233, R245.reuse, R6, R233 ;  /* 0x00000006f5e97224 */ /* 0x040fe200078e02e9 */
[----:B------:R-:W-:Y:S01]  /*26e0*/  STL [R1+0x27c8], R8 ;  /* 0x0027c80801007387 */ /* 0x000fe20000100800 */
[----:B------:R-:W-:Y:S01]  /*26f0*/  @!P6 IMAD.MOV R229, RZ, RZ, -R229 ;  /* 0x000000ffffe5e224 */ /* 0x000fe200078e0ae5 */
[----:B------:R-:W-:Y:S01]  /*2700*/  ISETP.GT.U32.AND P6, PT, R245, R232, PT ;  /* 0x000000e8f500720c */ /* 0x000fe20003fc4070 */
[----:B------:R-:W-:Y:S01]  /*2710*/  @!P5 IMAD.IADD R231, R231, 0x1, -R245 ;  /* 0x00000001e7e7d824 */ /* 0x000fe200078e0af5 */
[----:B------:R1:W-:Y:S01]  /*2720*/  STL [R1+0x27cc], R9 ;  /* 0x0027cc0901007387 */ /* 0x0003e20000100800 */
[----:B------:R-:W-:Y:S01]  /*2730*/  IMAD.HI.U32 R0, R4, R234, RZ ;  /* 0x000000ea04007227 */ /* 0x000fe200078e00ff */
[----:B------:R-:W-:-:S02]  /*2740*/  IADD3 R50, R246, 0x56, RZ ;  /* 0x00000056f6327810 */ /* 0x000fc40007ffe0ff */
[C---:B------:R-:W-:Y:S01]  /*2750*/  ISETP.GT.U32.AND P5, PT, R245.reuse, R231, PT ;  /* 0x000000e7f500720c */ /* 0x040fe20003fa4070 */
[--C-:B------:R-:W-:Y:S01]  /*2760*/  @!P0 IMAD.IADD R230, R230, 0x1, -R245.reuse ;  /* 0x00000001e6e68824 */ /* 0x100fe200078e0af5 */
[----:B------:R-:W-:Y:S01]  /*2770*/  ISETP.GT.U32.AND P0, PT, R245, R233, PT ;  /* 0x000000e9f500720c */ /* 0x000fe20003f04070 */
[----:B------:R-:W-:Y:S01]  /*2780*/  IMAD.HI.U32 R6, R4, R184, RZ ;  /* 0x000000b804067227 */ /* 0x000fe200078e00ff */
[----:B------:R1:W-:Y:S01]  /*2790*/  STL [R1+0x27d0], R14 ;  /* 0x0027d00e01007387 */ /* 0x0003e20000100800 */
[----:B------:R-:W-:Y:S02]  /*27a0*/  IADD3 R52, R246, 0x58, RZ ;  /* 0x00000058f6347810 */ /* 0x000fe40007ffe0ff */
[--C-:B------:R-:W-:Y:S01]  /*27b0*/  @!P6 IMAD.IADD R232, R232, 0x1, -R245.reuse ;  /* 0x00000001e8e8e824 */ /* 0x100fe200078e0af5 */
[----:B------:R-:W-:Y:S01]  /*27c0*/  ISETP.GE.AND P6, PT, R12, RZ, PT ;  /* 0x000000ff0c00720c */ /* 0x000fe20003fc6270 */
[----:B------:R-:W-:Y:S01]  /*27d0*/  IMAD.MOV R0, RZ, RZ, -R0 ;  /* 0x000000ffff007224 */ /* 0x000fe200078e0a00 */
[C---:B--2---:R-:W-:Y:S01]  /*27e0*/  IADD3 R12, R246.reuse, 0x22, RZ ;  /* 0x00000022f60c7810 */ /* 0x044fe20007ffe0ff */
[----:B------:R-:W-:Y:S01]  /*27f0*/  IMAD.MOV R6, RZ, RZ, -R6 ;  /* 0x000000ffff067224 */ /* 0x000fe200078e0a06 */
[----:B------:R-:W-:Y:S01]  /*2800*/  IABS R192, R52 ;  /* 0x0000003400c07213 */ /* 0x000fe20000000000 */
[--C-:B------:R-:W-:Y:S01]  /*2810*/  @!P5 IMAD.IADD R231, R231, 0x1, -R245.reuse ;  /* 0x00000001e7e7d824 */ /* 0x100fe200078e0af5 */
[----:B------:R-:W-:Y:S01]  /*2820*/  ISETP.GE.AND P5, PT, R13, RZ, PT ;  /* 0x000000ff0d00720c */ /* 0x000fe20003fa6270 */
[----:B------:R-:W-:Y:S01]  /*2830*/  @!P0 IMAD.IADD R233, R233, 0x1, -R245 ;  /* 0x00000001e9e98824 */ /* 0x000fe200078e0af5 */
[C---:B------:R-:W-:Y:S01]  /*2840*/  ISETP.GT.U32.AND P0, PT, R245.reuse, R232, PT ;  /* 0x000000e8f500720c */ /* 0x040fe20003f04070 */
[C---:B------:R-:W-:Y:S01]  /*2850*/  IMAD R234, R245.reuse, R0, R234 ;  /* 0x00000000f5ea7224 */ /* 0x040fe200078e02ea */
[----:B------:R-:W-:Y:S01]  /*2860*/  IABS R236, R12 ;  /* 0x0000000c00ec7213 */ /* 0x000fe20000000000 */
[C---:B------:R-:W-:Y:S01]  /*2870*/  IMAD R184, R245.reuse, R6, R184 ;  /* 0x00000006f5b87224 */ /* 0x040fe200078e02b8 */
[----:B------:R-:W-:Y:S01]  /*2880*/  IADD3 R13, R246, 0x23, RZ ;  /* 0x00000023f60d7810 */ /* 0x000fe20007ffe0ff */
[----:B------:R-:W-:Y:S01]  /*2890*/  @!P6 IMAD.MOV R231, RZ, RZ, -R231 ;  /* 0x000000ffffe7e224 */ /* 0x000fe200078e0ae7 */
[----:B------:R-:W-:Y:S01]  /*28a0*/  ISETP.GT.U32.AND P6, PT, R245, R234, PT ;  /* 0x000000eaf500720c */ /* 0x000fe20003fc4070 */
[----:B------:R-:W-:Y:S01]  /*28b0*/  IMAD.HI.U32 R0, R4, R235, RZ ;  /* 0x000000eb04007227 */ /* 0x000fe200078e00ff */
[----:B------:R2:W-:Y:S01]  /*28c0*/  STL [R1+0x27d4], R12 ;  /* 0x0027d40c01007387 */ /* 0x0005e20000100800 */
[----:B------:R-:W-:-:S02]  /*28d0*/  IADD3 R51, R246, 0x59, RZ ;  /* 0x00000059f6337810 */ /* 0x000fc40007ffe0ff */
[----:B------:R-:W-:Y:S01]  /*28e0*/  @!P5 IMAD.MOV R230, RZ, RZ, -R230 ;  /* 0x000000ffffe6d224 */ /* 0x000fe200078e0ae6 */
[----:B------:R-:W-:Y:S01]  /*28f0*/  ISETP.GT.U32.AND P5, PT, R245, R233, PT ;  /* 0x000000e9f500720c */ /* 0x000fe20003fa4070 */
[--C-:B------:R-:W-:Y:S01]  /*2900*/  @!P0 IMAD.IADD R232, R232, 0x1, -R245.reuse ;  /* 0x00000001e8e88824 */ /* 0x100fe200078e0af5 */
[----:B------:R-:W-:Y:S01]  /*2910*/  ISETP.GE.AND P0, PT, R11, RZ, PT ;  /* 0x000000ff0b00720c */ /* 0x000fe20003f06270 */
[----:B------:R-:W-:Y:S01]  /*2920*/  IMAD.HI.U32 R6, R4, R236, RZ ;  /* 0x000000ec04067227 */ /* 0x000fe200078e00ff */
[C---:B---3--:R-:W-:Y:S01]  /*2930*/  IADD3 R11, R246.reuse, 0x26, RZ ;  /* 0x00000026f60b7810 */ /* 0x048fe20007ffe0ff */
[----:B------:R3:W-:Y:S01]  /*2940*/  STL [R1+0x27d8], R13 ;  /* 0x0027d80d01007387 */ /* 0x0007e20000100800 */
[----:B------:R-:W-:Y:S01]  /*2950*/  IADD3 R56, R246, 0x5a, RZ ;  /* 0x0000005af6387810 */ /* 0x000fe20007ffe0ff */
[----:B------:R-:W-:Y:S01]  /*2960*/  @!P6 IMAD.IADD R234, R234, 0x1, -R245 ;  /* 0x00000001eaeae824 */ /* 0x000fe200078e0af5 */
[----:B------:R-:W-:Y:S01]  /*2970*/  ISETP.GE.AND P6, PT, R10, RZ, PT ;  /* 0x000000ff0a00720c */ /* 0x000fe20003fc6270 */
[----:B------:R-:W-:Y:S01]  /*2980*/  IMAD.MOV R0, RZ, RZ, -R0 ;  /* 0x000000ffff007224 */ /* 0x000fe200078e0a00 */
[----:B----4-:R-:W-:Y:S01]  /*2990*/  IADD3 R10, R246, 0x24, RZ ;  /* 0x00000024f60a7810 */ /* 0x010fe20007ffe0ff */
[----:B------:R-:W-:Y:S01]  /*29a0*/  IMAD.MOV R6, RZ, RZ, -R6 ;  /* 0x000000ffff067224 */ /* 0x000fe200078e0a06 */
[----:B------:R-:W-:Y:S01]  /*29b0*/  IABS R239, R11 ;  /* 0x0000000b00ef7213 */ /* 0x000fe20000000000 */
[----:B------:R-:W-:Y:S01]  /*29c0*/  IMAD R235, R245, R0, R235 ;  /* 0x00000000f5eb7224 */ /* 0x000fe200078e02eb */
[----:B------:R-:W-:Y:S01]  /*29d0*/  @!P5 IADD3 R233, R233, -R245, RZ ;  /* 0x800000f5e9e9d210 */ /* 0x000fe20007ffe0ff */
[----:B------:R-:W-:Y:S01]  /*29e0*/  @!P0 IMAD.MOV R232, RZ, RZ, -R232 ;  /* 0x000000ffffe88224 */ /* 0x000fe200078e0ae8 */
[C---:B------:R-:W-:Y:S01]  /*29f0*/  ISETP.GT.U32.AND P5, PT, R245.reuse, R184, PT ;  /* 0x000000b8f500720c */ /* 0x040fe20003fa4070 */
[C---:B------:R-:W-:Y:S01]  /*2a00*/  IMAD R236, R245.reuse, R6, R236 ;  /* 0x00000006f5ec7224 */ /* 0x040fe200078e02ec */
[C---:B------:R-:W-:Y:S01]  /*2a10*/  ISETP.GT.U32.AND P0, PT, R245.reuse, R234, PT ;  /* 0x000000eaf500720c */ /* 0x040fe20003f04070 */
[----:B------:R4:W-:Y:S01]  /*2a20*/  STL [R1+0x27dc], R10 ;  /* 0x0027dc0a01007387 */ /* 0x0009e20000100800 */
[----:B------:R-:W-:Y:S01]  /*2a30*/  IABS R237, R10 ;  /* 0x0000000a00ed7213 */ /* 0x000fe20000000000 */
[----:B------:R-:W-:Y:S01]  /*2a40*/  @!P6 IMAD.MOV R233, RZ, RZ, -R233 ;  /* 0x000000ffffe9e224 */ /* 0x000fe200078e0ae9 */
[----:B------:R-:W-:-:S02]  /*2a50*/  ISETP.GT.U32.AND P6, PT, R245, R235, PT ;  /* 0x000000ebf500720c */ /* 0x000fc40003fc4070 */
[----:B------:R-:W-:Y:S01]  /*2a60*/  IADD3 R53, R246, 0x5b, RZ ;  /* 0x0000005bf6357810 */ /* 0x000fe20007ffe0ff */
[----:B------:R-:W-:Y:S01]  /*2a70*/  IMAD.HI.U32 R6, R4, R237, RZ ;  /* 0x000000ed04067227 */ /* 0x000fe200078e00ff */
[C---:B------:R-:W-:Y:S02]  /*2a80*/  IADD3 R55, R246.reuse, 0x5c, RZ ;  /* 0x0000005cf6377810 */ /* 0x040fe40007ffe0ff */
[----:B------:R-:W-:Y:S01]  /*2a90*/  IADD3 R54, R246, 0x5d, RZ ;  /* 0x0000005df6367810 */ /* 0x000fe20007ffe0ff */
[--C-:B------:R-:W-:Y:S01]  /*2aa0*/  @!P5 IMAD.IADD R184, R184, 0x1, -R245.reuse ;  /* 0x00000001b8b8d824 */ /* 0x100fe200078e0af5 */
[----:B------:R-:W-:Y:S01]  /*2ab0*/  IADD3 R57, R246, 0x5e, RZ ;  /* 0x0000005ef6397810 */ /* 0x000fe20007ffe0ff */
[--C-:B------:R-:W-:Y:S01]  /*2ac0*/  @!P0 IMAD.IADD R234, R234, 0x1, -R245.reuse ;  /* 0x00000001eaea8824 */ /* 0x100fe200078e0af5 */
[C---:B------:R-:W-:Y:S01]  /*2ad0*/  ISETP.GT.U32.AND P0, PT, R245.reuse, R236, PT ;  /* 0x000000ecf500720c */ /* 0x040fe20003f04070 */
[----:B------:R-:W-:Y:S01]  /*2ae0*/  IMAD.MOV R6, RZ, RZ, -R6 ;  /* 0x000000ffff067224 */ /* 0x000fe200078e0a06 */
[----:B------:R-:W-:Y:S01]  /*2af0*/  ISETP.GT.U32.AND P5, PT, R245, R184, PT ;  /* 0x000000b8f500720c */ /* 0x000fe20003fa4070 */
[----:B------:R-:W-:Y:S01]  /*2b00*/  @!P6 IMAD.IADD R235, R235, 0x1, -R245 ;  /* 0x00000001ebebe824 */ /* 0x000fe200078e0af5 */
[----:B------:R-:W-:Y:S01]  /*2b10*/  ISETP.GE.AND P6, PT, R9, RZ, PT ;  /* 0x000000ff0900720c */ /* 0x000fe20003fc6270 */
[----:B------:R-:W-:Y:S01]  /*2b20*/  IMAD R237, R245, R6, R237 ;  /* 0x00000006f5ed7224 */ /* 0x000fe200078e02ed */
[----:B-1----:R-:W-:Y:S01]  /*2b30*/  IADD3 R9, R246, 0x25, RZ ;  /* 0x00000025f6097810 */ /* 0x002fe20007ffe0ff */
[----:B------:R-:W-:Y:S01]  /*2b40*/  IMAD.HI.U32 R6, R4, R239, RZ ;  /* 0x000000ef04067227 */ /* 0x000fe200078e00ff */
[----:B------:R-:W-:-:S02]  /*2b50*/  IADD3 R59, R246, 0x60, RZ ;  /* 0x00000060f63b7810 */ /* 0x000fc40007ffe0ff */
[----:B------:R-:W-:Y:S01]  /*2b60*/  IABS R238, R9 ;  /* 0x0000000900ee7213 */ /* 0x000fe20000000000 */
[----:B------:R-:W-:Y:S01]  /*2b70*/  IMAD.MOV R6, RZ, RZ, -R6 ;  /* 0x000000ffff067224 */ /* 0x000fe200078e0a06 */
[----:B------:R1:W-:Y:S01]  /*2b80*/  STL [R1+0x27e0], R9 ;  /* 0x0027e00901007387 */ /* 0x0003e20000100800 */
[--C-:B------:R-:W-:Y:S01]  /*2b90*/  @!P0 IMAD.IADD R236, R236, 0x1, -R245.reuse ;  /* 0x00000001ecec8824 */ /* 0x100fe200078e0af5 */
[C---:B------:R-:W-:Y:S01]  /*2ba0*/  ISETP.GT.U32.AND P0, PT, R245.reuse, R235, PT ;  /* 0x000000ebf500720c */ /* 0x040fe20003f04070 */
[----:B------:R-:W-:Y:S01]  /*2bb0*/  @!P5 IMAD.IADD R184, R184, 0x1, -R245 ;  /* 0x00000001b8b8d824 */ /* 0x000fe200078e0af5 */
[----:B------:R-:W-:Y:S01]  /*2bc0*/  ISETP.GE.AND P5, PT, R8, RZ, PT ;  /* 0x000000ff0800720c */ /* 0x000fe20003fa6270 */
[----:B------:R-:W-:Y:S01]  /*2bd0*/  IMAD R239, R245, R6, R239 ;  /* 0x00000006f5ef7224 */ /* 0x000fe200078e02ef */
[----:B------:R-:W-:Y:S01]  /*2be0*/  IABS R8, R13 ;  /* 0x0000000d00087213 */ /* 0x000fe20000000000 */
[----:B------:R-:W-:Y:S01]  /*2bf0*/  @!P6 IMAD.MOV R184, RZ, RZ, -R184 ;  /* 0x000000ffffb8e224 */ /* 0x000fe200078e0ab8 */
[----:B------:R1:W-:Y:S01]  /*2c00*/  STL [R1+0x27e4], R11 ;  /* 0x0027e40b01007387 */ /* 0x0003e20000100800 */
[----:B------:R-:W-:-:S02]  /*2c10*/  IABS R183, R59 ;  /* 0x0000003b00b77213 */ /* 0x000fc40000000000 */
[----:B------:R-:W-:Y:S01]  /*2c20*/  IMAD.HI.U32 R0, R4, R8, RZ ;  /* 0x0000000804007227 */ /* 0x000fe200078e00ff */
[----:B------:R1:W-:Y:S01]  /*2c30*/  STL [R1+0x27e8], R15 ;  /* 0x0027e80f01007387 */ /* 0x0003e20000100800 */
[C---:B------:R-:W-:Y:S02]  /*2c40*/  IADD3 R58, R246.reuse, 0x61, RZ ;  /* 0x00000061f63a7810 */ /* 0x040fe40007ffe0ff */
        /* <DEDUP_REMOVED lines=9> */
[----:B------:R-:W-:-:S02]  /*2ce0*/  ISETP.GT.U32.AND P6, PT, R245, R8, PT ;  /* 0x00000008f500720c */ /* 0x000fc40003fc4070 */
[C---:B------:R-:W-:Y:S01]  /*2cf0*/  IADD3 R14, R246.reuse, 0x2a, RZ ;  /* 0x0000002af60e7810 */ /* 0x040fe20007ffe0ff */
[----:B------:R-:W-:Y:S01]  /*2d00*/  IMAD.MOV R0, RZ, RZ, -R0 ;  /* 0x000000ffff007224 */ /* 0x000fe200078e0a00 */
[C---:B------:R-:W-:Y:S02]  /*2d10*/  IADD3 R62, R246.reuse, 0x64, RZ ;  /* 0x00000064f63e7810 */ /* 0x040fe40007ffe0ff */
[----:B------:R-:W-:Y:S01]  /*2d20*/  IADD3 R61, R246, 0x65, RZ ;  /* 0x00000065f63d7810 */ /* 0x000fe20007ffe0ff */
[----:B------:R-:W-:Y:S01]  /*2d30*/  @!P5 IMAD.IADD R236, R236, 0x1, -R245 ;  /* 0x00000001ececd824 */ /* 0x000fe200078e0af5 */
[C---:B------:R-:W-:Y:S01]  /*2d40*/  ISETP.GT.U32.AND P5, PT, R245.reuse, R237, PT ;  /* 0x000000edf500720c */ /* 0x040fe20003fa4070 */
[----:B------:R-:W-:Y:S01]  /*2d50*/  IMAD R238, R245, R0, R238 ;  /* 0x00000000f5ee7224 */ /* 0x000fe200078e02ee */
[C---:B------:R-:W-:Y:S01]  /*2d60*/  IADD3 R64, R246.reuse, 0x66, RZ ;  /* 0x00000066f6407810 */ /* 0x040fe20007ffe0ff */
[----:B------:R-:W-:Y:S01]  /*2d70*/  @!P0 IMAD.MOV R235, RZ, RZ, -R235 ;  /* 0x000000ffffeb8224 */ /* 0x000fe200078e0aeb */
[----:B------:R-:W-:Y:S01]  /*2d80*/  IADD3 R66, R246, 0x68, RZ ;  /* 0x00000068f6427810 */ /* 0x000fe20007ffe0ff */
[----:B------:R-:W-:Y:S01]  /*2d90*/  @!P6 IMAD.IADD R8, R8, 0x1, -R245 ;  /* 0x000000010808e824 */ /* 0x000fe200078e0af5 */
[----:B------:R-:W-:Y:S01]  /*2da0*/  ISETP.GE.AND P6, PT, R12, RZ, PT ;  /* 0x000000ff0c00720c */ /* 0x000fe20003fc6270 */
[----:B------:R-:W-:Y:S01]  /*2db0*/  IMAD.HI.U32 R0, R4, R240, RZ ;  /* 0x000000f004007227 */ /* 0x000fe200078e00ff */
[----:B--2---:R-:W-:-:S02]  /*2dc0*/  IADD3 R12, R246, 0x28, RZ ;  /* 0x00000028f60c7810 */ /* 0x004fc40007ffe0ff */
[----:B------:R-:W-:Y:S01]  /*2dd0*/  ISETP.GT.U32.AND P0, PT, R245, R8, PT ;  /* 0x00000008f500720c */ /* 0x000fe20003f04070 */
[----:B------:R-:W-:Y:S01]  /*2de0*/  IMAD.MOV R0, RZ, RZ, -R0 ;  /* 0x000000ffff007224 */ /* 0x000fe200078e0a00 */
[----:B------:R-:W-:Y:S01]  /*2df0*/  IABS R181, R12 ;  /* 0x0000000c00b57213 */ /* 0x000fe20000000000 */
[--C-:B------:R-:W-:Y:S01]  /*2e00*/  @!P5 IMAD.IADD R237, R237, 0x1, -R245.reuse ;  /* 0x00000001ededd824 */ /* 0x100fe200078e0af5 */
[----:B------:R2:W-:Y:S01]  /*2e10*/  STL [R1+0x27ec], R12 ;  /* 0x0027ec0c01007387 */ /* 0x0005e20000100800 */
[C---:B------:R-:W-:Y:S01]  /*2e20*/  IMAD R240, R245.reuse, R0, R240 ;  /* 0x00000000f5f07224 */ /* 0x040fe200078e02f0 */
[----:B------:R-:W-:Y:S01]  /*2e30*/  IABS R180, R66 ;  /* 0x0000004200b47213 */ /* 0x000fe20000000000 */
[----:B------:R-:W-:Y:S01]  /*2e40*/  IMAD.HI.U32 R6, R4, R181, RZ ;  /* 0x000000b504067227 */ /* 0x000fe200078e00ff */
[C---:B------:R-:W-:Y:S02]  /*2e50*/  ISETP.GT.U32.AND P5, PT, R245.reuse, R237, PT ;  /* 0x000000edf500720c */ /* 0x040fe40003fa4070 */
[----:B------:R-:W-:Y:S01]  /*2e60*/  IADD3 R65, R246, 0x69, RZ ;  /* 0x00000069f6417810 */ /* 0x000fe20007ffe0ff */
[----:B------:R-:W-:Y:S01]  /*2e70*/  @!P6 IMAD.MOV R236, RZ, RZ, -R236 ;  /* 0x000000ffffece224 */ /* 0x000fe200078e0aec */
[C---:B------:R-:W-:Y:S01]  /*2e80*/  ISETP.GT.U32.AND P6, PT, R245.reuse, R238, PT ;  /* 0x000000eef500720c */ /* 0x040fe20003fc4070 */
[----:B------:R-:W-:Y:S01]  /*2e90*/  @!P0 IMAD.IADD R8, R8, 0x1, -R245 ;  /* 0x0000000108088824 */ /* 0x000fe200078e0af5 */
[----:B------:R-:W-:Y:S01]  /*2ea0*/  ISETP.GT.U32.AND P0, PT, R245, R239, PT ;  /* 0x000000eff500720c */ /* 0x000fe20003f04070 */
[----:B------:R-:W-:Y:S01]  /*2eb0*/  IMAD.MOV R6, RZ, RZ, -R6 ;  /* 0x000000ffff067224 */ /* 0x000fe200078e0a06 */
[----:B------:R-:W-:-:S02]  /*2ec0*/  IADD3 R70, R246, 0x6a, RZ ;  /* 0x0000006af6467810 */ /* 0x000fc40007ffe0ff */
[C---:B------:R-:W-:Y:S01]  /*2ed0*/  IADD3 R67, R246.reuse, 0x6b, RZ ;  /* 0x0000006bf6437810 */ /* 0x040fe20007ffe0ff */
[----:B------:R-:W-:Y:S01]  /*2ee0*/  IMAD R181, R245, R6, R181 ;  /* 0x00000006f5b57224 */ /* 0x000fe200078e02b5 */
[C---:B------:R-:W-:Y:S01]  /*2ef0*/  IADD3 R69, R246.reuse, 0x6c, RZ ;  /* 0x0000006cf6457810 */ /* 0x040fe20007ffe0ff */
[--C-:B------:R-:W-:Y:S01]  /*2f00*/  @!P5 IMAD.IADD R237, R237, 0x1, -R245.reuse ;  /* 0x00000001ededd824 */ /* 0x100fe200078e0af5 */
[----:B------:R-:W-:Y:S02]  /*2f10*/  ISETP.GE.AND P5, PT, R13, RZ, PT ;  /* 0x000000ff0d00720c */ /* 0x000fe40003fa6270 */
[----:B---3--:R-:W-:Y:S01]  /*2f20*/  IADD3 R13, R246, 0x2c, RZ ;  /* 0x0000002cf60d7810 */ /* 0x008fe20007ffe0ff */
[--C-:B------:R-:W-:Y:S01]  /*2f30*/  @!P6 IMAD.IADD R238, R238, 0x1, -R245.reuse ;  /* 0x00000001eeeee824 */ /* 0x100fe200078e0af5 */
[----:B------:R-:W-:Y:S01]  /*2f40*/  ISETP.GE.AND P6, PT, R10, RZ, PT ;  /* 0x000000ff0a00720c */ /* 0x000fe20003fc6270 */
[----:B------:R-:W-:Y:S01]  /*2f50*/  @!P0 IMAD.IADD R239, R239, 0x1, -R245 ;  /* 0x00000001efef8824 */ /* 0x000fe200078e0af5 */
[----:B----4-:R-:W-:-:S02]  /*2f60*/  IADD3 R10, R246, 0x29, RZ ;  /* 0x00000029f60a7810 */ /* 0x010fc40007ffe0ff */
[C---:B------:R-:W-:Y:S02]  /*2f70*/  ISETP.GT.U32.AND P0, PT, R245.reuse, R238, PT ;  /* 0x000000eef500720c */ /* 0x040fe40003f04070 */
[----:B------:R-:W-:Y:S01]  /*2f80*/  IABS R241, R10 ;  /* 0x0000000a00f17213 */ /* 0x000fe20000000000 */
[----:B------:R3:W-:Y:S01]  /*2f90*/  STL [R1+0x27f0], R10 ;  /* 0x0027f00a01007387 */ /* 0x0007e20000100800 */
[----:B------:R-:W-:Y:S02]  /*2fa0*/  IABS R177, R13 ;  /* 0x0000000d00b17213 */ /* 0x000fe40000000000 */
[----:B------:R-:W-:Y:S01]  /*2fb0*/  @!P5 IADD3 R8, -R8, RZ, RZ ;  /* 0x000000ff0808d210 */ /* 0x000fe20007ffe1ff */
[----:B------:R-:W-:Y:S01]  /*2fc0*/  IMAD.HI.U32 R0, R4, R241, RZ ;  /* 0x000000f104007227 */ /* 0x000fe200078e00ff */
[C---:B------:R-:W-:Y:S01]  /*2fd0*/  ISETP.GT.U32.AND P5, PT, R245.reuse, R239, PT ;  /* 0x000000eff500720c */ /* 0x040fe20003fa4070 */
[----:B------:R4:W-:Y:S01]  /*2fe0*/  STL [R1+0x27f4], R14 ;  /* 0x0027f40e01007387 */ /* 0x0009e20000100800 */
[----:B------:R-:W-:Y:S01]  /*2ff0*/  IADD3 R68, R246, 0x6d, RZ ;  /* 0x0000006df6447810 */ /* 0x000fe20007ffe0ff */
[----:B------:R-:W-:Y:S01]  /*3000*/  @!P6 IMAD.MOV R237, RZ, RZ, -R237 ;  /* 0x000000ffffede224 */ /* 0x000fe200078e0aed */
[----:B------:R-:W-:Y:S01]  /*3010*/  ISETP.GT.U32.AND P6, PT, R245, R240, PT ;  /* 0x000000f0f500720c */ /* 0x000fe20003fc4070 */
[----:B------:R-:W-:Y:S01]  /*3020*/  @!P0 IMAD.IADD R238, R238, 0x1, -R245 ;  /* 0x00000001eeee8824 */ /* 0x000fe200078e0af5 */
[----:B------:R-:W-:Y:S01]  /*3030*/  ISETP.GE.AND P0, PT, R9, RZ, PT ;  /* 0x000000ff0900720c */ /* 0x000fe20003f06270 */
[----:B------:R-:W-:Y:S01]  /*3040*/  IMAD.MOV R0, RZ, RZ, -R0 ;  /* 0x000000ffff007224 */ /* 0x000fe200078e0a00 */
[----:B-1----:R-:W-:-:S02]  /*3050*/  IABS R9, R14 ;  /* 0x0000000e00097213 */ /* 0x002fc40000000000 */
[C---:B------:R-:W-:Y:S01]  /*3060*/  IADD3 R71, R246.reuse, 0x6e, RZ ;  /* 0x0000006ef6477810 */ /* 0x040fe20007ffe0ff */
[----:B------:R-:W-:Y:S01]  /*3070*/  IMAD R241, R245, R0, R241 ;  /* 0x00000000f5f17224 */ /* 0x000fe200078e02f1 */
[----:B------:R-:W-:Y:S01]  /*3080*/  IADD3 R73, R246, 0x70, RZ ;  /* 0x00000070f6497810 */ /* 0x000fe20007ffe0ff */
[--C-:B------:R-:W-:Y:S01]  /*3090*/  @!P5 IMAD.IADD R239, R239, 0x1, -R245.reuse ;  /* 0x00000001efefd824 */ /* 0x100fe200078e0af5 */
[----:B------:R-:W-:Y:S01]  /*30a0*/  ISETP.GT.U32.AND P5, PT, R245, R181, PT ;  /* 0x000000b5f500720c */ /* 0x000fe20003fa4070 */
[----:B------:R-:W-:Y:S01]  /*30b0*/  IMAD.HI.U32 R6, R4, R9, RZ ;  /* 0x0000000904067227 */ /* 0x000fe200078e00ff */
[----:B------:R-:W-:Y:S02]  /*30c0*/  IABS R206, R73 ;  /* 0x0000004900ce7213 */ /* 0x000fe40000000000 */
[----:B------:R-:W-:Y:S01]  /*30d0*/  IADD3 R72, R246, 0x71, RZ ;  /* 0x00000071f6487810 */ /* 0x000fe20007ffe0ff */
[----:B------:R-:W-:Y:S01]  /*30e0*/  @!P6 IMAD.IADD R240, R240, 0x1, -R245 ;  /* 0x00000001f0f0e824 */ /* 0x000fe200078e0af5 */
[----:B------:R-:W-:Y:S01]  /*30f0*/  ISETP.GE.AND P6, PT, R11, RZ, PT ;  /* 0x000000ff0b00720c */ /* 0x000fe20003fc6270 */
[----:B------:R-:W-:Y:S01]  /*3100*/  @!P0 IMAD.MOV R238, RZ, RZ, -R238 ;  /* 0x000000ffffee8224 */ /* 0x000fe200078e0aee */
[----:B------:R-:W-:Y:S01]  /*3110*/  IADD3 R11, R246, 0x2b, RZ ;  /* 0x0000002bf60b7810 */ /* 0x000fe20007ffe0ff */
[----:B------:R-:W-:Y:S01]  /*3120*/  IMAD.MOV R6, RZ, RZ, -R6 ;  /* 0x000000ffff067224 */ /* 0x000fe200078e0a06 */
[----:B------:R-:W-:-:S02]  /*3130*/  ISETP.GT.U32.AND P0, PT, R245, R240, PT ;  /* 0x000000f0f500720c */ /* 0x000fc40003f04070 */
[----:B------:R-:W-:Y:S01]  /*3140*/  IABS R244, R11 ;  /* 0x0000000b00f47213 */ /* 0x000fe20000000000 */
[----:B------:R-:W-:Y:S01]  /*3150*/  @!P5 IMAD.IADD R181, R181, 0x1, -R245 ;  /* 0x00000001b5b5d824 */ /* 0x000fe200078e0af5 */
[----:B------:R1:W-:Y:S01]  /*3160*/  STL [R1+0x27f8], R11 ;  /* 0x0027f80b01007387 */ /* 0x0003e20000100800 */
[C---:B------:R-:W-:Y:S01]  /*3170*/  IMAD R9, R245.reuse, R6, R9 ;  /* 0x00000006f5097224 */ /* 0x040fe200078e0209 */
[----:B------:R-:W-:Y:S01]  /*3180*/  IADD3 R77, R246, 0x72, RZ ;  /* 0x00000072f64d7810 */ /* 0x000fe20007ffe0ff */
[----:B------:R-:W-:Y:S01]  /*3190*/  IMAD.HI.U32 R0, R4, R244, RZ ;  /* 0x000000f404007227 */ /* 0x000fe200078e00ff */
[C---:B------:R-:W-:Y:S01]  /*31a0*/  ISETP.GT.U32.AND P5, PT, R245.reuse, R181, PT ;  /* 0x000000b5f500720c */ /* 0x040fe20003fa4070 */
[----:B------:R1:W-:Y:S01]  /*31b0*/  STL [R1+0x27fc], R13 ;  /* 0x0027fc0d01007387 */ /* 0x0003e20000100800 */
[----:B------:R-:W-:Y:S01]  /*31c0*/  IADD3 R74, R246, 0x73, RZ ;  /* 0x00000073f64a7810 */ /* 0x000fe20007ffe0ff */
[----:B------:R-:W-:Y:S01]  /*31d0*/  @!P6 IMAD.MOV R239, RZ, RZ, -R239 ;  /* 0x000000ffffefe224 */ /* 0x000fe200078e0aef */
[C---:B------:R-:W-:Y:S01]  /*31e0*/  ISETP.GT.U32.AND P6, PT, R245.reuse, R241, PT ;  /* 0x000000f1f500720c */ /* 0x040fe20003fc4070 */
[----:B------:R-:W-:Y:S01]  /*31f0*/  @!P0 IMAD.IADD R240, R240, 0x1, -R245 ;  /* 0x00000001f0f08824 */ /* 0x000fe200078e0af5 */
[----:B------:R-:W-:Y:S01]  /*3200*/  ISETP.GT.U32.AND P0, PT, R245, R9, PT ;  /* 0x00000009f500720c */ /* 0x000fe20003f04070 */
[----:B------:R-:W-:Y:S01]  /*3210*/  IMAD.HI.U32 R6, R4, R177, RZ ;  /* 0x000000b104067227 */ /* 0x000fe200078e00ff */
[----:B------:R-:W-:-:S02]  /*3220*/  IADD3 R76, R246, 0x74, RZ ;  /* 0x00000074f64c7810 */ /* 0x000fc40007ffe0ff */
[C---:B------:R-:W-:Y:S01]  /*3230*/  IADD3 R75, R246.reuse, 0x75, RZ ;  /* 0x00000075f64b7810 */ /* 0x040fe20007ffe0ff */
[----:B------:R-:W-:Y:S01]  /*3240*/  IMAD.MOV R0, RZ, RZ, -R0 ;  /* 0x000000ffff007224 */ /* 0x000fe200078e0a00 */
[C---:B------:R-:W-:Y:S01]  /*3250*/  IADD3 R78, R246.reuse, 0x76, RZ ;  /* 0x00000076f64e7810 */ /* 0x040fe20007ffe0ff */
[--C-:B------:R-:W-:Y:S01]  /*3260*/  @!P5 IMAD.IADD R181, R181, 0x1, -R245.reuse ;  /* 0x00000001b5b5d824 */ /* 0x100fe200078e0af5 */
[----:B------:R-:W-:Y:S01]  /*3270*/  ISETP.GE.AND P5, PT, R15, RZ, PT ;  /* 0x000000ff0f00720c */ /* 0x000fe20003fa6270 */
[----:B------:R-:W-:Y:S01]  /*3280*/  IMAD.MOV R6, RZ, RZ, -R6 ;  /* 0x000000ffff067224 */ /* 0x000fe200078e0a06 */
[----:B------:R-:W-:Y:S01]  /*3290*/  IADD3 R15, R246, 0x2e, RZ ;  /* 0x0000002ef60f7810 */ /* 0x000fe20007ffe0ff */
[--C-:B------:R-:W-:Y:S01]  /*32a0*/  @!P6 IMAD.IADD R241, R241, 0x1, -R245.reuse ;  /* 0x00000001f1f1e824 */ /* 0x100fe200078e0af5 */
[----:B------:R-:W-:Y:S01]  /*32b0*/  ISETP.GE.AND P6, PT, R12, RZ, PT ;  /* 0x000000ff0c00720c */ /* 0x000fe20003fc6270 */
[----:B------:R-:W-:Y:S01]  /*32c0*/  @!P0 IMAD.IADD R9, R9, 0x1, -R245 ;  /* 0x0000000109098824 */ /* 0x000fe200078e0af5 */
[C---:B--2---:R-:W-:Y:S01]  /*32d0*/  IADD3 R12, R246.reuse, 0x2d, RZ ;  /* 0x0000002df60c7810 */ /* 0x044fe20007ffe0ff */
[C---:B------:R-:W-:Y:S01]  /*32e0*/  IMAD R244, R245.reuse, R0, R244 ;  /* 0x00000000f5f47224 */ /* 0x040fe200078e02f4 */
[C---:B------:R-:W-:Y:S01]  /*32f0*/  ISETP.GT.U32.AND P0, PT, R245.reuse, R241, PT ;  /* 0x000000f1f500720c */ /* 0x040fe20003f04070 */
[C---:B------:R-:W-:Y:S01]  /*3300*/  IMAD R177, R245.reuse, R6, R177 ;  /* 0x00000006f5b17224 */ /* 0x040fe200078e02b1 */
[----:B------:R-:W-:Y:S01]  /*3310*/  IABS R208, R12 ;  /* 0x0000000c00d07213 */ /* 0x000fe20000000000 */
[----:B------:R2:W-:Y:S01]  /*3320*/  STL [R1+0x2800], R12 ;  /* 0x0028000c01007387 */ /* 0x0005e20000100800 */
[----:B------:R-:W-:Y:S01]  /*3330*/  IADD3 R80, R246, 0x78, RZ ;  /* 0x00000078f6507810 */ /* 0x000fe20007ffe0ff */
[----:B------:R-:W-:Y:S01]  /*3340*/  @!P5 IMAD.MOV R240, RZ, RZ, -R240 ;  /* 0x000000fffff0d224 */ /* 0x000fe200078e0af0 */
[----:B------:R-:W-:Y:S01]  /*3350*/  ISETP.GT.U32.AND P5, PT, R245, R9, PT ;  /* 0x00000009f500720c */ /* 0x000fe20003fa4070 */
[----:B------:R-:W-:Y:S01]  /*3360*/  IMAD.HI.U32 R0, R4, R208, RZ ;  /* 0x000000d004007227 */ /* 0x000fe200078e00ff */
[----:B------:R1:W-:Y:S01]  /*3370*/  STL [R1+0x2804], R15 ;  /* 0x0028040f01007387 */ /* 0x0003e20000100800 */
[----:B------:R-:W-:-:S02]  /*3380*/  IABS R203, R80 ;  /* 0x0000005000cb7213 */ /* 0x000fc40000000000 */
[----:B------:R-:W-:Y:S01]  /*3390*/  @!P6 IMAD.MOV R181, RZ, RZ, -R181 ;  /* 0x000000ffffb5e224 */ /* 0x000fe200078e0ab5 */
[----:B------:R-:W-:Y:S01]  /*33a0*/  ISETP.GT.U32.AND P6, PT, R245, R244, PT ;  /* 0x000000f4f500720c */ /* 0x000fe20003fc4070 */
[--C-:B------:R-:W-:Y:S01]  /*33b0*/  @!P0 IMAD.IADD R241, R241, 0x1, -R245.reuse ;  /* 0x00000001f1f18824 */ /* 0x100fe200078e0af5 */
[----:B------:R-:W-:Y:S01]  /*33c0*/  ISETP.GE.AND P0, PT, R10, RZ, PT ;  /* 0x000000ff0a00720c */ /* 0x000fe20003f06270 */
[----:B------:R-:W-:Y:S01]  /*33d0*/  IMAD.MOV R0, RZ, RZ, -R0 ;  /* 0x000000ffff007224 */ /* 0x000fe200078e0a00 */
[----:B---3--:R-:W-:Y:S02]  /*33e0*/  IABS R10, R15 ;  /* 0x0000000f000a7213 */ /* 0x008fe40000000000 */
[----:B------:R-:W-:Y:S01]  /*33f0*/  IADD3 R84, R246, 0x7a, RZ ;  /* 0x0000007af6547810 */ /* 0x000fe20007ffe0ff */
[----:B------:R-:W-:Y:S01]  /*3400*/  @!P5 IMAD.IADD R9, R9, 0x1, -R245 ;  /* 0x000000010909d824 */ /* 0x000fe200078e0af5 */
[----:B------:R-:W-:Y:S01]  /*3410*/  ISETP.GT.U32.AND P5, PT, R245, R177, PT ;  /* 0x000000b1f500720c */ /* 0x000fe20003fa4070 */
[----:B------:R-:W-:Y:S01]  /*3420*/  IMAD.HI.U32 R6, R4, R10, RZ ;  /* 0x0000000a04067227 */ /* 0x000fe200078e00ff */
[----:B------:R-:W-:-:S02]  /*3430*/  IADD3 R79, R246, 0x79, RZ ;  /* 0x00000079f64f7810 */ /* 0x000fc40007ffe0ff */
[----:B------:R-:W-:Y:S01]  /*3440*/  IADD3 R81, R246, 0x7b, RZ ;  /* 0x0000007bf6517810 */ /* 0x000fe20007ffe0ff */
[----:B------:R-:W-:Y:S01]  /*3450*/  @!P6 IMAD.IADD R244, R244, 0x1, -R245 ;  /* 0x00000001f4f4e824 */ /* 0x000fe200078e0af5 */
[----:B------:R-:W-:Y:S01]  /*3460*/  ISETP.GE.AND P6, PT, R14, RZ, PT ;  /* 0x000000ff0e00720c */ /* 0x000fe20003fc6270 */
[----:B------:R-:W-:Y:S01]  /*3470*/  @!P0 IMAD.MOV R241, RZ, RZ, -R241 ;  /* 0x000000fffff18224 */ /* 0x000fe200078e0af1 */
[C---:B----4-:R-:W-:Y:S01]  /*3480*/  IADD3 R14, R246.reuse, 0x2f, RZ ;  /* 0x0000002ff60e7810 */ /* 0x050fe20007ffe0ff */
[----:B------:R-:W-:Y:S01]  /*3490*/  IMAD.MOV R6, RZ, RZ, -R6 ;  /* 0x000000ffff067224 */ /* 0x000fe200078e0a06 */
[C---:B------:R-:W-:Y:S01]  /*34a0*/  ISETP.GT.U32.AND P0, PT, R245.reuse, R244, PT ;  /* 0x000000f4f500720c */ /* 0x040fe20003f04070 */
[----:B------:R-:W-:Y:S01]  /*34b0*/  IMAD R208, R245, R0, R208 ;  /* 0x00000000f5d07224 */ /* 0x000fe200078e02d0 */
[C---:B------:R-:W-:Y:S01]  /*34c0*/  IADD3 R83, R246.reuse, 0x7c, RZ ;  /* 0x0000007cf6537810 */ /* 0x040fe20007ffe0ff */
[--C-:B------:R-:W-:Y:S01]  /*34d0*/  @!P5 IMAD.IADD R177, R177, 0x1, -R245.reuse ;  /* 0x00000001b1b1d824 */ /* 0x100fe200078e0af5 */
[----:B------:R3:W-:Y:S01]  /*34e0*/  STL [R1+0x2808], R14 ;  /* 0x0028080e01007387 */ /* 0x0007e20000100800 */
[C---:B------:R-:W-:Y:S01]  /*34f0*/  IMAD R10, R245.reuse, R6, R10 ;  /* 0x00000006f50a7224 */ /* 0x040fe200078e020a */
[----:B------:R-:W-:Y:S01]  /*3500*/  IADD3 R82, R246, 0x7d, RZ ;  /* 0x0000007df6527810 */ /* 0x000fe20007ffe0ff */
[----:B------:R-:W-:Y:S01]  /*3510*/  IMAD.HI.U32 R6, R4, R193, RZ ;  /* 0x000000c104067227 */ /* 0x000fe200078e00ff */
[----:B------:R-:W-:Y:S01]  /*3520*/  ISETP.GT.U32.AND P5, PT, R245, R177, PT ;  /* 0x000000b1f500720c */ /* 0x000fe20003fa4070 */
[----:B------:R4:W-:Y:S01]  /*3530*/  STL [R1+0x280c], R17 ;  /* 0x00280c1101007387 */ /* 0x0009e20000100800 */
[----:B------:R-:W-:Y:S01]  /*3540*/  @!P6 IADD3 R9, -R9, RZ, RZ ;  /* 0x000000ff0909e210 */ /* 0x000fe20007ffe1ff */
[----:B------:R-:W-:Y:S01]  /*3550*/  IMAD.MOV R6, RZ, RZ, -R6 ;  /* 0x000000ffff067224 */ /* 0x000fe200078e0a06 */
[C---:B------:R-:W-:Y:S01]  /*3560*/  ISETP.GT.U32.AND P6, PT, R245.reuse, R208, PT ;  /* 0x000000d0f500720c */ /* 0x040fe20003fc4070 */
[----:B------:R-:W-:Y:S01]  /*3570*/  @!P0 IMAD.IADD R244, R244, 0x1, -R245 ;  /* 0x00000001f4f48824 */ /* 0x000fe200078e0af5 */
[C---:B------:R-:W-:Y:S01]  /*3580*/  ISETP.GT.U32.AND P0, PT, R245.reuse, R10, PT ;  /* 0x0000000af500720c */ /* 0x040fe20003f04070 */
[----:B------:R-:W-:Y:S01]  /*3590*/  IMAD R193, R245, R6, R193 ;  /* 0x00000006f5c17224 */ /* 0x000fe200078e02c1 */
[----:B------:R2:W-:Y:S01]  /*35a0*/  STL [R1+0x2810], R16 ;  /* 0x0028101001007387 */ /* 0x0005e20000100800 */
[----:B------:R-:W-:-:S02]  /*35b0*/  IADD3 R85, R246, 0x7e, RZ ;  /* 0x0000007ef6557810 */ /* 0x000fc40007ffe0ff */
[----:B------:R-:W-:Y:S01]  /*35c0*/  IADD3 R87, R246, 0x80, RZ ;  /* 0x00000080f6577810 */ /* 0x000fe20007ffe0ff */
[----:B------:R2:W-:Y:S01]  /*35d0*/  STL [R1+0x2814], R21 ;  /* 0x0028141501007387 */ /* 0x0005e20000100800 */
[--C-:B------:R-:W-:Y:S01]  /*35e0*/  @!P5 IMAD.IADD R177, R177, 0x1, -R245.reuse ;  /* 0x00000001b1b1d824 */ /* 0x100fe200078e0af5 */
[----:B------:R-:W-:Y:S02]  /*35f0*/  ISETP.GE.AND P5, PT, R11, RZ, PT ;  /* 0x000000ff0b00720c */ /* 0x000fe40003fa6270 */
[----:B-1----:R-:W-:Y:S01]  /*3600*/  IABS R11, R14 ;  /* 0x0000000e000b7213 */ /* 0x002fe20000000000 */
[--C-:B------:R-:W-:Y:S01]  /*3610*/  @!P6 IMAD.IADD R208, R208, 0x1, -R245.reuse ;  /* 0x00000001d0d0e824 */ /* 0x100fe200078e0af5 */
[----:B------:R-:W-:Y:S01]  /*3620*/  ISETP.GE.AND P6, PT, R13, RZ, PT ;  /* 0x000000ff0d00720c */ /* 0x000fe20003fc6270 */
[----:B------:R-:W-:Y:S01]  /*3630*/  @!P0 IMAD.IADD R10, R10, 0x1, -R245 ;  /* 0x000000010a0a8824 */ /* 0x000fe200078e0af5 */
[----:B------:R-:W-:Y:S01]  /*3640*/  IABS R13, R21 ;  /* 0x00000015000d7213 */ /* 0x000fe20000000000 */
[----:B------:R-:W-:Y:S01]  /*3650*/  IMAD.HI.U32 R0, R4, R11, RZ ;  /* 0x0000000b04007227 */ /* 0x000fe200078e00ff */
[C---:B------:R-:W-:Y:S01]  /*3660*/  ISETP.GT.U32.AND P0, PT, R245.reuse, R208, PT ;  /* 0x000000d0f500720c */ /* 0x040fe20003f04070 */
[----:B------:R1:W-:Y:S01]  /*3670*/  STL [R1+0x2818], R18 ;  /* 0x0028181201007387 */ /* 0x0003e20000100800 */
[----:B------:R-:W-:Y:S01]  /*3680*/  IABS R200, R87 ;  /* 0x0000005700c87213 */ /* 0x000fe20000000000 */
[----:B------:R-:W-:Y:S01]  /*3690*/  IMAD.MOV R0, RZ, RZ, -R0 ;  /* 0x000000ffff007224 */ /* 0x000fe200078e0a00 */
[C---:B------:R-:W-:Y:S01]  /*36a0*/  IADD3 R86, R246.reuse, 0x81, RZ ;  /* 0x00000081f6567810 */ /* 0x040fe20007ffe0ff */
[----:B------:R-:W-:Y:S01]  /*36b0*/  @!P5 IMAD.MOV R244, RZ, RZ, -R244 ;  /* 0x000000fffff4d224 */ /* 0x000fe200078e0af4 */
[C---:B------:R-:W-:Y:S01]  /*36c0*/  ISETP.GT.U32.AND P5, PT, R245.reuse, R10, PT ;  /* 0x0000000af500720c */ /* 0x040fe20003fa4070 */
[C---:B------:R-:W-:Y:S01]  /*36d0*/  IMAD R11, R245.reuse, R0, R11 ;  /* 0x00000000f50b7224 */ /* 0x040fe200078e020b */
[----:B------:R1:W-:Y:S01]  /*36e0*/  STL [R1+0x2820], R20 ;  /* 0x0028201401007387 */ /* 0x0003e20000100800 */
[----:B------:R-:W-:Y:S01]  /*36f0*/  @!P6 IMAD.MOV R177, RZ, RZ, -R177 ;  /* 0x000000ffffb1e224 */ /* 0x000fe200078e0ab1 */
[----:B------:R-:W-:Y:S01]  /*3700*/  IADD3 R91, R246, 0x82, RZ ;  /* 0x00000082f65b7810 */ /* 0x000fe20007ffe0ff */
[----:B------:R-:W-:Y:S01]  /*3710*/  IMAD.HI.U32 R6, R4, R13, RZ ;  /* 0x0000000d04067227 */ /* 0x000fe200078e00ff */
[C---:B------:R-:W-:Y:S01]  /*3720*/  ISETP.GT.U32.AND P6, PT, R245.reuse, R11, PT ;  /* 0x0000000bf500720c */ /* 0x040fe20003fc4070 */
[----:B------:R1:W-:Y:S01]  /*3730*/  STL [R1+0x2824], R19 ;  /* 0x0028241301007387 */ /* 0x0003e20000100800 */
[----:B------:R-:W-:Y:S01]  /*3740*/  IADD3 R88, R246, 0x83, RZ ;  /* 0x00000083f6587810 */ /* 0x000fe20007ffe0ff */
[--C-:B------:R-:W-:Y:S01]  /*3750*/  @!P0 IMAD.IADD R208, R208, 0x1, -R245.reuse ;  /* 0x00000001d0d08824 */ /* 0x100fe200078e0af5 */
[----:B------:R-:W-:Y:S01]  /*3760*/  ISETP.GE.AND P0, PT, R12, RZ, PT ;  /* 0x000000ff0c00720c */ /* 0x000fe20003f06270 */
[----:B------:R-:W-:Y:S01]  /*3770*/  IMAD.MOV R6, RZ, RZ, -R6 ;  /* 0x000000ffff067224 */ /* 0x000fe200078e0a06 */
[----:B--2---:R-:W-:Y:S01]  /*3780*/  IABS R12, R16 ;  /* 0x00000010000c7213 */ /* 0x004fe20000000000 */
[----:B------:R-:W-:Y:S01]  /*3790*/  @!P5 IMAD.IADD R10, R10, 0x1, -R245 ;  /* 0x000000010a0ad824 */ /* 0x000fe200078e0af5 */
[C---:B------:R-:W-:Y:S01]  /*37a0*/  ISETP.GT.U32.AND P5, PT, R245.reuse, R193, PT ;  /* 0x000000c1f500720c */ /* 0x040fe20003fa4070 */
[----:B------:R-:W-:Y:S01]  /*37b0*/  IMAD R13, R245, R6, R13 ;  /* 0x00000006f50d7224 */ /* 0x000fe200078e020d */
[----:B------:R2:W-:Y:S01]  /*37c0*/  STL [R1+0x2830], R22 ;  /* 0x0028301601007387 */ /* 0x0005e20000100800 */
[----:B------:R-:W-:Y:S01]  /*37d0*/  IMAD.HI.U32 R0, R4, R12, RZ ;  /* 0x0000000c04007227 */ /* 0x000fe200078e00ff */
[----:B------:R-:W-:-:S02]  /*37e0*/  IADD3 R90, R246, 0x84, RZ ;  /* 0x00000084f65a7810 */ /* 0x000fc40007ffe0ff */
[C---:B------:R-:W-:Y:S01]  /*37f0*/  IADD3 R92, R246.reuse, 0x86, RZ ;  /* 0x00000086f65c7810 */ /* 0x040fe20007ffe0ff */
[--C-:B------:R-:W-:Y:S01]  /*3800*/  @!P6 IMAD.IADD R11, R11, 0x1, -R245.reuse ;  /* 0x000000010b0be824 */ /* 0x100fe200078e0af5 */
[----:B------:R-:W-:Y:S01]  /*3810*/  ISETP.GE.AND P6, PT, R15, RZ, PT ;  /* 0x000000ff0f00720c */ /* 0x000fe20003fc6270 */
[----:B------:R-:W-:Y:S01]  /*3820*/  @!P0 IMAD.MOV R208, RZ, RZ, -R208 ;  /* 0x000000ffffd08224 */ /* 0x000fe200078e0ad0 */
[----:B------:R-:W-:Y:S01]  /*3830*/  IABS R15, R20 ;  /* 0x00000014000f7213 */ /* 0x000fe20000000000 */
[----:B------:R-:W-:Y:S01]  /*3840*/  IMAD.MOV R0, RZ, RZ, -R0 ;  /* 0x000000ffff007224 */ /* 0x000fe200078e0a00 */
[----:B------:R-:W-:Y:S01]  /*3850*/  ISETP.GT.U32.AND P0, PT, R245, R11, PT ;  /* 0x0000000bf500720c */ /* 0x000fe20003f04070 */
[----:B------:R-:W-:Y:S01]  /*3860*/  @!P5 IMAD.IADD R193, R193, 0x1, -R245 ;  /* 0x00000001c1c1d824 */ /* 0x000fe200078e0af5 */
[C---:B------:R-:W-:Y:S01]  /*3870*/  IADD3 R89, R246.reuse, 0x85, RZ ;  /* 0x00000085f6597810 */ /* 0x040fe20007ffe0ff */
[C---:B------:R-:W-:Y:S01]  /*3880*/  IMAD R12, R245.reuse, R0, R12 ;  /* 0x00000000f50c7224 */ /* 0x040fe200078e020c */
[----:B------:R-:W-:Y:S01]  /*3890*/  IADD3 R94, R246, 0x88, RZ ;  /* 0x00000088f65e7810 */ /* 0x000fe20007ffe0ff */
[----:B------:R-:W-:Y:S01]  /*38a0*/  IMAD.HI.U32 R6, R4, R15, RZ ;  /* 0x0000000f04067227 */ /* 0x000fe200078e00ff */
[----:B------:R-:W-:-:S02]  /*38b0*/  ISETP.GT.U32.AND P5, PT, R245, R193, PT ;  /* 0x000000c1f500720c */ /* 0x000fc40003fa4070 */
[----:B------:R-:W-:Y:S01]  /*38c0*/  IABS R196, R94 ;  /* 0x0000005e00c47213 */ /* 0x000fe20000000000 */
[----:B------:R-:W-:Y:S01]  /*38d0*/  @!P6 IMAD.MOV R10, RZ, RZ, -R10 ;  /* 0x000000ffff0ae224 */ /* 0x000fe200078e0a0a */
[----:B------:R-:W-:Y:S01]  /*38e0*/  ISETP.GT.U32.AND P6, PT, R245, R12, PT ;  /* 0x0000000cf500720c */ /* 0x000fe20003fc4070 */
[----:B------:R-:W-:Y:S01]  /*38f0*/  IMAD.MOV R6, RZ, RZ, -R6 ;  /* 0x000000ffff067224 */ /* 0x000fe200078e0a06 */
[C---:B------:R-:W-:Y:S01]  /*3900*/  IADD3 R93, R246.reuse, 0x89, RZ ;  /* 0x00000089f65d7810 */ /* 0x040fe20007ffe0ff */
[----:B------:R-:W-:Y:S01]  /*3910*/  @!P0 IMAD.IADD R11, R11, 0x1, -R245 ;  /* 0x000000010b0b8824 */ /* 0x000fe200078e0af5 */
[C---:B------:R-:W-:Y:S01]  /*3920*/  ISETP.GT.U32.AND P0, PT, R245.reuse, R13, PT ;  /* 0x0000000df500720c */ /* 0x040fe20003f04070 */
[----:B------:R-:W-:Y:S01]  /*3930*/  IMAD R15, R245, R6, R15 ;  /* 0x00000006f50f7224 */ /* 0x000fe200078e020f */
[C---:B------:R-:W-:Y:S02]  /*3940*/  IADD3 R98, R246.reuse, 0x8a, RZ ;  /* 0x0000008af6627810 */ /* 0x040fe40007ffe0ff */
[----:B------:R-:W-:Y:S01]  /*3950*/  IADD3 R95, R246, 0x8b, RZ ;  /* 0x0000008bf65f7810 */ /* 0x000fe20007ffe0ff */
[----:B------:R-:W-:Y:S01]  /*3960*/  @!P5 IMAD.IADD R193, R193, 0x1, -R245 ;  /* 0x00000001c1c1d824 */ /* 0x000fe200078e0af5 */
[----:B------:R-:W-:-:S02]  /*3970*/  ISETP.GE.AND P5, PT, R14, RZ, PT ;  /* 0x000000ff0e00720c */ /* 0x000fc40003fa6270 */
[----:B---3--:R-:W-:Y:S01]  /*3980*/  IABS R14, R18 ;  /* 0x00000012000e7213 */ /* 0x008fe20000000000 */
[--C-:B------:R-:W-:Y:S01]  /*3990*/  @!P6 IMAD.IADD R12, R12, 0x1, -R245.reuse ;  /* 0x000000010c0ce824 */ /* 0x100fe200078e0af5 */
[----:B------:R-:W-:Y:S02]  /*39a0*/  ISETP.GE.AND P6, PT, R17, RZ, PT ;  /* 0x000000ff1100720c */ /* 0x000fe40003fc6270 */
[----:B----4-:R-:W-:Y:S01]  /*39b0*/  IABS R17, R22 ;  /* 0x0000001600117213 */ /* 0x010fe20000000000 */
[----:B------:R-:W-:Y:S01]  /*39c0*/  @!P0 IMAD.IADD R13, R13, 0x1, -R245 ;  /* 0x000000010d0d8824 */ /* 0x000fe200078e0af5 */
[C---:B------:R-:W-:Y:S01]  /*39d0*/  ISETP.GT.U32.AND P0, PT, R245.reuse, R12, PT ;  /* 0x0000000cf500720c */ /* 0x040fe20003f04070 */
[----:B------:R-:W-:Y:S01]  /*39e0*/  IMAD.HI.U32 R0, R4, R14, RZ ;  /* 0x0000000e04007227 */ /* 0x000fe200078e00ff */
[C---:B------:R-:W-:Y:S02]  /*39f0*/  IADD3 R97, R246.reuse, 0x8c, RZ ;  /* 0x0000008cf6617810 */ /* 0x040fe40007ffe0ff */
[C---:B------:R-:W-:Y:S01]  /*3a00*/  IADD3 R96, R246.reuse, 0x8d, RZ ;  /* 0x0000008df6607810 */ /* 0x040fe20007ffe0ff */
[----:B------:R-:W-:Y:S01]  /*3a10*/  @!P5 IMAD.MOV R11, RZ, RZ, -R11 ;  /* 0x000000ffff0bd224 */ /* 0x000fe200078e0a0b */
[C---:B------:R-:W-:Y:S01]  /*3a20*/  ISETP.GT.U32.AND P5, PT, R245.reuse, R13, PT ;  /* 0x0000000df500720c */ /* 0x040fe20003fa4070 */
[----:B------:R-:W-:Y:S01]  /*3a30*/  IMAD.MOV R0, RZ, RZ, -R0 ;  /* 0x000000ffff007224 */ /* 0x000fe200078e0a00 */
[C---:B------:R-:W-:Y:S01]  /*3a40*/  IADD3 R99, R246.reuse, 0x8e, RZ ;  /* 0x0000008ef6637810 */ /* 0x040fe20007ffe0ff */
[----:B------:R-:W-:Y:S01]  /*3a50*/  @!P6 IMAD.MOV R193, RZ, RZ, -R193 ;  /* 0x000000ffffc1e224 */ /* 0x000fe200078e0ac1 */
[C---:B------:R-:W-:Y:S01]  /*3a60*/  IADD3 R101, R246.reuse, 0x90, RZ ;  /* 0x00000090f6657810 */ /* 0x040fe20007ffe0ff */
[C---:B------:R-:W-:Y:S01]  /*3a70*/  IMAD R14, R245.reuse, R0, R14 ;  /* 0x00000000f50e7224 */ /* 0x040fe200078e020e */
[----:B------:R-:W-:Y:S01]  /*3a80*/  IADD3 R100, R246, 0x91, RZ ;  /* 0x00000091f6647810 */ /* 0x000fe20007ffe0ff */
[----:B------:R-:W-:Y:S01]  /*3a90*/  @!P0 IMAD.IADD R12, R12, 0x1, -R245 ;  /* 0x000000010c0c8824 */ /* 0x000fe200078e0af5 */
[----:B------:R-:W-:Y:S01]  /*3aa0*/  ISETP.GE.AND P0, PT, R16, RZ, PT ;  /* 0x000000ff1000720c */ /* 0x000fe20003f06270 */
[----:B------:R-:W-:Y:S01]  /*3ab0*/  IMAD.HI.U32 R6, R4, R17, RZ ;  /* 0x0000001104067227 */ /* 0x000fe200078e00ff */
[----:B------:R-:W-:-:S02]  /*3ac0*/  ISETP.GT.U32.AND P6, PT, R245, R14, PT ;  /* 0x0000000ef500720c */ /* 0x000fc40003fc4070 */
[----:B------:R-:W-:Y:S01]  /*3ad0*/  IABS R16, R19 ;  /* 0x0000001300107213 */ /* 0x000fe20000000000 */
[----:B------:R-:W-:Y:S01]  /*3ae0*/  @!P5 IMAD.IADD R13, R13, 0x1, -R245 ;  /* 0x000000010d0dd824 */ /* 0x000fe200078e0af5 */
[C---:B------:R-:W-:Y:S01]  /*3af0*/  ISETP.GT.U32.AND P5, PT, R245.reuse, R15, PT ;  /* 0x0000000ff500720c */ /* 0x040fe20003fa4070 */
[----:B------:R-:W-:Y:S01]  /*3b00*/  IMAD.MOV R6, RZ, RZ, -R6 ;  /* 0x000000ffff067224 */ /* 0x000fe200078e0a06 */
[----:B------:R-:W-:Y:S01]  /*3b10*/  IABS R191, R101 ;  /* 0x0000006500bf7213 */ /* 0x000fe20000000000 */
[----:B------:R-:W-:Y:S01]  /*3b20*/  IMAD.HI.U32 R0, R4, R16, RZ ;  /* 0x0000001004007227 */ /* 0x000fe200078e00ff */
[C---:B------:R-:W-:Y:S02]  /*3b30*/  IADD3 R105, R246.reuse, 0x92, RZ ;  /* 0x00000092f6697810 */ /* 0x040fe40007ffe0ff */
[C---:B------:R-:W-:Y:S01]  /*3b40*/  IADD3 R102, R246.reuse, 0x93, RZ ;  /* 0x00000093f6667810 */ /* 0x040fe20007ffe0ff */
[----:B------:R-:W-:Y:S01]  /*3b50*/  @!P0 IMAD.MOV R12, RZ, RZ, -R12 ;  /* 0x000000ffff0c8224 */ /* 0x000fe200078e0a0c */
[----:B------:R-:W-:Y:S01]  /*3b60*/  IADD3 R104, R246, 0x94, RZ ;  /* 0x00000094f6687810 */ /* 0x000fe20007ffe0ff */
[----:B------:R-:W-:Y:S01]  /*3b70*/  IMAD.MOV R0, RZ, RZ, -R0 ;  /* 0x000000ffff007224 */ /* 0x000fe200078e0a00 */
[----:B------:R-:W-:Y:S01]  /*3b80*/  @!P6 IADD3 R14, R14, -R245, RZ ;  /* 0x800000f50e0ee210 */ /* 0x000fe20007ffe0ff */
[----:B------:R-:W-:Y:S01]  /*3b90*/  IMAD R17, R245, R6, R17 ;  /* 0x00000006f5117224 */ /* 0x000fe200078e0211 */
[----:B------:R-:W-:Y:S01]  /*3ba0*/  ISETP.GE.AND P6, PT, R21, RZ, PT ;  /* 0x000000ff1500720c */ /* 0x000fe20003fc6270 */
[----:B------:R-:W-:Y:S01]  /*3bb0*/  @!P5 IMAD.IADD R15, R15, 0x1, -R245 ;  /* 0x000000010f0fd824 */ /* 0x000fe200078e0af5 */
[C---:B------:R-:W-:Y:S01]  /*3bc0*/  ISETP.GT.U32.AND P0, PT, R245.reuse, R14, PT ;  /* 0x0000000ef500720c */ /* 0x040fe20003f04070 */
[C---:B------:R-:W-:Y:S01]  /*3bd0*/  IMAD R16, R245.reuse, R0, R16 ;  /* 0x00000000f5107224 */ /* 0x040fe200078e0210 */
[----:B------:R-:W-:Y:S01]  /*3be0*/  IADD3 R21, R246, 0x37, RZ ;  /* 0x00000037f6157810 */ /* 0x000fe20007ffe0ff */
[----:B------:R-:W-:Y:S01]  /*3bf0*/  IMAD.HI.U32 R6, R4, R189, RZ ;  /* 0x000000bd04067227 */ /* 0x000fe200078e00ff */
[----:B------:R-:W-:-:S02]  /*3c00*/  ISETP.GT.U32.AND P5, PT, R245, R15, PT ;  /* 0x0000000ff500720c */ /* 0x000fc40003fa4070 */
[C---:B------:R-:W-:Y:S01]  /*3c10*/  IADD3 R103, R246.reuse, 0x95, RZ ;  /* 0x00000095f6677810 */ /* 0x040fe20007ffe0ff */
[----:B------:R-:W-:Y:S01]  /*3c20*/  IMAD.MOV R6, RZ, RZ, -R6 ;  /* 0x000000ffff067224 */ /* 0x000fe200078e0a06 */
[----:B------:R3:W-:Y:S01]  /*3c30*/  STL [R1+0x2834], R21 ;  /* 0x0028341501007387 */ /* 0x0007e20000100800 */
[----:B------:R-:W-:Y:S02]  /*3c40*/  IADD3 R106, R246, 0x96, RZ ;  /* 0x00000096f66a7810 */ /* 0x000fe40007ffe0ff */
[----:B------:R-:W-:Y:S01]  /*3c50*/  @!P6 IMAD.MOV R13, RZ, RZ, -R13 ;  /* 0x000000ffff0de224 */ /* 0x000fe200078e0a0d */
[C---:B------:R-:W-:Y:S01]  /*3c60*/  ISETP.GT.U32.AND P6, PT, R245.reuse, R16, PT ;  /* 0x00000010f500720c */ /* 0x040fe20003fc4070 */
[----:B------:R-:W-:Y:S01]  /*3c70*/  @!P0 IMAD.IADD R14, R14, 0x1, -R245 ;  /* 0x000000010e0e8824 */ /* 0x000fe200078e0af5 */
[C---:B------:R-:W-:Y:S01]  /*3c80*/  ISETP.GT.U32.AND P0, PT, R245.reuse, R17, PT ;  /* 0x00000011f500720c */ /* 0x040fe20003f04070 */
[----:B------:R-:W-:Y:S01]  /*3c90*/  IMAD R189, R245, R6, R189 ;  /* 0x00000006f5bd7224 */ /* 0x000fe200078e02bd */
[----:B------:R4:W-:Y:S01]  /*3ca0*/  STL [R1+0x283c], R24 ;  /* 0x00283c1801007387 */ /* 0x0009e20000100800 */
[----:B------:R-:W-:Y:S01]  /*3cb0*/  @!P5 IMAD.IADD R15, R15, 0x1, -R245 ;  /* 0x000000010f0fd824 */ /* 0x000fe200078e0af5 */
[----:B------:R-:W-:-:S02]  /*3cc0*/  ISETP.GE.AND P5, PT, R18, RZ, PT ;  /* 0x000000ff1200720c */ /* 0x000fc40003fa6270 */
[----:B-1----:R-:W-:Y:S01]  /*3cd0*/  IABS R18, R21 ;  /* 0x0000001500127213 */ /* 0x002fe20000000000 */
[----:B------:R1:W-:Y:S01]  /*3ce0*/  STL [R1+0x2844], R23 ;  /* 0x0028441701007387 */ /* 0x0003e20000100800 */
[C---:B------:R-:W-:Y:S02]  /*3cf0*/  IADD3 R108, R246.reuse, 0x98, RZ ;  /* 0x00000098f66c7810 */ /* 0x040fe40007ffe0ff */
[----:B------:R-:W-:Y:S01]  /*3d00*/  IADD3 R107, R246, 0x99, RZ ;  /* 0x00000099f66b7810 */ /* 0x000fe20007ffe0ff */
[--C-:B------:R-:W-:Y:S01]  /*3d10*/  @!P6 IMAD.IADD R16, R16, 0x1, -R245.reuse ;  /* 0x000000011010e824 */ /* 0x100fe200078e0af5 */
[----:B------:R-:W-:Y:S01]  /*3d20*/  ISETP.GE.AND P6, PT, R20, RZ, PT ;  /* 0x000000ff1400720c */ /* 0x000fe20003fc6270 */
[----:B------:R-:W-:Y:S01]  /*3d30*/  @!P0 IMAD.IADD R17, R17, 0x1, -R245 ;  /* 0x0000000111118824 */ /* 0x000fe200078e0af5 */
[----:B------:R-:W-:Y:S01]  /*3d40*/  IABS R20, R28 ;  /* 0x0000001c00147213 */ /* 0x000fe20000000000 */
[C---:B------:R-:W-:Y:S01]  /*3d50*/  IMAD.HI.U32 R0, R4.reuse, R18, RZ ;  /* 0x0000001204007227 */ /* 0x040fe200078e00ff */
[C---:B------:R-:W-:Y:S01]  /*3d60*/  ISETP.GT.U32.AND P0, PT, R245.reuse, R16, PT ;  /* 0x00000010f500720c */ /* 0x040fe20003f04070 */
[----:B------:R1:W-:Y:S01]  /*3d70*/  STL [R1+0x2850], R28 ;  /* 0x0028501c01007387 */ /* 0x0003e20000100800 */
[----:B------:R-:W-:Y:S01]  /*3d80*/  IABS R187, R108 ;  /* 0x0000006c00bb7213 */ /* 0x000fe20000000000 */
[----:B------:R-:W-:Y:S01]  /*3d90*/  @!P5 IMAD.MOV R14, RZ, RZ, -R14 ;  /* 0x000000ffff0ed224 */ /* 0x000fe200078e0a0e */
[----:B------:R-:W-:Y:S01]  /*3da0*/  ISETP.GT.U32.AND P5, PT, R245, R17, PT ;  /* 0x00000011f500720c */ /* 0x000fe20003fa4070 */
[----:B------:R-:W-:Y:S01]  /*3db0*/  IMAD.MOV R0, RZ, RZ, -R0 ;  /* 0x000000ffff007224 */ /* 0x000fe200078e0a00 */
[----:B------:R1:W-:Y:S01]  /*3dc0*/  STL [R1+0x2854], R25 ;  /* 0x0028541901007387 */ /* 0x0003e20000100800 */
[----:B------:R-:W-:Y:S01]  /*3dd0*/  IMAD.HI.U32 R6, R4, R20, RZ ;  /* 0x0000001404067227 */ /* 0x000fe200078e00ff */
[----:B------:R-:W-:-:S02]  /*3de0*/  IADD3 R112, R246, 0x9a, RZ ;  /* 0x0000009af6707810 */ /* 0x000fc40007ffe0ff */
[----:B------:R1:W-:Y:S01]  /*3df0*/  STL [R1+0x2858], R27 ;  /* 0x0028581b01007387 */ /* 0x0003e20000100800 */
[C---:B------:R-:W-:Y:S01]  /*3e00*/  IMAD R18, R245.reuse, R0, R18 ;  /* 0x00000000f5127224 */ /* 0x040fe200078e0212 */
[----:B------:R-:W-:Y:S01]  /*3e10*/  IADD3 R109, R246, 0x9b, RZ ;  /* 0x0000009bf66d7810 */ /* 0x000fe20007ffe0ff */
[----:B------:R-:W-:Y:S01]  /*3e20*/  @!P6 IMAD.MOV R15, RZ, RZ, -R15 ;  /* 0x000000ffff0fe224 */ /* 0x000fe200078e0a0f */
[----:B------:R1:W-:Y:S01]  /*3e30*/  STL [R1+0x2860], R26 ;  /* 0x0028601a01007387 */ /* 0x0003e20000100800 */
[--C-:B------:R-:W-:Y:S01]  /*3e40*/  @!P0 IMAD.IADD R16, R16, 0x1, -R245.reuse ;  /* 0x0000000110108824 */ /* 0x100fe200078e0af5 */
[----:B------:R-:W-:Y:S01]  /*3e50*/  ISETP.GT.U32.AND P6, PT, R245, R18, PT ;  /* 0x00000012f500720c */ /* 0x000fe20003fc4070 */
[----:B------:R-:W-:Y:S01]  /*3e60*/  @!P5 IMAD.IADD R17, R17, 0x1, -R245 ;  /* 0x000000011111d824 */ /* 0x000fe200078e0af5 */
[----:B------:R-:W-:Y:S01]  /*3e70*/  ISETP.GE.AND P0, PT, R19, RZ, PT ;  /* 0x000000ff1300720c */ /* 0x000fe20003f06270 */
[----:B------:R-:W-:Y:S01]  /*3e80*/  IMAD.MOV R6, RZ, RZ, -R6 ;  /* 0x000000ffff067224 */ /* 0x000fe200078e0a06 */
[C---:B------:R-:W-:Y:S01]  /*3e90*/  ISETP.GT.U32.AND P5, PT, R245.reuse, R189, PT ;  /* 0x000000bdf500720c */ /* 0x040fe20003fa4070 */
[----:B------:R1:W-:Y:S01]  /*3ea0*/  STL [R1+0x2868], R29 ;  /* 0x0028681d01007387 */ /* 0x0003e20000100800 */
[----:B------:R-:W-:Y:S01]  /*3eb0*/  IABS R19, R23 ;  /* 0x0000001700137213 */ /* 0x000fe20000000000 */
[----:B------:R-:W-:Y:S01]  /*3ec0*/  IMAD R20, R245, R6, R20 ;  /* 0x00000006f5147224 */ /* 0x000fe200078e0214 */
[----:B------:R-:W-:-:S02]  /*3ed0*/  IADD3 R111, R246, 0x9c, RZ ;  /* 0x0000009cf66f7810 */ /* 0x000fc40007ffe0ff */
[----:B------:R-:W-:Y:S01]  /*3ee0*/  IADD3 R110, R246, 0x9d, RZ ;  /* 0x0000009df66e7810 */ /* 0x000fe20007ffe0ff */
[----:B------:R-:W-:Y:S01]  /*3ef0*/  IMAD.HI.U32 R0, R4, R19, RZ ;  /* 0x0000001304007227 */ /* 0x000fe200078e00ff */
[C---:B------:R-:W-:Y:S02]  /*3f00*/  IADD3 R113, R246.reuse, 0x9e, RZ ;  /* 0x0000009ef6717810 */ /* 0x040fe40007ffe0ff */
[----:B------:R-:W-:Y:S01]  /*3f10*/  IADD3 R115, R246, 0xa0, RZ ;  /* 0x000000a0f6737810 */ /* 0x000fe20007ffe0ff */
[--C-:B------:R-:W-:Y:S01]  /*3f20*/  @!P6 IMAD.IADD R18, R18, 0x1, -R245.reuse ;  /* 0x000000011212e824 */ /* 0x100fe200078e0af5 */
[----:B------:R-:W-:Y:S01]  /*3f30*/  ISETP.GE.AND P6, PT, R22, RZ, PT ;  /* 0x000000ff1600720c */ /* 0x000fe20003fc6270 */
[----:B------:R-:W-:Y:S01]  /*3f40*/  @!P5 IMAD.IADD R189, R189, 0x1, -R245 ;  /* 0x00000001bdbdd824 */ /* 0x000fe200078e0af5 */
[----:B--2---:R-:W-:Y:S01]  /*3f50*/  IABS R22, R27 ;  /* 0x0000001b00167213 */ /* 0x004fe20000000000 */
[----:B------:R-:W-:Y:S01]  /*3f60*/  @!P0 IMAD.MOV R16, RZ, RZ, -R16 ;  /* 0x000000ffff108224 */ /* 0x000fe200078e0a10 */
[C---:B------:R-:W-:Y:S01]  /*3f70*/  ISETP.GT.U32.AND P0, PT, R245.reuse, R18, PT ;  /* 0x00000012f500720c */ /* 0x040fe20003f04070 */
[----:B------:R-:W-:Y:S01]  /*3f80*/  IMAD.MOV R0, RZ, RZ, -R0 ;  /* 0x000000ffff007224 */ /* 0x000fe200078e0a00 */
[----:B------:R-:W-:Y:S01]  /*3f90*/  ISETP.GT.U32.AND P5, PT, R245, R189, PT ;  /* 0x000000bdf500720c */ /* 0x000fe20003fa4070 */
[----:B------:R-:W-:Y:S01]  /*3fa0*/  IMAD.HI.U32 R6, R4, R22, RZ ;  /* 0x0000001604067227 */ /* 0x000fe200078e00ff */
[----:B------:R-:W-:-:S02]  /*3fb0*/  IABS R188, R115 ;  /* 0x0000007300bc7213 */ /* 0x000fc40000000000 */
[C---:B------:R-:W-:Y:S01]  /*3fc0*/  IADD3 R114, R246.reuse, 0xa1, RZ ;  /* 0x000000a1f6727810 */ /* 0x040fe20007ffe0ff */
[C---:B------:R-:W-:Y:S01]  /*3fd0*/  IMAD R19, R245.reuse, R0, R19 ;  /* 0x00000000f5137224 */ /* 0x040fe200078e0213 */
[C---:B------:R-:W-:Y:S01]  /*3fe0*/  IADD3 R119, R246.reuse, 0xa2, RZ ;  /* 0x000000a2f6777810 */ /* 0x040fe20007ffe0ff */
[----:B------:R-:W-:Y:S01]  /*3ff0*/  @!P6 IMAD.MOV R17, RZ, RZ, -R17 ;  /* 0x000000ffff11e224 */ /* 0x000fe200078e0a11 */
[----:B------:R-:W-:Y:S01]  /*4000*/  IADD3 R116, R246, 0xa3, RZ ;  /* 0x000000a3f6747810 */ /* 0x000fe20007ffe0ff */
[----:B------:R-:W-:Y:S01]  /*4010*/  IMAD.MOV R6, RZ, RZ, -R6 ;  /* 0x000000ffff067224 */ /* 0x000fe200078e0a06 */
[C---:B------:R-:W-:Y:S01]  /*4020*/  ISETP.GT.U32.AND P6, PT, R245.reuse, R19, PT ;  /* 0x00000013f500720c */ /* 0x040fe20003fc4070 */
[--C-:B------:R-:W-:Y:S01]  /*4030*/  @!P0 IMAD.IADD R18, R18, 0x1, -R245.reuse ;  /* 0x0000000112128824 */ /* 0x100fe200078e0af5 */
[----:B------:R-:W-:Y:S01]  /*4040*/  ISETP.GT.U32.AND P0, PT, R245, R20, PT ;  /* 0x00000014f500720c */ /* 0x000fe20003f04070 */
[----:B------:R-:W-:Y:S01]  /*4050*/  @!P5 IMAD.IADD R189, R189, 0x1, -R245 ;  /* 0x00000001bdbdd824 */ /* 0x000fe200078e0af5 */
[----:B------:R-:W-:Y:S01]  /*4060*/  ISETP.GE.AND P5, PT, R21, RZ, PT ;  /* 0x000000ff1500720c */ /* 0x000fe20003fa6270 */
[----:B------:R-:W-:Y:S01]  /*4070*/  IMAD R22, R245, R6, R22 ;  /* 0x00000006f5167224 */ /* 0x000fe200078e0216 */
[----:B---3--:R-:W-:-:S02]  /*4080*/  IABS R21, R25 ;  /* 0x0000001900157213 */ /* 0x008fc40000000000 */
[C---:B------:R-:W-:Y:S02]  /*4090*/  IADD3 R118, R246.reuse, 0xa4, RZ ;  /* 0x000000a4f6767810 */ /* 0x040fe40007ffe0ff */
[----:B------:R-:W-:Y:S01]  /*40a0*/  IADD3 R117, R246, 0xa5, RZ ;  /* 0x000000a5f6757810 */ /* 0x000fe20007ffe0ff */
[----:B------:R-:W-:Y:S01]  /*40b0*/  IMAD.HI.U32 R0, R4, R21, RZ ;  /* 0x0000001504007227 */ /* 0x000fe200078e00ff */
[C---:B------:R-:W-:Y:S02]  /*40c0*/  IADD3 R120, R246.reuse, 0xa6, RZ ;  /* 0x000000a6f6787810 */ /* 0x040fe40007ffe0ff */
[----:B------:R-:W-:Y:S01]  /*40d0*/  IADD3 R122, R246, 0xa8, RZ ;  /* 0x000000a8f67a7810 */ /* 0x000fe20007ffe0ff */
[--C-:B------:R-:W-:Y:S01]  /*40e0*/  @!P6 IMAD.IADD R19, R19, 0x1, -R245.reuse ;  /* 0x000000011313e824 */ /* 0x100fe200078e0af5 */
[----:B------:R-:W-:Y:S01]  /*40f0*/  ISETP.GE.AND P6, PT, R24, RZ, PT ;  /* 0x000000ff1800720c */ /* 0x000fe20003fc6270 */
[----:B------:R-:W-:Y:S01]  /*4100*/  @!P0 IMAD.IADD R20, R20, 0x1, -R245 ;  /* 0x0000000114148824 */ /* 0x000fe200078e0af5 */
[----:B------:R-:W-:Y:S01]  /*4110*/  IADD3 R0, -R0, RZ, RZ ;  /* 0x000000ff00007210 */ /* 0x000fe20007ffe1ff */
[----:B------:R-:W-:Y:S01]  /*4120*/  @!P5 IMAD.MOV R18, RZ, RZ, -R18 ;  /* 0x000000ffff12d224 */ /* 0x000fe200078e0a12 */
[----:B------:R-:W-:-:S02]  /*4130*/  ISETP.GT.U32.AND P0, PT, R245, R19, PT ;  /* 0x00000013f500720c */ /* 0x000fc40003f04070 */
[C---:B------:R-:W-:Y:S01]  /*4140*/  ISETP.GT.U32.AND P5, PT, R245.reuse, R20, PT ;  /* 0x00000014f500720c */ /* 0x040fe20003fa4070 */
[C---:B------:R-:W-:Y:S01]  /*4150*/  IMAD R21, R245.reuse, R0, R21 ;  /* 0x00000000f5157224 */ /* 0x040fe200078e0215 */
[----:B----4-:R-:W-:Y:S02]  /*4160*/  IABS R24, R29 ;  /* 0x0000001d00187213 */ /* 0x010fe40000000000 */
[----:B------:R-:W-:Y:S02]  /*4170*/  IABS R179, R122 ;  /* 0x0000007a00b37213 */ /* 0x000fe40000000000 */
[----:B------:R-:W-:Y:S01]  /*4180*/  IADD3 R121, R246, 0xa9, RZ ;  /* 0x000000a9f6797810 */ /* 0x000fe20007ffe0ff */
[----:B------:R-:W-:Y:S01]  /*4190*/  @!P6 IMAD.MOV R189, RZ, RZ, -R189 ;  /* 0x000000ffffbde224 */ /* 0x000fe200078e0abd */
[----:B------:R-:W-:Y:S01]  /*41a0*/  ISETP.GT.U32.AND P6, PT, R245, R21, PT ;  /* 0x00000015f500720c */ /* 0x000fe20003fc4070 */
[----:B------:R-:W-:Y:S01]  /*41b0*/  IMAD.HI.U32 R6, R4, R24, RZ ;  /* 0x0000001804067227 */ /* 0x000fe200078e00ff */
[----:B------:R-:W-:-:S02]  /*41c0*/  IADD3 R126, R246, 0xaa, RZ ;  /* 0x000000aaf67e7810 */ /* 0x000fc40007ffe0ff */
[----:B------:R-:W-:Y:S01]  /*41d0*/  IADD3 R123, R246, 0xab, RZ ;  /* 0x000000abf67b7810 */ /* 0x000fe20007ffe0ff */
[--C-:B------:R-:W-:Y:S01]  /*41e0*/  @!P0 IMAD.IADD R19, R19, 0x1, -R245.reuse ;  /* 0x0000000113138824 */ /* 0x100fe200078e0af5 */
[----:B------:R-:W-:Y:S01]  /*41f0*/  ISETP.GE.AND P0, PT, R23, RZ, PT ;  /* 0x000000ff1700720c */ /* 0x000fe20003f06270 */
[--C-:B------:R-:W-:Y:S01]  /*4200*/  @!P5 IMAD.IADD R20, R20, 0x1, -R245.reuse ;  /* 0x000000011414d824 */ /* 0x100fe200078e0af5 */
[----:B------:R-:W-:Y:S01]  /*4210*/  ISETP.GT.U32.AND P5, PT, R245, R22, PT ;  /* 0x00000016f500720c */ /* 0x000fe20003fa4070 */
[----:B------:R-:W-:Y:S01]  /*4220*/  IMAD.MOV R6, RZ, RZ, -R6 ;  /* 0x000000ffff067224 */ /* 0x000fe200078e0a06 */
[----:B-1----:R-:W-:Y:S02]  /*4230*/  IABS R23, R26 ;  /* 0x0000001a00177213 */ /* 0x002fe40000000000 */
[----:B------:R-:W-:Y:S01]  /*4240*/  IADD3 R125, R246, 0xac, RZ ;  /* 0x000000acf67d7810 */ /* 0x000fe20007ffe0ff */
[----:B------:R-:W-:Y:S01]  /*4250*/  @!P6 IMAD.IADD R21, R21, 0x1, -R245 ;  /* 0x000000011515e824 */ /* 0x000fe200078e0af5 */
[----:B------:R-:W-:Y:S01]  /*4260*/  ISETP.GE.AND P6, PT, R28, RZ, PT ;  /* 0x000000ff1c00720c */ /* 0x000fe20003fc6270 */
[----:B------:R-:W-:Y:S01]  /*4270*/  IMAD.HI.U32 R0, R4, R23, RZ ;  /* 0x0000001704007227 */ /* 0x000fe200078e00ff */
[----:B------:R-:W-:-:S02]  /*4280*/  IADD3 R28, R246, 0x3f, RZ ;  /* 0x0000003ff61c7810 */ /* 0x000fc40007ffe0ff */
[----:B------:R-:W-:Y:S01]  /*4290*/  IADD3 R124, R246, 0xad, RZ ;  /* 0x000000adf67c7810 */ /* 0x000fe20007ffe0ff */
[----:B------:R-:W-:Y:S01]  /*42a0*/  @!P0 IMAD.MOV R19, RZ, RZ, -R19 ;  /* 0x000000ffff138224 */ /* 0x000fe200078e0a13 */
[C---:B------:R-:W-:Y:S01]  /*42b0*/  ISETP.GT.U32.AND P0, PT, R245.reuse, R21, PT ;  /* 0x00000015f500720c */ /* 0x040fe20003f04070 */
[----:B------:R-:W-:Y:S01]  /*42c0*/  @!P5 IMAD.IADD R22, R22, 0x1, -R245 ;  /* 0x000000011616d824 */ /* 0x000fe200078e0af5 */
[----:B------:R1:W-:Y:S01]  /*42d0*/  STL [R1+0x2870], R28 ;  /* 0x0028701c01007387 */ /* 0x0003e20000100800 */
[----:B------:R-:W-:Y:S01]  /*42e0*/  IMAD.MOV R0, RZ, RZ, -R0 ;  /* 0x000000ffff007224 */ /* 0x000fe200078e0a00 */
[C---:B------:R-:W-:Y:S01]  /*42f0*/  IADD3 R127, R246.reuse, 0xae, RZ ;  /* 0x000000aef67f7810 */ /* 0x040fe20007ffe0ff */
[C---:B------:R-:W-:Y:S01]  /*4300*/  IMAD R24, R245.reuse, R6, R24 ;  /* 0x00000006f5187224 */ /* 0x040fe200078e0218 */
[C---:B------:R-:W-:Y:S01]  /*4310*/  ISETP.GT.U32.AND P5, PT, R245.reuse, R22, PT ;  /* 0x00000016f500720c */ /* 0x040fe20003fa4070 */
[C---:B------:R-:W-:Y:S01]  /*4320*/  IMAD R23, R245.reuse, R0, R23 ;  /* 0x00000000f5177224 */ /* 0x040fe200078e0217 */
[----:B------:R2:W-:Y:S01]  /*4330*/  STL [R1+0x2878], R31 ;  /* 0x0028781f01007387 */ /* 0x0005e20000100800 */
[----:B------:R-:W-:Y:S01]  /*4340*/  @!P6 IMAD.MOV R20, RZ, RZ, -R20 ;  /* 0x000000ffff14e224 */ /* 0x000fe200078e0a14 */
[----:B------:R-:W-:Y:S01]  /*4350*/  IADD3 R129, R246, 0xb0, RZ ;  /* 0x000000b0f6817810 */ /* 0x000fe20007ffe0ff */
[----:B------:R-:W-:Y:S01]  /*4360*/  IMAD.HI.U32 R6, R4, R201, RZ ;  /* 0x000000c904067227 */ /* 0x000fe200078e00ff */
[----:B------:R-:W-:Y:S01]  /*4370*/  ISETP.GT.U32.AND P6, PT, R245, R23, PT ;  /* 0x00000017f500720c */ /* 0x000fe20003fc4070 */
[----:B------:R3:W-:Y:S01]  /*4380*/  STL [R1+0x287c], R30 ;  /* 0x00287c1e01007387 */ /* 0x0007e20000100800 */
[----:B------:R-:W-:Y:S01]  /*4390*/  IABS R205, R129 ;  /* 0x0000008100cd7213 */ /* 0x000fe20000000000 */
[--C-:B------:R-:W-:Y:S01]  /*43a0*/  @!P0 IMAD.IADD R21, R21, 0x1, -R245.reuse ;  /* 0x0000000115158824 */ /* 0x100fe200078e0af5 */
[----:B------:R-:W-:Y:S01]  /*43b0*/  ISETP.GT.U32.AND P0, PT, R245, R24, PT ;  /* 0x00000018f500720c */ /* 0x000fe20003f04070 */
[----:B------:R-:W-:Y:S01]  /*43c0*/  IMAD.MOV R6, RZ, RZ, -R6 ;  /* 0x000000ffff067224 */ /* 0x000fe200078e0a06 */
[----:B------:R4:W-:Y:S01]  /*43d0*/  STL [R1+0x2888], R35 ;  /* 0x0028882301007387 */ /* 0x0009e20000100800 */
[----:B------:R-:W-:Y:S01]  /*43e0*/  @!P5 IMAD.IADD R22, R22, 0x1, -R245 ;  /* 0x000000011616d824 */ /* 0x000fe200078e0af5 */
[----:B------:R-:W-:Y:S01]  /*43f0*/  ISETP.GE.AND P5, PT, R25, RZ, PT ;  /* 0x000000ff1900720c */ /* 0x000fe20003fa6270 */
[----:B------:R-:W-:Y:S01]  /*4400*/  IMAD R201, R245, R6, R201 ;  /* 0x00000006f5c97224 */ /* 0x000fe200078e02c9 */
[----:B------:R-:W-:Y:S01]  /*4410*/  IABS R25, R28 ;  /* 0x0000001c00197213 */ /* 0x000fe20000000000 */
[----:B------:R1:W-:Y:S01]  /*4420*/  STL [R1+0x288c], R32 ;  /* 0x00288c2001007387 */ /* 0x0003e20000100800 */
[----:B------:R-:W-:Y:S01]  /*4430*/  IADD3 R128, R246, 0xb1, RZ ;  /* 0x000000b1f6807810 */ /* 0x000fe20007ffe0ff */
[--C-:B------:R-:W-:Y:S01]  /*4440*/  @!P6 IMAD.IADD R23, R23, 0x1, -R245.reuse ;  /* 0x000000011717e824 */ /* 0x100fe200078e0af5 */
[----:B------:R-:W-:Y:S01]  /*4450*/  ISETP.GE.AND P6, PT, R27, RZ, PT ;  /* 0x000000ff1b00720c */ /* 0x000fe20003fc6270 */
[----:B------:R-:W-:Y:S01]  /*4460*/  IMAD.HI.U32 R0, R4, R25, RZ ;  /* 0x0000001904007227 */ /* 0x000fe200078e00ff */
[----:B------:R-:W-:Y:S01]  /*4470*/  IABS R27, R35 ;  /* 0x00000023001b7213 */ /* 0x000fe20000000000 */
[----:B------:R1:W-:Y:S01]  /*4480*/  STL [R1+0x2894], R34 ;  /* 0x0028942201007387 */ /* 0x0003e20000100800 */
[----:B------:R-:W-:Y:S01]  /*4490*/  IADD3 R133, R246, 0xb2, RZ ;  /* 0x000000b2f6857810 */ /* 0x000fe20007ffe0ff */
[----:B------:R-:W-:Y:S01]  /*44a0*/  @!P0 IMAD.IADD R24, R24, 0x1, -R245 ;  /* 0x0000000118188824 */ /* 0x000fe200078e0af5 */
[C---:B------:R-:W-:Y:S01]  /*44b0*/  ISETP.GT.U32.AND P0, PT, R245.reuse, R23, PT ;  /* 0x00000017f500720c */ /* 0x040fe20003f04070 */
[----:B------:R-:W-:Y:S01]  /*44c0*/  @!P5 IMAD.MOV R21, RZ, RZ, -R21 ;  /* 0x000000ffff15d224 */ /* 0x000fe200078e0a15 */
[----:B------:R1:W-:Y:S01]  /*44d0*/  STL [R1+0x289c], R33 ;  /* 0x00289c2101007387 */ /* 0x0003e20000100800 */
[----:B------:R-:W-:Y:S01]  /*44e0*/  IMAD.MOV R0, RZ, RZ, -R0 ;  /* 0x000000ffff007224 */ /* 0x000fe200078e0a00 */
[----:B------:R-:W-:Y:S01]  /*44f0*/  ISETP.GT.U32.AND P5, PT, R245, R24, PT ;  /* 0x00000018f500720c */ /* 0x000fe20003fa4070 */
[----:B------:R-:W-:Y:S01]  /*4500*/  IMAD.HI.U32 R6, R4, R27, RZ ;  /* 0x0000001b04067227 */ /* 0x000fe200078e00ff */
[----:B------:R1:W-:Y:S01]  /*4510*/  STL [R1+0x28a0], R36 ;  /* 0x0028a02401007387 */ /* 0x0003e20000100800 */
[----:B------:R-:W-:-:S02]  /*4520*/  IADD3 R130, R246, 0xb3, RZ ;  /* 0x000000b3f6827810 */ /* 0x000fc40007ffe0ff */
[----:B------:R-:W-:Y:S01]  /*4530*/  IMAD R25, R245, R0, R25 ;  /* 0x00000000f5197224 */ /* 0x000fe200078e0219 */
[C---:B------:R-:W-:Y:S01]  /*4540*/  IADD3 R132, R246.reuse, 0xb4, RZ ;  /* 0x000000b4f6847810 */ /* 0x040fe20007ffe0ff */
[----:B------:R-:W-:Y:S01]  /*4550*/  @!P6 IMAD.MOV R22, RZ, RZ, -R22 ;  /* 0x000000ffff16e224 */ /* 0x000fe200078e0a16 */
[----:B------:R-:W-:Y:S01]  /*4560*/  IADD3 R131, R246, 0xb5, RZ ;  /* 0x000000b5f6837810 */ /* 0x000fe20007ffe0ff */
[--C-:B------:R-:W-:Y:S01]  /*4570*/  @!P0 IMAD.IADD R23, R23, 0x1, -R245.reuse ;  /* 0x0000000117178824 */ /* 0x100fe200078e0af5 */
[C---:B------:R-:W-:Y:S01]  /*4580*/  ISETP.GT.U32.AND P6, PT, R245.reuse, R25, PT ;  /* 0x00000019f500720c */ /* 0x040fe20003fc4070 */
[----:B------:R-:W-:Y:S01]  /*4590*/  IMAD.MOV R6, RZ, RZ, -R6 ;  /* 0x000000ffff067224 */ /* 0x000fe200078e0a06 */
[----:B------:R-:W-:Y:S01]  /*45a0*/  ISETP.GE.AND P0, PT, R26, RZ, PT ;  /* 0x000000ff1a00720c */ /* 0x000fe20003f06270 */
[----:B------:R-:W-:Y:S01]  /*45b0*/  @!P5 IMAD.IADD R24, R24, 0x1, -R245 ;  /* 0x000000011818d824 */ /* 0x000fe200078e0af5 */
[C---:B------:R-:W-:Y:S01]  /*45c0*/  ISETP.GT.U32.AND P5, PT, R245.reuse, R201, PT ;  /* 0x000000c9f500720c */ /* 0x040fe20003fa4070 */
[----:B------:R-:W-:Y:S01]  /*45d0*/  IMAD R27, R245, R6, R27 ;  /* 0x00000006f51b7224 */ /* 0x000fe200078e021b */
[----:B------:R-:W-:-:S02]  /*45e0*/  IABS R26, R30 ;  /* 0x0000001e001a7213 */ /* 0x000fc40000000000 */
[C---:B------:R-:W-:Y:S02]  /*45f0*/  IADD3 R134, R246.reuse, 0xb6, RZ ;  /* 0x000000b6f6867810 */ /* 0x040fe40007ffe0ff */
[----:B------:R-:W-:Y:S01]  /*4600*/  IADD3 R136, R246, 0xb8, RZ ;  /* 0x000000b8f6887810 */ /* 0x000fe20007ffe0ff */
[----:B------:R-:W-:Y:S01]  /*4610*/  IMAD.HI.U32 R0, R4, R26, RZ ;  /* 0x0000001a04007227 */ /* 0x000fe200078e00ff */
[----:B------:R-:W-:Y:S02]  /*4620*/  IADD3 R135, R246, 0xb9, RZ ;  /* 0x000000b9f6877810 */ /* 0x000fe40007ffe0ff */
[----:B------:R-:W-:Y:S01]  /*4630*/  IABS R204, R136 ;  /* 0x0000008800cc7213 */ /* 0x000fe20000000000 */
[--C-:B------:R-:W-:Y:S01]  /*4640*/  @!P6 IMAD.IADD R25, R25, 0x1, -R245.reuse ;  /* 0x000000011919e824 */ /* 0x100fe200078e0af5 */
[----:B------:R-:W-:Y:S01]  /*4650*/  ISETP.GE.AND P6, PT, R29, RZ, PT ;  /* 0x000000ff1d00720c */ /* 0x000fe20003fc6270 */
[----:B------:R-:W-:Y:S01]  /*4660*/  @!P5 IMAD.IADD R201, R201, 0x1, -R245 ;  /* 0x00000001c9c9d824 */ /* 0x000fe200078e0af5 */
[----:B------:R-:W-:Y:S01]  /*4670*/  IABS R29, R34 ;  /* 0x00000022001d7213 */ /* 0x000fe20000000000 */
[----:B------:R-:W-:Y:S01]  /*4680*/  @!P0 IMAD.MOV R23, RZ, RZ, -R23 ;  /* 0x000000ffff178224 */ /* 0x000fe200078e0a17 */
[C---:B------:R-:W-:Y:S01]  /*4690*/  ISETP.GT.U32.AND P0, PT, R245.reuse, R25, PT ;  /* 0x00000019f500720c */ /* 0x040fe20003f04070 */
[----:B------:R-:W-:Y:S01]  /*46a0*/  IMAD.MOV R0, RZ, RZ, -R0 ;  /* 0x000000ffff007224 */ /* 0x000fe200078e0a00 */
[----:B------:R-:W-:Y:S01]  /*46b0*/  ISETP.GT.U32.AND P5, PT, R245, R201, PT ;  /* 0x000000c9f500720c */ /* 0x000fe20003fa4070 */
[----:B------:R-:W-:Y:S01]  /*46c0*/  IMAD.HI.U32 R6, R4, R29, RZ ;  /* 0x0000001d04067227 */ /* 0x000fe200078e00ff */
[----:B------:R-:W-:-:S02]  /*46d0*/  IADD3 R140, R246, 0xba, RZ ;  /* 0x000000baf68c7810 */ /* 0x000fc40007ffe0ff */
[C---:B------:R-:W-:Y:S01]  /*46e0*/  IADD3 R137, R246.reuse, 0xbb, RZ ;  /* 0x000000bbf6897810 */ /* 0x040fe20007ffe0ff */
[C---:B------:R-:W-:Y:S01]  /*46f0*/  IMAD R26, R245.reuse, R0, R26 ;  /* 0x00000000f51a7224 */ /* 0x040fe200078e021a */
[C---:B------:R-:W-:Y:S01]  /*4700*/  IADD3 R139, R246.reuse, 0xbc, RZ ;  /* 0x000000bcf68b7810 */ /* 0x040fe20007ffe0ff */
[----:B------:R-:W-:Y:S01]  /*4710*/  @!P6 IMAD.MOV R24, RZ, RZ, -R24 ;  /* 0x000000ffff18e224 */ /* 0x000fe200078e0a18 */
[----:B------:R-:W-:Y:S01]  /*4720*/  IADD3 R138, R246, 0xbd, RZ ;  /* 0x000000bdf68a7810 */ /* 0x000fe20007ffe0ff */
[----:B------:R-:W-:Y:S01]  /*4730*/  IMAD.MOV R6, RZ, RZ, -R6 ;  /* 0x000000ffff067224 */ /* 0x000fe200078e0a06 */
[----:B------:R-:W-:Y:S02]  /*4740*/  ISETP.GT.U32.AND P6, PT, R245, R26, PT ;  /* 0x0000001af500720c */ /* 0x000fe40003fc4070 */
[----:B------:R-:W-:Y:S01]  /*4750*/  @!P0 IADD3 R25, R25, -R245, RZ ;  /* 0x800000f519198210 */ /* 0x000fe20007ffe0ff */
[----:B------:R-:W-:Y:S01]  /*4760*/  @!P5 IMAD.IADD R201, R201, 0x1, -R245 ;  /* 0x00000001c9c9d824 */ /* 0x000fe200078e0af5 */
[C---:B------:R-:W-:Y:S01]  /*4770*/  ISETP.GT.U32.AND P0, PT, R245.reuse, R27, PT ;  /* 0x0000001bf500720c */ /* 0x040fe20003f04070 */
[----:B------:R-:W-:Y:S01]  /*4780*/  IMAD R29, R245, R6, R29 ;  /* 0x00000006f51d7224 */ /* 0x000fe200078e021d */
[----:B------:R-:W-:-:S02]  /*4790*/  ISETP.GE.AND P5, PT, R28, RZ, PT ;  /* 0x000000ff1c00720c */ /* 0x000fc40003fa6270 */
[----:B-1----:R-:W-:Y:S02]  /*47a0*/  IABS R28, R32 ;  /* 0x00000020001c7213 */ /* 0x002fe40000000000 */
[C---:B------:R-:W-:Y:S02]  /*47b0*/  IADD3 R141, R246.reuse, 0xbe, RZ ;  /* 0x000000bef68d7810 */ /* 0x040fe40007ffe0ff */
[----:B------:R-:W-:Y:S01]  /*47c0*/  IADD3 R143, R246, 0xc0, RZ ;  /* 0x000000c0f68f7810 */ /* 0x000fe20007ffe0ff */
[--C-:B------:R-:W-:Y:S01]  /*47d0*/  @!P6 IMAD.IADD R26, R26, 0x1, -R245.reuse ;  /* 0x000000011a1ae824 */ /* 0x100fe200078e0af5 */
[----:B------:R-:W-:Y:S01]  /*47e0*/  ISETP.GE.AND P6, PT, R31, RZ, PT ;  /* 0x000000ff1f00720c */ /* 0x000fe20003fc6270 */
[----:B------:R-:W-:Y:S01]  /*47f0*/  IMAD.HI.U32 R0, R4, R28, RZ ;  /* 0x0000001c04007227 */ /* 0x000fe200078e00ff */
[----:B--2---:R-:W-:Y:S02]  /*4800*/  IABS R31, R36 ;  /* 0x00000024001f7213 */ /* 0x004fe40000000000 */
[----:B------:R-:W-:Y:S01]  /*4810*/  IABS R199, R143 ;  /* 0x0000008f00c77213 */ /* 0x000fe20000000000 */
[----:B------:R-:W-:Y:S01]  /*4820*/  @!P0 IMAD.IADD R27, R27, 0x1, -R245 ;  /* 0x000000011b1b8824 */ /* 0x000fe200078e0af5 */
[C---:B------:R-:W-:Y:S01]  /*4830*/  ISETP.GT.U32.AND P0, PT, R245.reuse, R26, PT ;  /* 0x0000001af500720c */ /* 0x040fe20003f04070 */
[----:B------:R-:W-:Y:S01]  /*4840*/  @!P5 IMAD.MOV R25, RZ, RZ, -R25 ;  /* 0x000000ffff19d224 */ /* 0x000fe200078e0a19 */
[----:B------:R-:W-:Y:S01]  /*4850*/  IADD3 R142, R246, 0xc1, RZ ;  /* 0x000000c1f68e7810 */ /* 0x000fe20007ffe0ff */
        /* <DEDUP_REMOVED lines=9> */
[--C-:B------:R-:W-:Y:S01]  /*48f0*/  @!P0 IMAD.IADD R26, R26, 0x1, -R245.reuse ;  /* 0x000000011a1a8824 */ /* 0x100fe200078e0af5 */
[----:B------:R-:W-:Y:S01]  /*4900*/  ISETP.GT.U32.AND P6, PT, R245, R28, PT ;  /* 0x0000001cf500720c */ /* 0x000fe20003fc4070 */
[----:B------:R-:W-:Y:S01]  /*4910*/  IMAD.MOV R6, RZ, RZ, -R6 ;  /* 0x000000ffff067224 */ /* 0x000fe200078e0a06 */
[----:B------:R-:W-:Y:S01]  /*4920*/  ISETP.GE.AND P0, PT, R30, RZ, PT ;  /* 0x000000ff1e00720c */ /* 0x000fe20003f06270 */
[----:B------:R-:W-:Y:S01]  /*4930*/  @!P5 IMAD.IADD R27, R27, 0x1, -R245 ;  /* 0x000000011b1bd824 */ /* 0x000fe200078e0af5 */
[C---:B------:R-:W-:Y:S01]  /*4940*/  ISETP.GT.U32.AND P5, PT, R245.reuse, R29, PT ;  /* 0x0000001df500720c */ /* 0x040fe20003fa4070 */
[----:B------:R-:W-:Y:S01]  /*4950*/  IMAD R31, R245, R6, R31 ;  /* 0x00000006f51f7224 */ /* 0x000fe200078e021f */
[----:B---3--:R-:W-:Y:S01]  /*4960*/  IABS R30, R33 ;  /* 0x00000021001e7213 */ /* 0x008fe20000000000 */
[----:B------:R-:W-:Y:S01]  /*4970*/  IMAD.HI.U32 R6, R4, R197, RZ ;  /* 0x000000c504067227 */ /* 0x000fe200078e00ff */
[----:B------:R-:W-:-:S02]  /*4980*/  IADD3 R148, R246, 0xc6, RZ ;  /* 0x000000c6f6947810 */ /* 0x000fc40007ffe0ff */
[----:B------:R-:W-:Y:S01]  /*4990*/  IADD3 R150, R246, 0xc8, RZ ;  /* 0x000000c8f6967810 */ /* 0x000fe20007ffe0ff */
[----:B------:R-:W-:Y:S01]  /*49a0*/  IMAD.HI.U32 R0, R4, R30, RZ ;  /* 0x0000001e04007227 */ /* 0x000fe200078e00ff */
[----:B------:R-:W-:Y:S02]  /*49b0*/  IADD3 R149, R246, 0xc9, RZ ;  /* 0x000000c9f6957810 */ /* 0x000fe40007ffe0ff */
[----:B------:R-:W-:Y:S01]  /*49c0*/  IABS R195, R150 ;  /* 0x0000009600c37213 */ /* 0x000fe20000000000 */
[--C-:B------:R-:W-:Y:S01]  /*49d0*/  @!P6 IMAD.IADD R28, R28, 0x1, -R245.reuse ;  /* 0x000000011c1ce824 */ /* 0x100fe200078e0af5 */
[----:B------:R-:W-:Y:S01]  /*49e0*/  ISETP.GE.AND P6, PT, R35, RZ, PT ;  /* 0x000000ff2300720c */ /* 0x000fe20003fc6270 */
[----:B------:R-:W-:Y:S01]  /*49f0*/  @!P5 IMAD.IADD R29, R29, 0x1, -R245 ;  /* 0x000000011d1dd824 */ /* 0x000fe200078e0af5 */
[C---:B----4-:R-:W-:Y:S01]  /*4a00*/  IADD3 R35, R246.reuse, 0x47, RZ ;  /* 0x00000047f6237810 */ /* 0x050fe20007ffe0ff */
[----:B------:R-:W-:Y:S01]  /*4a10*/  @!P0 IMAD.MOV R26, RZ, RZ, -R26 ;  /* 0x000000ffff1a8224 */ /* 0x000fe200078e0a1a */
[C---:B------:R-:W-:Y:S01]  /*4a20*/  ISETP.GT.U32.AND P0, PT, R245.reuse, R28, PT ;  /* 0x0000001cf500720c */ /* 0x040fe20003f04070 */
[----:B------:R-:W-:Y:S01]  /*4a30*/  IMAD.MOV R0, RZ, RZ, -R0 ;  /* 0x000000ffff007224 */ /* 0x000fe200078e0a00 */
[C---:B------:R-:W-:Y:S01]  /*4a40*/  ISETP.GT.U32.AND P5, PT, R245.reuse, R29, PT ;  /* 0x0000001df500720c */ /* 0x040fe20003fa4070 */
[----:B------:R-:W-:Y:S01]  /*4a50*/  IMAD.MOV R6, RZ, RZ, -R6 ;  /* 0x000000ffff067224 */ /* 0x000fe200078e0a06 */
[----:B------:R1:W-:Y:S01]  /*4a60*/  STL [R1+0x28a8], R35 ;  /* 0x0028a82301007387 */ /* 0x0003e20000100800 */
[C---:B------:R-:W-:Y:S01]  /*4a70*/  IMAD R30, R245.reuse, R0, R30 ;  /* 0x00000000f51e7224 */ /* 0x040fe200078e021e */
[----:B------:R-:W-:Y:S01]  /*4a80*/  IADD3 R154, R246, 0xca, RZ ;  /* 0x000000caf69a7810 */ /* 0x000fe20007ffe0ff */
[C---:B------:R-:W-:Y:S01]  /*4a90*/  IMAD R197, R245.reuse, R6, R197 ;  /* 0x00000006f5c57224 */ /* 0x040fe200078e02c5 */
[----:B------:R2:W-:Y:S01]  /*4aa0*/  STL [R1+0x28b0], R38 ;  /* 0x0028b02601007387 */ /* 0x0005e20000100800 */
[----:B------:R-:W-:Y:S01]  /*4ab0*/  @!P6 IMAD.MOV R27, RZ, RZ, -R27 ;  /* 0x000000ffff1be224 */ /* 0x000fe200078e0a1b */
[----:B------:R-:W-:-:S02]  /*4ac0*/  ISETP.GT.U32.AND P6, PT, R245, R30, PT ;  /* 0x0000001ef500720c */ /* 0x000fc40003fc4070 */
[----:B------:R3:W-:Y:S01]  /*4ad0*/  STL [R1+0x28b4], R37 ;  /* 0x0028b42501007387 */ /* 0x0007e20000100800 */
[--C-:B------:R-:W-:Y:S01]  /*4ae0*/  @!P0 IMAD.IADD R28, R28, 0x1, -R245.reuse ;  /* 0x000000011c1c8824 */ /* 0x100fe200078e0af5 */
[----:B------:R-:W-:Y:S01]  /*4af0*/  ISETP.GT.U32.AND P0, PT, R245, R31, PT ;  /* 0x0000001ff500720c */ /* 0x000fe20003f04070 */
[--C-:B------:R-:W-:Y:S01]  /*4b00*/  @!P5 IMAD.IADD R29, R29, 0x1, -R245.reuse ;  /* 0x000000011d1dd824 */ /* 0x100fe200078e0af5 */
[----:B------:R-:W-:Y:S01]  /*4b10*/  ISETP.GE.AND P5, PT, R32, RZ, PT ;  /* 0x000000ff2000720c */ /* 0x000fe20003fa6270 */
[----:B------:R4:W-:Y:S01]  /*4b20*/  STL [R1+0x28c0], R42 ;  /* 0x0028c02a01007387 */ /* 0x0009e20000100800 */
[----:B------:R-:W-:Y:S02]  /*4b30*/  IABS R32, R35 ;  /* 0x0000002300207213 */ /* 0x000fe40000000000 */
[C---:B------:R-:W-:Y:S01]  /*4b40*/  IADD3 R151, R246.reuse, 0xcb, RZ ;  /* 0x000000cbf6977810 */ /* 0x040fe20007ffe0ff */
        /* <DEDUP_REMOVED lines=28> */
[----:B------:R-:W-:-:S02]  /*4d10*/  IABS R33, R37 ;  /* 0x0000002500217213 */ /* 0x000fc40000000000 */
[----:B------:R-:W-:Y:S02]  /*4d20*/  IABS R209, R157 ;  /* 0x0000009d00d17213 */ /* 0x000fe40000000000 */
        /* <DEDUP_REMOVED lines=12> */
[----:B------:R-:W-:Y:S02]  /*4df0*/  IABS R36, R41 ;  /* 0x0000002900247213 */ /* 0x000fe40000000000 */
[C---:B------:R-:W-:Y:S02]  /*4e00*/  IADD3 R159, R246.reuse, 0xd5, RZ ;  /* 0x000000d5f69f7810 */ /* 0x040fe40007ffe0ff */
[----:B------:R-:W-:Y:S01]  /*4e10*/  IADD3 R162, R246, 0xd6, RZ ;  /* 0x000000d6f6a27810 */ /* 0x000fe20007ffe0ff */
[----:B------:R-:W-:Y:S01]  /*4e20*/  @!P6 IMAD.MOV R31, RZ, RZ, -R31 ;  /* 0x000000ffff1fe224 */ /* 0x000fe200078e0a1f */
[----:B------:R-:W-:Y:S01]  /*4e30*/  ISETP.GT.U32.AND P6, PT, R245, R33, PT ;  /* 0x00000021f500720c */ /* 0x000fe20003fc4070 */
[----:B------:R-:W-:Y:S01]  /*4e40*/  IMAD.HI.U32 R6, R4, R36, RZ ;  /* 0x0000002404067227 */ /* 0x000fe200078e00ff */
[----:B------:R-:W-:-:S02]  /*4e50*/  IADD3 R164, R246, 0xd8, RZ ;  /* 0x000000d8f6a47810 */ /* 0x000fc40007ffe0ff */
[----:B------:R-:W-:Y:S01]  /*4e60*/  IADD3 R163, R246, 0xd9, RZ ;  /* 0x000000d9f6a37810 */ /* 0x000fe20007ffe0ff */
[--C-:B------:R-:W-:Y:S01]  /*4e70*/  @!P0 IMAD.IADD R32, R32, 0x1, -R245.reuse ;  /* 0x0000000120208824 */ /* 0x100fe200078e0af5 */
[----:B------:R-:W-:Y:S01]  /*4e80*/  ISETP.GT.U32.AND P0, PT, R245, R34, PT ;  /* 0x00000022f500720c */ /* 0x000fe20003f04070 */
[--C-:B------:R-:W-:Y:S01]  /*4e90*/  @!P5 IMAD.IADD R197, R197, 0x1, -R245.reuse ;  /* 0x00000001c5c5d824 */ /* 0x100fe200078e0af5 */
[----:B------:R-:W-:Y:S01]  /*4ea0*/  ISETP.GE.AND P5, PT, R35, RZ, PT ;  /* 0x000000ff2300720c */ /* 0x000fe20003fa6270 */
[----:B------:R-:W-:Y:S01]  /*4eb0*/  IMAD.MOV R6, RZ, RZ, -R6 ;  /* 0x000000ffff067224 */ /* 0x000fe200078e0a06 */
[----:B-1----:R-:W-:Y:S02]  /*4ec0*/  IABS R35, R39 ;  /* 0x0000002700237213 */ /* 0x002fe40000000000 */
[----:B------:R-:W-:Y:S01]  /*4ed0*/  IABS R186, R164 ;  /* 0x000000a400ba7213 */ /* 0x000fe20000000000 */
[----:B------:R-:W-:Y:S01]  /*4ee0*/  @!P6 IMAD.IADD R33, R33, 0x1, -R245 ;  /* 0x000000012121e824 */ /* 0x000fe200078e0af5 */
[----:B------:R-:W-:Y:S01]  /*4ef0*/  ISETP.GE.AND P6, PT, R38, RZ, PT ;  /* 0x000000ff2600720c */ /* 0x000fe20003fc6270 */
[----:B------:R-:W-:Y:S01]  /*4f00*/  IMAD.HI.U32 R0, R4, R35, RZ ;  /* 0x0000002304007227 */ /* 0x000fe200078e00ff */
[----:B--2---:R-:W-:-:S02]  /*4f10*/  IABS R38, R43 ;  /* 0x0000002b00267213 */ /* 0x004fc40000000000 */
[----:B------:R-:W-:Y:S01]  /*4f20*/  IADD3 R168, R246, 0xda, RZ ;  /* 0x000000daf6a87810 */ /* 0x000fe20007ffe0ff */
[----:B------:R-:W-:Y:S01]  /*4f30*/  @!P0 IMAD.IADD R34, R34, 0x1, -R245 ;  /* 0x0000000122228824 */ /* 0x000fe200078e0af5 */
[C---:B------:R-:W-:Y:S01]  /*4f40*/  ISETP.GT.U32.AND P0, PT, R245.reuse, R33, PT ;  /* 0x00000021f500720c */ /* 0x040fe20003f04070 */
[----:B------:R-:W-:Y:S01]  /*4f50*/  @!P5 IMAD.MOV R32, RZ, RZ, -R32 ;  /* 0x000000ffff20d224 */ /* 0x000fe200078e0a20 */
[C---:B------:R-:W-:Y:S01]  /*4f60*/  IADD3 R165, R246.reuse, 0xdb, RZ ;  /* 0x000000dbf6a57810 */ /* 0x040fe20007ffe0ff */
[----:B------:R-:W-:Y:S01]  /*4f70*/  IMAD.MOV R0, RZ, RZ, -R0 ;  /* 0x000000ffff007224 */ /* 0x000fe200078e0a00 */
[C---:B------:R-:W-:Y:S01]  /*4f80*/  ISETP.GT.U32.AND P5, PT, R245.reuse, R34, PT ;  /* 0x00000022f500720c */ /* 0x040fe20003fa4070 */
[C---:B------:R-:W-:Y:S01]  /*4f90*/  IMAD R36, R245.reuse, R6, R36 ;  /* 0x00000006f5247224 */ /* 0x040fe200078e0224 */
[C---:B------:R-:W-:Y:S01]  /*4fa0*/  IADD3 R167, R246.reuse, 0xdc, RZ ;  /* 0x000000dcf6a77810 */ /* 0x040fe20007ffe0ff */
[C---:B------:R-:W-:Y:S01]  /*4fb0*/  IMAD R35, R245.reuse, R0, R35 ;  /* 0x00000000f5237224 */ /* 0x040fe200078e0223 */
[C---:B------:R-:W-:Y:S01]  /*4fc0*/  IADD3 R166, R246.reuse, 0xdd, RZ ;  /* 0x000000ddf6a67810 */ /* 0x040fe20007ffe0ff */
[----:B------:R-:W-:Y:S01]  /*4fd0*/  @!P6 IMAD.MOV R197, RZ, RZ, -R197 ;  /* 0x000000ffffc5e224 */ /* 0x000fe200078e0ac5 */
[----:B------:R-:W-:Y:S01]  /*4fe0*/  IADD3 R169, R246, 0xde, RZ ;  /* 0x000000def6a97810 */ /* 0x000fe20007ffe0ff */
[----:B------:R-:W-:Y:S01]  /*4ff0*/  IMAD.HI.U32 R6, R4, R38, RZ ;  /* 0x0000002604067227 */ /* 0x000fe200078e00ff */
[----:B------:R-:W-:-:S02]  /*5000*/  ISETP.GT.U32.AND P6, PT, R245, R35, PT ;  /* 0x00000023f500720c */ /* 0x000fc40003fc4070 */
[----:B------:R-:W-:Y:S01]  /*5010*/  IADD3 R171, R246, 0xe0, RZ ;  /* 0x000000e0f6ab7810 */ /* 0x000fe20007ffe0ff */
[--C-:B------:R-:W-:Y:S01]  /*5020*/  @!P0 IMAD.IADD R33, R33, 0x1, -R245.reuse ;  /* 0x0000000121218824 */ /* 0x100fe200078e0af5 */
[----:B------:R-:W-:Y:S01]  /*5030*/  ISETP.GE.AND P0, PT, R37, RZ, PT ;  /* 0x000000ff2500720c */ /* 0x000fe20003f06270 */
[--C-:B------:R-:W-:Y:S01]  /*5040*/  @!P5 IMAD.IADD R34, R34, 0x1, -R245.reuse ;  /* 0x000000012222d824 */ /* 0x100fe200078e0af5 */
[C---:B------:R-:W-:Y:S01]  /*5050*/  ISETP.GT.U32.AND P5, PT, R245.reuse, R36, PT ;  /* 0x00000024f500720c */ /* 0x040fe20003fa4070 */
[----:B------:R-:W-:Y:S01]  /*5060*/  IMAD.MOV R6, RZ, RZ, -R6 ;  /* 0x000000ffff067224 */ /* 0x000fe200078e0a06 */
[----:B---3--:R-:W-:Y:S02]  /*5070*/  IABS R37, R40 ;  /* 0x0000002800257213 */ /* 0x008fe40000000000 */
[----:B------:R-:W-:Y:S01]  /*5080*/  IABS R182, R171 ;  /* 0x000000ab00b67213 */ /* 0x000fe20000000000 */
[----:B------:R-:W-:Y:S01]  /*5090*/  IMAD R38, R245, R6, R38 ;  /* 0x00000006f5267224 */ /* 0x000fe200078e0226 */
[----:B------:R-:W-:Y:S01]  /*50a0*/  IADD3 R170, R246, 0xe1, RZ ;  /* 0x000000e1f6aa7810 */ /* 0x000fe20007ffe0ff */
[----:B------:R-:W-:Y:S01]  /*50b0*/  @!P6 IMAD.IADD R35, R35, 0x1, -R245 ;  /* 0x000000012323e824 */ /* 0x000fe200078e0af5 */
[----:B------:R-:W-:Y:S01]  /*50c0*/  ISETP.GE.AND P6, PT, R42, RZ, PT ;  /* 0x000000ff2a00720c */ /* 0x000fe20003fc6270 */
[----:B------:R-:W-:Y:S01]  /*50d0*/  IMAD.HI.U32 R0, R4, R37, RZ ;  /* 0x0000002504007227 */ /* 0x000fe200078e00ff */
[----:B----4-:R-:W-:-:S02]  /*50e0*/  IADD3 R42, R246, 0x4f, RZ ;  /* 0x0000004ff62a7810 */ /* 0x010fc40007ffe0ff */
[----:B------:R-:W-:Y:S01]  /*50f0*/  IADD3 R175, R246, 0xe2, RZ ;  /* 0x000000e2f6af7810 */ /* 0x000fe20007ffe0ff */
[----:B------:R-:W-:Y:S01]  /*5100*/  @!P5 IMAD.IADD R36, R36, 0x1, -R245 ;  /* 0x000000012424d824 */ /* 0x000fe200078e0af5 */
[----:B------:R-:W-:Y:S01]  /*5110*/  IADD3 R172, R246, 0xe3, RZ ;  /* 0x000000e3f6ac7810 */ /* 0x000fe20007ffe0ff */
[----:B------:R-:W-:Y:S01]  /*5120*/  @!P0 IMAD.MOV R33, RZ, RZ, -R33 ;  /* 0x000000ffff218224 */ /* 0x000fe200078e0a21 */
[C---:B------:R-:W-:Y:S01]  /*5130*/  ISETP.GT.U32.AND P0, PT, R245.reuse, R35, PT ;  /* 0x00000023f500720c */ /* 0x040fe20003f04070 */
[----:B------:R-:W-:Y:S01]  /*5140*/  IMAD.MOV R0, RZ, RZ, -R0 ;  /* 0x000000ffff007224 */ /* 0x000fe200078e0a00 */
[C---:B------:R-:W-:Y:S01]  /*5150*/  ISETP.GT.U32.AND P5, PT, R245.reuse, R36, PT ;  /* 0x00000024f500720c */ /* 0x040fe20003fa4070 */
[----:B------:R-:W-:Y:S01]  /*5160*/  IMAD.HI.U32 R6, R4, R207, RZ ;  /* 0x000000cf04067227 */ /* 0x000fe200078e00ff */
[----:B------:R1:W-:Y:S01]  /*5170*/  STL [R1+0x28e4], R42 ;  /* 0x0028e42a01007387 */ /* 0x0003e20000100800 */
[----:B------:R-:W-:Y:S02]  /*5180*/  IADD3 R174, R246, 0xe4, RZ ;  /* 0x000000e4f6ae7810 */ /* 0x000fe40007ffe0ff */
[----:B------:R-:W-:Y:S01]  /*5190*/  IMAD R37, R245, R0, R37 ;  /* 0x00000000f5257224 */ /* 0x000fe200078e0225 */
[----:B------:R-:W-:Y:S01]  /*51a0*/  IADD3 R6, -R6, RZ, RZ ;  /* 0x000000ff06067210 */ /* 0x000fe20007ffe1ff */
[----:B------:R-:W-:Y:S01]  /*51b0*/  @!P6 IMAD.MOV R34, RZ, RZ, -R34 ;  /* 0x000000ffff22e224 */ /* 0x000fe200078e0a22 */
[----:B------:R2:W-:Y:S01]  /*51c0*/  STL [R1+0x28e8], R45 ;  /* 0x0028e82d01007387 */ /* 0x0005e20000100800 */
[----:B------:R-:W-:-:S02]  /*51d0*/  IADD3 R176, R246, 0xe6, RZ ;  /* 0x000000e6f6b07810 */ /* 0x000fc40007ffe0ff */
[--C-:B------:R-:W-:Y:S01]  /*51e0*/  @!P0 IMAD.IADD R35, R35, 0x1, -R245.reuse ;  /* 0x0000000123238824 */ /* 0x100fe200078e0af5 */
[C---:B------:R-:W-:Y:S01]  /*51f0*/  ISETP.GT.U32.AND P6, PT, R245.reuse, R37, PT ;  /* 0x00000025f500720c */ /* 0x040fe20003fc4070 */
[----:B------:R-:W-:Y:S01]  /*5200*/  @!P5 IMAD.IADD R36, R36, 0x1, -R245 ;  /* 0x000000012424d824 */ /* 0x000fe200078e0af5 */
[C---:B------:R-:W-:Y:S01]  /*5210*/  ISETP.GT.U32.AND P0, PT, R245.reuse, R38, PT ;  /* 0x00000026f500720c */ /* 0x040fe20003f04070 */
[----:B------:R-:W-:Y:S01]  /*5220*/  IMAD R207, R245, R6, R207 ;  /* 0x00000006f5cf7224 */ /* 0x000fe200078e02cf */
[----:B------:R-:W-:Y:S01]  /*5230*/  ISETP.GE.AND P5, PT, R39, RZ, PT ;  /* 0x000000ff2700720c */ /* 0x000fe20003fa6270 */
[----:B------:R3:W-:Y:S01]  /*5240*/  STL [R1+0x28ec], R44 ;  /* 0x0028ec2c01007387 */ /* 0x0007e20000100800 */
[----:B------:R-:W-:Y:S02]  /*5250*/  IABS R39, R42 ;  /* 0x0000002a00277213 */ /* 0x000fe40000000000 */
[C---:B------:R-:W-:Y:S01]  /*5260*/  IADD3 R173, R246.reuse, 0xe5, RZ ;  /* 0x000000e5f6ad7810 */ /* 0x040fe20007ffe0ff */
[----:B------:R4:W-:Y:S01]  /*5270*/  STL [R1+0x28f8], R49 ;  /* 0x0028f83101007387 */ /* 0x0009e20000100800 */
[----:B------:R-:W-:Y:S01]  /*5280*/  IADD3 R194, R246, 0xe8, RZ ;  /* 0x000000e8f6c27810 */ /* 0x000fe20007ffe0ff */
[----:B------:R-:W-:Y:S01]  /*5290*/  IMAD.HI.U32 R0, R4, R39, RZ ;  /* 0x0000002704007227 */ /* 0x000fe200078e00ff */
[----:B------:R-:W-:Y:S01]  /*52a0*/  IADD3 R185, R246, 0xe9, RZ ;  /* 0x000000e9f6b97810 */ /* 0x000fe20007ffe0ff */
[----:B------:R1:W-:Y:S01]  /*52b0*/  STL [R1+0x28fc], R46 ;  /* 0x0028fc2e01007387 */ /* 0x0003e20000100800 */
        /* <DEDUP_REMOVED lines=10> */
[----:B------:R1:W-:Y:S01]  /*5360*/  STL [R1+0x2908], R48 ;  /* 0x0029083001007387 */ /* 0x0003e20000100800 */
[----:B------:R-:W-:-:S02]  /*5370*/  IADD3 R210, R246, 0xea, RZ ;  /* 0x000000eaf6d27810 */ /* 0x000fc40007ffe0ff */
[C---:B------:R-:W-:Y:S01]  /*5380*/  IMAD R39, R245.reuse, R0, R39 ;  /* 0x00000000f5277224 */ /* 0x040fe200078e0227 */
[----:B------:R1:W-:Y:S01]  /*5390*/  STL [R1+0x290c], R47 ;  /* 0x00290c2f01007387 */ /* 0x0003e20000100800 */
[----:B------:R-:W-:Y:S01]  /*53a0*/  @!P6 IMAD.MOV R36, RZ, RZ, -R36 ;  /* 0x000000ffff24e224 */ /* 0x000fe200078e0a24 */
[----:B------:R-:W-:Y:S01]  /*53b0*/  IADD3 R190, R246, 0xeb, RZ ;  /* 0x000000ebf6be7810 */ /* 0x000fe20007ffe0ff */
[----:B------:R-:W-:Y:S01]  /*53c0*/  IMAD.MOV R6, RZ, RZ, -R6 ;  /* 0x000000ffff067224 */ /* 0x000fe200078e0a06 */
[----:B------:R-:W-:Y:S01]  /*53d0*/  ISETP.GT.U32.AND P6, PT, R245, R39, PT ;  /* 0x00000027f500720c */ /* 0x000fe20003fc4070 */
[--C-:B------:R-:W-:Y:S01]  /*53e0*/  @!P0 IMAD.IADD R37, R37, 0x1, -R245.reuse ;  /* 0x0000000125258824 */ /* 0x100fe200078e0af5 */
[----:B------:R-:W-:Y:S01]  /*53f0*/  ISETP.GE.AND P0, PT, R40, RZ, PT ;  /* 0x000000ff2800720c */ /* 0x000fe20003f06270 */
[----:B------:R-:W-:Y:S01]  /*5400*/  @!P5 IMAD.IADD R38, R38, 0x1, -R245 ;  /* 0x000000012626d824 */ /* 0x000fe200078e0af5 */
[C---:B------:R-:W-:Y:S01]  /*5410*/  ISETP.GT.U32.AND P5, PT, R245.reuse, R207, PT ;  /* 0x000000cff500720c */ /* 0x040fe20003fa4070 */
[----:B------:R-:W-:Y:S01]  /*5420*/  IMAD R41, R245, R6, R41 ;  /* 0x00000006f5297224 */ /* 0x000fe200078e0229 */
[----:B------:R-:W-:Y:S01]  /*5430*/  IABS R40, R44 ;  /* 0x0000002c00287213 */ /* 0x000fe20000000000 */
[----:B------:R1:W-:Y:S01]  /*5440*/  STL [R1+0x2914], R50 ;  /* 0x0029143201007387 */ /* 0x0003e20000100800 */
        /* <DEDUP_REMOVED lines=21> */
[----:B------:R-:W-:Y:S01]  /*55a0*/  ISETP.GT.U32.AND P6, PT, R245, R40, PT ;  /* 0x00000028f500720c */ /* 0x000fe20003fc4070 */
[--C-:B------:R-:W-:Y:S01]  /*55b0*/  @!P0 IMAD.IADD R39, R39, 0x1, -R245.reuse ;  /* 0x0000000127278824 */ /* 0x100fe200078e0af5 */
[----:B------:R-:W-:Y:S01]  /*55c0*/  ISETP.GT.U32.AND P0, PT, R245, R41, PT ;  /* 0x00000029f500720c */ /* 0x000fe20003f04070 */
[----:B------:R-:W-:Y:S01]  /*55d0*/  @!P5 IMAD.IADD R207, R207, 0x1, -R245 ;  /* 0x00000001cfcfd824 */ /* 0x000fe200078e0af5 */
[----:B------:R-:W-:Y:S01]  /*55e0*/  ISETP.GE.AND P5, PT, R42, RZ, PT ;  /* 0x000000ff2a00720c */ /* 0x000fe20003fa6270 */
[----:B------:R-:W-:Y:S01]  /*55f0*/  IMAD R43, R245, R6, R43 ;  /* 0x00000006f52b7224 */ /* 0x000fe200078e022b */
[----:B-1----:R-:W-:-:S02]  /*5600*/  IABS R42, R46 ;  /* 0x0000002e002a7213 */ /* 0x002fc40000000000 */
[C---:B------:R-:W-:Y:S02]  /*5610*/  IADD3 R251, R246.reuse, 0x105, RZ ;  /* 0x00000105f6fb7810 */ /* 0x040fe40007ffe0ff */
[----:B------:R-:W-:Y:S01]  /*5620*/  IADD3 R252, R246, 0x10e, RZ ;  /* 0x0000010ef6fc7810 */ /* 0x000fe20007ffe0ff */
[----:B------:R-:W-:-:S04]  /*5630*/  IMAD.HI.U32 R0, R4, R42, RZ ;  /* 0x0000002a04007227 */ /* 0x000fc800078e00ff */
        /* <DEDUP_REMOVED lines=8> */
[----:B------:R-:W-:-:S04]  /*56c0*/  IMAD.HI.U32 R6, R4, R45, RZ ;  /* 0x0000002d04067227 */ /* 0x000fc800078e00ff */
[C---:B------:R-:W-:Y:S02]  /*56d0*/  IMAD R42, R245.reuse, R0, R42 ;  /* 0x00000000f52a7224 */ /* 0x040fe400078e022a */
[----:B------:R-:W-:Y:S02]  /*56e0*/  @!P6 IMAD.MOV R207, RZ, RZ, -R207 ;  /* 0x000000ffffcfe224 */ /* 0x000fe400078e0acf */
[----:B------:R-:W-:Y:S01]  /*56f0*/  IMAD.MOV R6, RZ, RZ, -R6 ;  /* 0x000000ffff067224 */ /* 0x000fe200078e0a06 */
[----:B------:R-:W-:Y:S01]  /*5700*/  ISETP.GT.U32.AND P6, PT, R245, R42, PT ;  /* 0x0000002af500720c */ /* 0x000fe20003fc4070 */
[--C-:B------:R-:W-:Y:S01]  /*5710*/  @!P0 IMAD.IADD R40, R40, 0x1, -R245.reuse ;  /* 0x0000000128288824 */ /* 0x100fe200078e0af5 */
[----:B------:R-:W-:Y:S01]  /*5720*/  ISETP.GE.AND P0, PT, R44, RZ, PT ;  /* 0x000000ff2c00720c */ /* 0x000fe20003f06270 */
[----:B------:R-:W-:Y:S01]  /*5730*/  @!P5 IMAD.IADD R41, R41, 0x1, -R245 ;  /* 0x000000012929d824 */ /* 0x000fe200078e0af5 */
[C---:B------:R-:W-:Y:S01]  /*5740*/  ISETP.GT.U32.AND P5, PT, R245.reuse, R43, PT ;  /* 0x0000002bf500720c */ /* 0x040fe20003fa4070 */
[----:B------:R-:W-:Y:S01]  /*5750*/  IMAD R45, R245, R6, R45 ;  /* 0x00000006f52d7224 */ /* 0x000fe200078e022d */
[----:B---3--:R-:W-:Y:S01]  /*5760*/  IABS R44, R47 ;  /* 0x0000002f002c7213 */ /* 0x008fe20000000000 */
[----:B------:R-:W-:-:S04]  /*5770*/  IMAD.HI.U32 R6, R4, R192, RZ ;  /* 0x000000c004067227 */ /* 0x000fc800078e00ff */
[----:B------:R-:W-:-:S04]  /*5780*/  IMAD.HI.U32 R0, R4, R44, RZ ;  /* 0x0000002c04007227 */ /* 0x000fc800078e00ff */
[--C-:B------:R-:W-:Y:S01]  /*5790*/  @!P6 IMAD.IADD R42, R42, 0x1, -R245.reuse ;  /* 0x000000012a2ae824 */ /* 0x100fe200078e0af5 */
[----:B------:R-:W-:Y:S01]  /*57a0*/  ISETP.GE.AND P6, PT, R49, RZ, PT ;  /* 0x000000ff3100720c */ /* 0x000fe20003fc6270 */
[----:B------:R-:W-:Y:S01]  /*57b0*/  @!P5 IMAD.IADD R43, R43, 0x1, -R245 ;  /* 0x000000012b2bd824 */ /* 0x000fe200078e0af5 */
[----:B----4-:R-:W-:Y:S01]  /*57c0*/  IADD3 R49, R246, 0x57, RZ ;  /* 0x00000057f6317810 */ /* 0x010fe20007ffe0ff */
[----:B------:R-:W-:Y:S01]  /*57d0*/  @!P0 IMAD.MOV R40, RZ, RZ, -R40 ;  /* 0x000000ffff288224 */ /* 0x000fe200078e0a28 */
[C---:B------:R-:W-:Y:S01]  /*57e0*/  ISETP.GT.U32.AND P0, PT, R245.reuse, R42, PT ;  /* 0x0000002af500720c */ /* 0x040fe20003f04070 */
[----:B------:R-:W-:Y:S01]  /*57f0*/  IMAD.MOV R0, RZ, RZ, -R0 ;  /* 0x000000ffff007224 */ /* 0x000fe200078e0a00 */
[C---:B------:R-:W-:Y:S01]  /*5800*/  ISETP.GT.U32.AND P5, PT, R245.reuse, R43, PT ;  /* 0x0000002bf500720c */ /* 0x040fe20003fa4070 */
[----:B------:R-:W-:Y:S01]  /*5810*/  IMAD.MOV R6, RZ, RZ, -R6 ;  /* 0x000000ffff067224 */ /* 0x000fe200078e0a06 */
[----:B------:R1:W-:Y:S01]  /*5820*/  STL [R1+0x291c], R49 ;  /* 0x00291c3101007387 */ /* 0x0003e20000100800 */
[----:B------:R-:W-:-:S02]  /*5830*/  IMAD R44, R245, R0, R44 ;  /* 0x00000000f52c7224 */ /* 0x000fc400078e022c */
[C---:B------:R-:W-:Y:S01]  /*5840*/  IMAD R192, R245.reuse, R6, R192 ;  /* 0x00000006f5c07224 */ /* 0x040fe200078e02c0 */
[----:B------:R2:W-:Y:S01]  /*5850*/  STL [R1+0x2928], R52 ;  /* 0x0029283401007387 */ /* 0x0005e20000100800 */
[----:B------:R-:W-:Y:S01]  /*5860*/  @!P6 IMAD.MOV R41, RZ, RZ, -R41 ;  /* 0x000000ffff29e224 */ /* 0x000fe200078e0a29 */
[C---:B------:R-:W-:Y:S02]  /*5870*/  ISETP.GT.U32.AND P6, PT, R245.reuse, R44, PT ;  /* 0x0000002cf500720c */ /* 0x040fe40003fc4070 */
[----:B------:R3:W-:Y:S01]  /*5880*/  STL [R1+0x292c], R51 ;  /* 0x00292c3301007387 */ /* 0x0007e20000100800 */
[----:B------:R-:W-:Y:S01]  /*5890*/  @!P0 IMAD.IADD R42, R42, 0x1, -R245 ;  /* 0x000000012a2a8824 */ /* 0x000fe200078e0af5 */
[----:B------:R-:W-:Y:S02]  /*58a0*/  ISETP.GT.U32.AND P0, PT, R245, R45, PT ;  /* 0x0000002df500720c */ /* 0x000fe40003f04070 */
[----:B------:R-:W-:Y:S01]  /*58b0*/  @!P5 IADD3 R43, R43, -R245, RZ ;  /* 0x800000f52b2bd210 */ /* 0x000fe20007ffe0ff */
[----:B------:R4:W-:Y:S01]  /*58c0*/  STL [R1+0x2930], R56 ;  /* 0x0029303801007387 */ /* 0x0009e20000100800 */
[----:B------:R-:W-:-:S02]  /*58d0*/  ISETP.GE.AND P5, PT, R46, RZ, PT ;  /* 0x000000ff2e00720c */ /* 0x000fc40003fa6270 */
[----:B------:R-:W-:Y:S01]  /*58e0*/  IABS R46, R49 ;  /* 0x00000031002e7213 */ /* 0x000fe20000000000 */
[----:B------:R1:W-:Y:S02]  /*58f0*/  STL [R1+0x2938], R53 ;  /* 0x0029383501007387 */ /* 0x0003e40000100800 */
[--C-:B------:R-:W-:Y:S01]  /*5900*/  @!P6 IMAD.IADD R44, R44, 0x1, -R245.reuse ;  /* 0x000000012c2ce824 */ /* 0x100fe200078e0af5 */
[----:B------:R-:W-:Y:S01]  /*5910*/  ISETP.GE.AND P6, PT, R48, RZ, PT ;  /* 0x000000ff3000720c */ /* 0x000fe20003fc6270 */
[C---:B------:R-:W-:Y:S01]  /*5920*/  IMAD.HI.U32 R0, R4.reuse, R46, RZ ;  /* 0x0000002e04007227 */ /* 0x040fe200078e00ff */
[----:B------:R-:W-:Y:S01]  /*5930*/  IABS R48, R56 ;  /* 0x0000003800307213 */ /* 0x000fe20000000000 */
[----:B------:R1:W-:Y:S02]  /*5940*/  STL [R1+0x2940], R55 ;  /* 0x0029403701007387 */ /* 0x0003e40000100800 */
[----:B------:R-:W-:Y:S01]  /*5950*/  @!P0 IMAD.IADD R45, R45, 0x1, -R245 ;  /* 0x000000012d2d8824 */ /* 0x000fe200078e0af5 */
[C---:B------:R-:W-:Y:S01]  /*5960*/  ISETP.GT.U32.AND P0, PT, R245.reuse, R44, PT ;  /* 0x0000002cf500720c */ /* 0x040fe20003f04070 */
[----:B------:R-:W-:Y:S01]  /*5970*/  @!P5 IMAD.MOV R42, RZ, RZ, -R42 ;  /* 0x000000ffff2ad224 */ /* 0x000fe200078e0a2a */
[----:B------:R1:W-:Y:S01]  /*5980*/  STL [R1+0x2944], R54 ;  /* 0x0029443601007387 */ /* 0x0003e20000100800 */
[----:B------:R-:W-:Y:S01]  /*5990*/  IMAD.MOV R0, RZ, RZ, -R0 ;  /* 0x000000ffff007224 */ /* 0x000fe200078e0a00 */
[C---:B------:R-:W-:Y:S01]  /*59a0*/  ISETP.GT.U32.AND P5, PT, R245.reuse, R45, PT ;  /* 0x0000002df500720c */ /* 0x040fe20003fa4070 */
[----:B------:R-:W-:Y:S01]  /*59b0*/  IMAD.HI.U32 R6, R4, R48, RZ ;  /* 0x0000003004067227 */ /* 0x000fe200078e00ff */
[----:B------:R1:W-:Y:S03]  /*59c0*/  STL [R1+0x2950], R57 ;  /* 0x0029503901007387 */ /* 0x0003e60000100800 */
[----:B------:R-:W-:-:S02]  /*59d0*/  IMAD R46, R245, R0, R46 ;  /* 0x00000000f52e7224 */ /* 0x000fc400078e022e */
[----:B------:R-:W-:Y:S02]  /*59e0*/  @!P6 IMAD.MOV R43, RZ, RZ, -R43 ;  /* 0x000000ffff2be224 */ /* 0x000fe400078e0a2b */
[--C-:B------:R-:W-:Y:S01]  /*59f0*/  @!P0 IMAD.IADD R44, R44, 0x1, -R245.reuse ;  /* 0x000000012c2c8824 */ /* 0x100fe200078e0af5 */
[----:B------:R-:W-:Y:S01]  /*5a00*/  ISETP.GT.U32.AND P6, PT, R245, R46, PT ;  /* 0x0000002ef500720c */ /* 0x000fe20003fc4070 */
[----:B------:R-:W-:Y:S01]  /*5a10*/  IMAD.MOV R6, RZ, RZ, -R6 ;  /* 0x000000ffff067224 */ /* 0x000fe200078e0a06 */
[----:B------:R-:W-:Y:S01]  /*5a20*/  ISETP.GE.AND P0, PT, R47, RZ, PT ;  /* 0x000000ff2f00720c */ /* 0x000fe20003f06270 */
[----:B------:R-:W-:Y:S01]  /*5a30*/  @!P5 IMAD.IADD R45, R45, 0x1, -R245 ;  /* 0x000000012d2dd824 */ /* 0x000fe200078e0af5 */
[C---:B------:R-:W-:Y:S01]  /*5a40*/  ISETP.GT.U32.AND P5, PT, R245.reuse, R192, PT ;  /* 0x000000c0f500720c */ /* 0x040fe20003fa4070 */
[----:B------:R-:W-:Y:S01]  /*5a50*/  IMAD R48, R245, R6, R48 ;  /* 0x00000006f5307224 */ /* 0x000fe200078e0230 */
[----:B------:R-:W-:-:S05]  /*5a60*/  IABS R47, R51 ;  /* 0x00000033002f7213 */ /* 0x000fca0000000000 */
[----:B------:R-:W-:-:S04]  /*5a70*/  IMAD.HI.U32 R0, R4, R47, RZ ;  /* 0x0000002f04007227 */ /* 0x000fc800078e00ff */
        /* <DEDUP_REMOVED lines=12> */
[C---:B------:R-:W-:Y:S01]  /*5b40*/  ISETP.GT.U32.AND P6, PT, R245.reuse, R47, PT ;  /* 0x0000002ff500720c */ /* 0x040fe20003fc4070 */
[--C-:B------:R-:W-:Y:S01]  /*5b50*/  @!P0 IMAD.IADD R46, R46, 0x1, -R245.reuse ;  /* 0x000000012e2e8824 */ /* 0x100fe200078e0af5 */
[----:B------:R-:W-:Y:S01]  /*5b60*/  ISETP.GT.U32.AND P0, PT, R245, R48, PT ;  /* 0x00000030f500720c */ /* 0x000fe20003f04070 */
[----:B------:R-:W-:Y:S01]  /*5b70*/  @!P5 IMAD.IADD R192, R192, 0x1, -R245 ;  /* 0x00000001c0c0d824 */ /* 0x000fe200078e0af5 */
[----:B------:R-:W-:Y:S01]  /*5b80*/  ISETP.GE.AND P5, PT, R49, RZ, PT ;  /* 0x000000ff3100720c */ /* 0x000fe20003fa6270 */
[----:B------:R-:W-:Y:S01]  /*5b90*/  IMAD R50, R245, R6, R50 ;  /* 0x00000006f5327224 */ /* 0x000fe200078e0232 */
[----:B-1----:R-:W-:-:S05]  /*5ba0*/  IABS R49, R53 ;  /* 0x0000003500317213 */ /* 0x002fca0000000000 */
        /* <DEDUP_REMOVED lines=22> */
[----:B------:R-:W-:Y:S01]  /*5d10*/  @!P6 IMAD.IADD R49, R49, 0x1, -R245 ;  /* 0x000000013131e824 */ /* 0x000fe200078e0af5 */
[----:B------:R-:W-:Y:S01]  /*5d20*/  ISETP.GE.AND P6, PT, R56, RZ, PT ;  /* 0x000000ff3800720c */ /* 0x000fe20003fc6270 */
[----:B------:R-:W-:Y:S01]  /*5d30*/  @!P0 IMAD.MOV R47, RZ, RZ, -R47 ;  /* 0x000000ffff2f8224 */ /* 0x000fe200078e0a2f */
[----:B------:R-:W-:Y:S01]  /*5d40*/  @!P5 IADD3 R50, R50, -R245, RZ ;  /* 0x800000f53232d210 */ /* 0x000fe20007ffe0ff */
[----:B------:R-:W-:Y:S01]  /*5d50*/  IMAD.MOV R0, RZ, RZ, -R0 ;  /* 0x000000ffff007224 */ /* 0x000fe200078e0a00 */
[C---:B------:R-:W-:Y:S01]  /*5d60*/  ISETP.GT.U32.AND P0, PT, R245.reuse, R49, PT ;  /* 0x00000031f500720c */ /* 0x040fe20003f04070 */
[----:B------:R-:W-:Y:S01]  /*5d70*/  IMAD.MOV R6, RZ, RZ, -R6 ;  /* 0x000000ffff067224 */ /* 0x000fe200078e0a06 */
[C---:B------:R-:W-:Y:S01]  /*5d80*/  ISETP.GT.U32.AND P5, PT, R245.reuse, R50, PT ;  /* 0x00000032f500720c */ /* 0x040fe20003fa4070 */
[C---:B------:R-:W-:Y:S01]  /*5d90*/  IMAD R51, R245.reuse, R0, R51 ;  /* 0x00000000f5337224 */ /* 0x040fe200078e0233 */
[----:B----4-:R-:W-:Y:S01]  /*5da0*/  IADD3 R56, R246, 0x5f, RZ ;  /* 0x0000005ff6387810 */ /* 0x010fe20007ffe0ff */
[----:B------:R-:W-:-:S04]  /*5db0*/  IMAD R183, R245, R6, R183 ;  /* 0x00000006f5b77224 */ /* 0x000fc800078e02b7 */
[----:B------:R-:W-:Y:S01]  /*5dc0*/  @!P6 IMAD.MOV R48, RZ, RZ, -R48 ;  /* 0x000000ffff30e224 */ /* 0x000fe200078e0a30 */
[----:B------:R-:W-:Y:S01]  /*5dd0*/  ISETP.GT.U32.AND P6, PT, R245, R51, PT ;  /* 0x00000033f500720c */ /* 0x000fe20003fc4070 */
[----:B------:R1:W-:Y:S02]  /*5de0*/  STL [R1+0x2954], R56 ;  /* 0x0029543801007387 */ /* 0x0003e40000100800 */
[--C-:B------:R-:W-:Y:S01]  /*5df0*/  @!P0 IMAD.IADD R49, R49, 0x1, -R245.reuse ;  /* 0x0000000131318824 */ /* 0x100fe200078e0af5 */
[----:B------:R-:W-:Y:S01]  /*5e00*/  ISETP.GT.U32.AND P0, PT, R245, R52, PT ;  /* 0x00000034f500720c */ /* 0x000fe20003f04070 */
[----:B------:R-:W-:Y:S01]  /*5e10*/  @!P5 IMAD.IADD R50, R50, 0x1, -R245 ;  /* 0x000000013232d824 */ /* 0x000fe200078e0af5 */
[----:B------:R-:W-:Y:S01]  /*5e20*/  ISETP.GE.AND P5, PT, R53, RZ, PT ;  /* 0x000000ff3500720c */ /* 0x000fe20003fa6270 */
[----:B------:R2:W-:Y:S01]  /*5e30*/  STL [R1+0x2960], R59 ;  /* 0x0029603b01007387 */ /* 0x0005e20000100800 */
[----:B------:R-:W-:-:S03]  /*5e40*/  IABS R53, R56 ;  /* 0x0000003800357213 */ /* 0x000fc60000000000 */
[----:B------:R3:W-:Y:S02]  /*5e50*/  STL [R1+0x2964], R58 ;  /* 0x0029643a01007387 */ /* 0x0007e40000100800 */
[--C-:B------:R-:W-:Y:S01]  /*5e60*/  @!P6 IMAD.IADD R51, R51, 0x1, -R245.reuse ;  /* 0x000000013333e824 */ /* 0x100fe200078e0af5 */
[----:B------:R-:W-:Y:S01]  /*5e70*/  ISETP.GE.AND P6, PT, R55, RZ, PT ;  /* 0x000000ff3700720c */ /* 0x000fe20003fc6270 */
[----:B------:R-:W-:Y:S01]  /*5e80*/  IMAD.HI.U32 R0, R4, R53, RZ ;  /* 0x0000003504007227 */ /* 0x000fe200078e00ff */
        /* <DEDUP_REMOVED lines=10> */
[----:B------:R-:W-:Y:S01]  /*5f30*/  IMAD R53, R245, R0, R53 ;  /* 0x00000000f5357224 */ /* 0x000fe200078e0235 */
[----:B------:R1:W-:Y:S01]  /*5f40*/  STL [R1+0x2984], R61 ;  /* 0x0029843d01007387 */ /* 0x0003e20000100800 */
[----:B------:R-:W-:-:S02]  /*5f50*/  @!P6 IMAD.MOV R50, RZ, RZ, -R50 ;  /* 0x000000ffff32e224 */ /* 0x000fc400078e0a32 */
[--C-:B------:R-:W-:Y:S01]  /*5f60*/  @!P0 IMAD.IADD R51, R51, 0x1, -R245.reuse ;  /* 0x0000000133338824 */ /* 0x100fe200078e0af5 */
[C---:B------:R-:W-:Y:S01]  /*5f70*/  ISETP.GT.U32.AND P6, PT, R245.reuse, R53, PT ;  /* 0x00000035f500720c */ /* 0x040fe20003fc4070 */
[----:B------:R-:W-:Y:S01]  /*5f80*/  IMAD.MOV R6, RZ, RZ, -R6 ;  /* 0x000000ffff067224 */ /* 0x000fe200078e0a06 */
[----:B------:R-:W-:Y:S01]  /*5f90*/  ISETP.GE.AND P0, PT, R54, RZ, PT ;  /* 0x000000ff3600720c */ /* 0x000fe20003f06270 */
[----:B------:R-:W-:Y:S01]  /*5fa0*/  @!P5 IMAD.IADD R52, R52, 0x1, -R245 ;  /* 0x000000013434d824 */ /* 0x000fe200078e0af5 */
[C---:B------:R-:W-:Y:S01]  /*5fb0*/  ISETP.GT.U32.AND P5, PT, R245.reuse, R183, PT ;  /* 0x000000b7f500720c */ /* 0x040fe20003fa4070 */
[----:B------:R-:W-:Y:S01]  /*5fc0*/  IMAD R55, R245, R6, R55 ;  /* 0x00000006f5377224 */ /* 0x000fe200078e0237 */
[----:B------:R-:W-:Y:S01]  /*5fd0*/  IABS R54, R58 ;  /* 0x0000003a00367213 */ /* 0x000fe20000000000 */
[----:B------:R1:W-:Y:S04]  /*5fe0*/  STL [R1+0x2990], R64 ;  /* 0x0029904001007387 */ /* 0x0003e80000100800 */
        /* <DEDUP_REMOVED lines=30> */
[----:B------:R-:W-:Y:S02]  /*61d0*/  IMAD R56, R245, R0, R56 ;  /* 0x00000000f5387224 */ /* 0x000fe400078e0238 */
[----:B------:R-:W-:Y:S01]  /*61e0*/  @!P6 IADD3 R183, -R183, RZ, RZ ;  /* 0x000000ffb7b7e210 */ /* 0x000fe20007ffe1ff */
[----:B------:R-:W-:Y:S02]  /*61f0*/  IMAD.MOV R6, RZ, RZ, -R6 ;  /* 0x000000ffff067224 */ /* 0x000fe400078e0a06 */
        /* <DEDUP_REMOVED lines=75> */
[----:B------:R-:W-:Y:S02]  /*66b0*/  IMAD.HI.U32 R0, R4, R63, RZ ;  /* 0x0000003f04007227 */ /* 0x000fe400078e00ff */
[----:B------:R-:W-:Y:S02]  /*66c0*/  @!P6 IADD3 R61, R61, -R245, RZ ;  /* 0x800000f53d3de210 */ /* 0x000fe40007ffe0ff */
[----:B------:R-:W-:Y:S01]  /*66d0*/  @!P0 IMAD.IADD R62, R62, 0x1, -R245 ;  /* 0x000000013e3e8824 */ /* 0x000fe200078e0af5 */
[----:B------:R-:W-:Y:S01]  /*66e0*/  ISETP.GE.AND P6, PT, R66, RZ, PT ;  /* 0x000000ff4200720c */ /* 0x000fe20003fc6270 */
[----:B------:R-:W-:Y:S01]  /*66f0*/  @!P5 IMAD.MOV R60, RZ, RZ, -R60 ;  /* 0x000000ffff3cd224 */ /* 0x000fe200078e0a3c */
[C---:B------:R-:W-:Y:S01]  /*6700*/  ISETP.GT.U32.AND P0, PT, R245.reuse, R61, PT ;  /* 0x0000003df500720c */ /* 0x040fe20003f04070 */
[----:B------:R-:W-:Y:S01]  /*6710*/  IMAD.MOV R0, RZ, RZ, -R0 ;  /* 0x000000ffff007224 */ /* 0x000fe200078e0a00 */
[C---:B------:R-:W-:Y:S02]  /*6720*/  ISETP.GT.U32.AND P5, PT, R245.reuse, R62, PT ;  /* 0x0000003ef500720c */ /* 0x040fe40003fa4070 */
[----:B--2---:R-:W-:Y:S01]  /*6730*/  IABS R66, R71 ;  /* 0x0000004700427213 */ /* 0x004fe20000000000 */
[----:B------:R-:W-:-:S04]  /*6740*/  IMAD R63, R245, R0, R63 ;  /* 0x00000000f53f7224 */ /* 0x000fc800078e023f */
[----:B------:R-:W-:-:S04]  /*6750*/  IMAD.HI.U32 R6, R4, R66, RZ ;  /* 0x0000004204067227 */ /* 0x000fc800078e00ff */
[----:B------:R-:W-:Y:S01]  /*6760*/  @!P6 IMAD.MOV R180, RZ, RZ, -R180 ;  /* 0x000000ffffb4e224 */ /* 0x000fe200078e0ab4 */
[----:B------:R-:W-:Y:S01]  /*6770*/  ISETP.GT.U32.AND P6, PT, R245, R63, PT ;  /* 0x0000003ff500720c */ /* 0x000fe20003fc4070 */
[--C-:B------:R-:W-:Y:S01]  /*6780*/  @!P0 IMAD.IADD R61, R61, 0x1, -R245.reuse ;  /* 0x000000013d3d8824 */ /* 0x100fe200078e0af5 */
[----:B------:R-:W-:Y:S01]  /*6790*/  ISETP.GE.AND P0, PT, R65, RZ, PT ;  /* 0x000000ff4100720c */ /* 0x000fe20003f06270 */
[----:B------:R-:W-:Y:S01]  /*67a0*/  @!P5 IMAD.IADD R62, R62, 0x1, -R245 ;  /* 0x000000013e3ed824 */ /* 0x000fe200078e0af5 */
[----:B------:R-:W-:Y:S01]  /*67b0*/  ISETP.GT.U32.AND P5, PT, R245, R64, PT ;  /* 0x00000040f500720c */ /* 0x000fe20003fa4070 */
[----:B------:R-:W-:Y:S01]  /*67c0*/  IMAD.MOV R6, RZ, RZ, -R6 ;  /* 0x000000ffff067224 */ /* 0x000fe200078e0a06 */
[----:B---3--:R-:W-:-:S03]  /*67d0*/  IABS R65, R68 ;  /* 0x0000004400417213 */ /* 0x008fc60000000000 */
[----:B------:R-:W-:Y:S02]  /*67e0*/  IMAD R66, R245, R6, R66 ;  /* 0x00000006f5427224 */ /* 0x000fe400078e0242 */
        /* <DEDUP_REMOVED lines=9> */
[----:B------:R-:W-:Y:S01]  /*6880*/  IMAD.HI.U32 R6, R4, R206, RZ ;  /* 0x000000ce04067227 */ /* 0x000fe200078e00ff */
[----:B------:R1:W-:Y:S03]  /*6890*/  STL [R1+0x29d4], R70 ;  /* 0x0029d44601007387 */ /* 0x0003e60000100800 */
[----:B------:R-:W-:Y:S01]  /*68a0*/  IMAD R65, R245, R0, R65 ;  /* 0x00000000f5417224 */ /* 0x000fe200078e0241 */
[----:B------:R2:W-:Y:S01]  /*68b0*/  STL [R1+0x29e0], R73 ;  /* 0x0029e04901007387 */ /* 0x0005e20000100800 */
[----:B------:R-:W-:-:S02]  /*68c0*/  @!P6 IMAD.MOV R62, RZ, RZ, -R62 ;  /* 0x000000ffff3ee224 */ /* 0x000fc400078e0a3e */
[----:B------:R-:W-:Y:S01]  /*68d0*/  IMAD.MOV R6, RZ, RZ, -R6 ;  /* 0x000000ffff067224 */ /* 0x000fe200078e0a06 */
[----:B------:R-:W-:Y:S01]  /*68e0*/  ISETP.GT.U32.AND P6, PT, R245, R65, PT ;  /* 0x00000041f500720c */ /* 0x000fe20003fc4070 */
[--C-:B------:R-:W-:Y:S01]  /*68f0*/  @!P0 IMAD.IADD R63, R63, 0x1, -R245.reuse ;  /* 0x000000013f3f8824 */ /* 0x100fe200078e0af5 */
[----:B------:R-:W-:Y:S01]  /*6900*/  ISETP.GT.U32.AND P0, PT, R245, R66, PT ;  /* 0x00000042f500720c */ /* 0x000fe20003f04070 */
[--C-:B------:R-:W-:Y:S01]  /*6910*/  @!P5 IMAD.IADD R64, R64, 0x1, -R245.reuse ;  /* 0x000000014040d824 */ /* 0x100fe200078e0af5 */
[----:B------:R-:W-:Y:S01]  /*6920*/  ISETP.GE.AND P5, PT, R67, RZ, PT ;  /* 0x000000ff4300720c */ /* 0x000fe20003fa6270 */
[----:B------:R-:W-:Y:S01]  /*6930*/  IMAD R206, R245, R6, R206 ;  /* 0x00000006f5ce7224 */ /* 0x000fe200078e02ce */
[----:B------:R-:W-:Y:S01]  /*6940*/  IABS R67, R70 ;  /* 0x0000004600437213 */ /* 0x000fe20000000000 */
[----:B------:R3:W-:Y:S04]  /*6950*/  STL [R1+0x29e8], R72 ;  /* 0x0029e84801007387 */ /* 0x0007e80000100800 */
[----:B------:R-:W-:Y:S01]  /*6960*/  IMAD.HI.U32 R0, R4, R67, RZ ;  /* 0x0000004304007227 */ /* 0x000fe200078e00ff */
[----:B------:R4:W-:Y:S03]  /*6970*/  STL [R1+0x29f0], R77 ;  /* 0x0029f04d01007387 */ /* 0x0009e60000100800 */
[--C-:B------:R-:W-:Y:S01]  /*6980*/  @!P6 IMAD.IADD R65, R65, 0x1, -R245.reuse ;  /* 0x000000014141e824 */ /* 0x100fe200078e0af5 */
[----:B------:R-:W-:Y:S01]  /*6990*/  ISETP.GE.AND P6, PT, R69, RZ, PT ;  /* 0x000000ff4500720c */ /* 0x000fe20003fc6270 */
[----:B------:R-:W-:Y:S01]  /*69a0*/  @!P0 IMAD.IADD R66, R66, 0x1, -R245 ;  /* 0x0000000142428824 */ /* 0x000fe200078e0af5 */
[----:B------:R-:W-:Y:S01]  /*69b0*/  IABS R69, R77 ;  /* 0x0000004d00457213 */ /* 0x000fe20000000000 */
        /* <DEDUP_REMOVED lines=17> */
[----:B------:R1:W-:Y:S04]  /*6ad0*/  STL [R1+0x2a0c], R75 ;  /* 0x002a0c4b01007387 */ /* 0x0003e80000100800 */
[----:B------:R-:W-:Y:S01]  /*6ae0*/  IMAD.HI.U32 R0, R4, R68, RZ ;  /* 0x0000004404007227 */ /* 0x000fe200078e00ff */
[----:B------:R1:W-:Y:S03]  /*6af0*/  STL [R1+0x2a30], R78 ;  /* 0x002a304e01007387 */ /* 0x0003e60000100800 */
[--C-:B------:R-:W-:Y:S01]  /*6b00*/  @!P6 IMAD.IADD R67, R67, 0x1, -R245.reuse ;  /* 0x000000014343e824 */ /* 0x100fe200078e0af5 */
[----:B------:R-:W-:Y:S01]  /*6b10*/  @!P0 IADD3 R65, -R65, RZ, RZ ;  /* 0x000000ff41418210 */ /* 0x000fe20007ffe1ff */
[----:B------:R-:W-:Y:S01]  /*6b20*/  @!P5 IMAD.IADD R206, R206, 0x1, -R245 ;  /* 0x00000001ceced824 */ /* 0x000fe200078e0af5 */
[----:B------:R-:W-:Y:S01]  /*6b30*/  ISETP.GE.AND P6, PT, R71, RZ, PT ;  /* 0x000000ff4700720c */ /* 0x000fe20003fc6270 */
[----:B------:R-:W-:Y:S01]  /*6b40*/  IMAD.MOV R0, RZ, RZ, -R0 ;  /* 0x000000ffff007224 */ /* 0x000fe200078e0a00 */
[----:B------:R-:W-:-:S02]  /*6b50*/  ISETP.GT.U32.AND P0, PT, R245, R67, PT ;  /* 0x00000043f500720c */ /* 0x000fc40003f04070 */
[C---:B------:R-:W-:Y:S01]  /*6b60*/  ISETP.GT.U32.AND P5, PT, R245.reuse, R206, PT ;  /* 0x000000cef500720c */ /* 0x040fe20003fa4070 */
[----:B------:R-:W-:Y:S01]  /*6b70*/  IMAD R68, R245, R0, R68 ;  /* 0x00000000f5447224 */ /* 0x000fe200078e0244 */
[----:B------:R-:W-:-:S05]  /*6b80*/  IABS R71, R76 ;  /* 0x0000004c00477213 */ /* 0x000fca0000000000 */
[----:B------:R-:W-:-:S04]  /*6b90*/  IMAD.HI.U32 R6, R4, R71, RZ ;  /* 0x0000004704067227 */ /* 0x000fc800078e00ff */
[----:B------:R-:W-:Y:S01]  /*6ba0*/  @!P6 IMAD.MOV R66, RZ, RZ, -R66 ;  /* 0x000000ffff42e224 */ /* 0x000fe200078e0a42 */
[----:B------:R-:W-:Y:S01]  /*6bb0*/  ISETP.GT.U32.AND P6, PT, R245, R68, PT ;  /* 0x00000044f500720c */ /* 0x000fe20003fc4070 */
[--C-:B------:R-:W-:Y:S01]  /*6bc0*/  @!P0 IMAD.IADD R67, R67, 0x1, -R245.reuse ;  /* 0x0000000143438824 */ /* 0x100fe200078e0af5 */
[----:B------:R-:W-:Y:S01]  /*6bd0*/  ISETP.GT.U32.AND P0, PT, R245, R69, PT ;  /* 0x00000045f500720c */ /* 0x000fe20003f04070 */
[----:B------:R-:W-:Y:S01]  /*6be0*/  @!P5 IMAD.IADD R206, R206, 0x1, -R245 ;  /* 0x00000001ceced824 */ /* 0x000fe200078e0af5 */
[----:B------:R-:W-:Y:S01]  /*6bf0*/  ISETP.GE.AND P5, PT, R70, RZ, PT ;  /* 0x000000ff4600720c */ /* 0x000fe20003fa6270 */
[----:B------:R-:W-:Y:S01]  /*6c00*/  IMAD.MOV R6, RZ, RZ, -R6 ;  /* 0x000000ffff067224 */ /* 0x000fe200078e0a06 */
[----:B-1----:R-:W-:-:S03]  /*6c10*/  IABS R70, R74 ;  /* 0x0000004a00467213 */ /* 0x002fc60000000000 */
[----:B------:R-:W-:Y:S02]  /*6c20*/  IMAD R71, R245, R6, R71 ;  /* 0x00000006f5477224 */ /* 0x000fe400078e0247 */
        /* <DEDUP_REMOVED lines=19> */
[----:B---3--:R-:W-:-:S05]  /*6d60*/  IABS R72, R75 ;  /* 0x0000004b00487213 */ /* 0x008fca0000000000 */
        /* <DEDUP_REMOVED lines=9> */
[----:B------:R1:W-:Y:S02]  /*6e00*/  STL [R1+0x2c2c], R77 ;  /* 0x002c2c4d01007387 */ /* 0x0003e40000100800 */
[----:B------:R-:W-:-:S02]  /*6e10*/  IMAD R72, R245, R0, R72 ;  /* 0x00000000f5487224 */ /* 0x000fc400078e0248 */
[----:B------:R-:W-:Y:S01]  /*6e20*/  IMAD.HI.U32 R0, R4, R203, RZ ;  /* 0x000000cb04007227 */ /* 0x000fe200078e00ff */
[----:B------:R2:W-:Y:S03]  /*6e30*/  STL [R1+0x2d78], R80 ;  /* 0x002d785001007387 */ /* 0x0005e60000100800 */
[----:B------:R-:W-:Y:S01]  /*6e40*/  @!P6 IMAD.MOV R69, RZ, RZ, -R69 ;  /* 0x000000ffff45e224 */ /* 0x000fe200078e0a45 */
[C---:B------:R-:W-:Y:S01]  /*6e50*/  ISETP.GT.U32.AND P6, PT, R245.reuse, R72, PT ;  /* 0x00000048f500720c */ /* 0x040fe20003fc4070 */
[--C-:B------:R-:W-:Y:S01]  /*6e60*/  @!P0 IMAD.IADD R70, R70, 0x1, -R245.reuse ;  /* 0x0000000146468824 */ /* 0x100fe200078e0af5 */
[----:B------:R-:W-:Y:S01]  /*6e70*/  ISETP.GT.U32.AND P0, PT, R245, R73, PT ;  /* 0x00000049f500720c */ /* 0x000fe20003f04070 */
[----:B------:R-:W-:Y:S01]  /*6e80*/  @!P5 IMAD.IADD R71, R71, 0x1, -R245 ;  /* 0x000000014747d824 */ /* 0x000fe200078e0af5 */
[----:B------:R-:W-:Y:S01]  /*6e90*/  ISETP.GE.AND P5, PT, R74, RZ, PT ;  /* 0x000000ff4a00720c */ /* 0x000fe20003fa6270 */
[----:B------:R-:W-:Y:S01]  /*6ea0*/  IMAD.MOV R0, RZ, RZ, -R0 ;  /* 0x000000ffff007224 */ /* 0x000fe200078e0a00 */
[----:B------:R-:W-:Y:S01]  /*6eb0*/  IABS R74, R77 ;  /* 0x0000004d004a7213 */ /* 0x000fe20000000000 */
[----:B------:R3:W-:Y:S02]  /*6ec0*/  STL [R1+0x2a40], R79 ;  /* 0x002a404f01007387 */ /* 0x0007e40000100800 */
[----:B------:R-:W-:-:S02]  /*6ed0*/  IMAD R203, R245, R0, R203 ;  /* 0x00000000f5cb7224 */ /* 0x000fc400078e02cb */
        /* <DEDUP_REMOVED lines=17> */
[----:B------:R1:W-:Y:S01]  /*6ff0*/  STL [R1+0x2e2c], R82 ;  /* 0x002e2c5201007387 */ /* 0x0003e20000100800 */
[----:B------:R-:W-:Y:S01]  /*7000*/  @!P0 IADD3 R72, R72, -R245, RZ ;  /* 0x800000f548488210 */ /* 0x000fe20007ffe0ff */
[----:B------:R-:W-:Y:S01]  /*7010*/  @!P5 IMAD.IADD R73, R73, 0x1, -R245 ;  /* 0x000000014949d824 */ /* 0x000fe200078e0af5 */
[----:B------:R-:W-:Y:S01]  /*7020*/  ISETP.GE.AND P0, PT, R75, RZ, PT ;  /* 0x000000ff4b00720c */ /* 0x000fe20003f06270 */
[C---:B------:R-:W-:Y:S01]  /*7030*/  IMAD R76, R245.reuse, R0, R76 ;  /* 0x00000000f54c7224 */ /* 0x040fe200078e024c */
[----:B------:R-:W-:Y:S01]  /*7040*/  ISETP.GT.U32.AND P5, PT, R245, R203, PT ;  /* 0x000000cbf500720c */ /* 0x000fe20003fa4070 */
[----:B------:R1:W-:Y:S01]  /*7050*/  STL [R1+0x2d74], R85 ;  /* 0x002d745501007387 */ /* 0x0003e20000100800 */
[----:B------:R-:W-:-:S05]  /*7060*/  IABS R75, R79 ;  /* 0x0000004f004b7213 */ /* 0x000fca0000000000 */
[----:B------:R-:W-:Y:S01]  /*7070*/  @!P6 IMAD.IADD R74, R74, 0x1, -R245 ;  /* 0x000000014a4ae824 */ /* 0x000fe200078e0af5 */
[----:B------:R-:W-:Y:S01]  /*7080*/  ISETP.GE.AND P6, PT, R78, RZ, PT ;  /* 0x000000ff4e00720c */ /* 0x000fe20003fc6270 */
[----:B------:R-:W-:Y:S01]  /*7090*/  IMAD.HI.U32 R6, R4, R75, RZ ;  /* 0x0000004b04067227 */ /* 0x000fe200078e00ff */
[----:B------:R-:W-:-:S03]  /*70a0*/  IABS R78, R83 ;  /* 0x00000053004e7213 */ /* 0x000fc60000000000 */
[----:B------:R-:W-:Y:S02]  /*70b0*/  @!P5 IMAD.IADD R203, R203, 0x1, -R245 ;  /* 0x00000001cbcbd824 */ /* 0x000fe400078e0af5 */
        /* <DEDUP_REMOVED lines=16> */
[--C-:B------:R-:W-:Y:S02]  /*71c0*/  @!P0 IMAD.IADD R76, R76, 0x1, -R245.reuse ;  /* 0x000000014c4c8824 */ /* 0x100fe400078e0af5 */
        /* <DEDUP_REMOVED lines=10> */
[C---:B------:R-:W-:Y:S01]  /*7270*/  ISETP.GT.U32.AND P6, PT, R245.reuse, R77, PT ;  /* 0x0000004df500720c */ /* 0x040fe20003fc4070 */
[--C-:B------:R-:W-:Y:S01]  /*7280*/  @!P5 IMAD.IADD R76, R76, 0x1, -R245.reuse ;  /* 0x000000014c4cd824 */ /* 0x100fe200078e0af5 */
[----:B------:R-:W-:Y:S01]  /*7290*/  ISETP.GT.U32.AND P5, PT, R245, R78, PT ;  /* 0x0000004ef500720c */ /* 0x000fe20003fa4070 */
[----:B------:R-:W-:Y:S01]  /*72a0*/  @!P0 IMAD.IADD R75, R75, 0x1, -R245 ;  /* 0x000000014b4b8824 */ /* 0x000fe200078e0af5 */
[----:B------:R-:W-:Y:S01]  /*72b0*/  ISETP.GE.AND P0, PT, R79, RZ, PT ;  /* 0x000000ff4f00720c */ /* 0x000fe20003f06270 */
        /* <DEDUP_REMOVED lines=28> */
[----:B------:R-:W-:Y:S01]  /*7480*/  @!P6 IMAD.IADD R79, R79, 0x1, -R245 ;  /* 0x000000014f4fe824 */ /* 0x000fe200078e0af5 */
[----:B------:R-:W-:Y:S01]  /*7490*/  ISETP.GE.AND P6, PT, R83, RZ, PT ;  /* 0x000000ff5300720c */ /* 0x000fe20003fc6270 */
[----:B------:R-:W-:Y:S01]  /*74a0*/  @!P5 IMAD.MOV R77, RZ, RZ, -R77 ;  /* 0x000000ffff4dd224 */ /* 0x000fe200078e0a4d */
[----:B------:R-:W-:Y:S01]  /*74b0*/  @!P0 IADD3 R80, R80, -R245, RZ ;  /* 0x800000f550508210 */ /* 0x000fe20007ffe0ff */
[----:B------:R-:W-:Y:S01]  /*74c0*/  IMAD.MOV R6, RZ, RZ, -R6 ;  /* 0x000000ffff067224 */ /* 0x000fe200078e0a06 */
[C---:B------:R-:W-:Y:S01]  /*74d0*/  ISETP.GT.U32.AND P0, PT, R245.reuse, R79, PT ;  /* 0x0000004ff500720c */ /* 0x040fe20003f04070 */
[----:B------:R1:W-:Y:S01]  /*74e0*/  STL [R1+0x2be0], R88 ;  /* 0x002be05801007387 */ /* 0x0003e20000100800 */
[C---:B------:R-:W-:Y:S01]  /*74f0*/  ISETP.GT.U32.AND P5, PT, R245.reuse, R80, PT ;  /* 0x00000050f500720c */ /* 0x040fe20003fa4070 */
[C---:B------:R-:W-:Y:S01]  /*7500*/  IMAD R81, R245.reuse, R6, R81 ;  /* 0x00000006f5517224 */ /* 0x040fe200078e0251 */
[----:B------:R-:W-:Y:S01]  /*7510*/  IABS R83, R91 ;  /* 0x0000005b00537213 */ /* 0x000fe20000000000 */
[----:B------:R1:W-:Y:S04]  /*7520*/  STL [R1+0x2ec8], R90 ;  /* 0x002ec85a01007387 */ /* 0x0003e80000100800 */
[----:B------:R-:W-:Y:S01]  /*7530*/  @!P6 IMAD.MOV R78, RZ, RZ, -R78 ;  /* 0x000000ffff4ee224 */ /* 0x000fe200078e0a4e */
[----:B------:R-:W-:Y:S01]  /*7540*/  ISETP.GT.U32.AND P6, PT, R245, R81, PT ;  /* 0x00000051f500720c */ /* 0x000fe20003fc4070 */
[----:B------:R-:W-:Y:S01]  /*7550*/  IMAD.HI.U32 R0, R4, R83, RZ ;  /* 0x0000005304007227 */ /* 0x000fe200078e00ff */
[----:B------:R1:W-:Y:S03]  /*7560*/  STL [R1+0x2dec], R89 ;  /* 0x002dec5901007387 */ /* 0x0003e60000100800 */
[--C-:B------:R-:W-:Y:S01]  /*7570*/  @!P0 IMAD.IADD R79, R79, 0x1, -R245.reuse ;  /* 0x000000014f4f8824 */ /* 0x100fe200078e0af5 */
[----:B------:R-:W-:Y:S01]  /*7580*/  ISETP.GE.AND P0, PT, R82, RZ, PT ;  /* 0x000000ff5200720c */ /* 0x000fe20003f06270 */
[--C-:B------:R-:W-:Y:S01]  /*7590*/  @!P5 IMAD.IADD R80, R80, 0x1, -R245.reuse ;  /* 0x000000015050d824 */ /* 0x100fe200078e0af5 */
[----:B------:R-:W-:Y:S01]  /*75a0*/  ISETP.GT.U32.AND P5, PT, R245, R200, PT ;  /* 0x000000c8f500720c */ /* 0x000fe20003fa4070 */
[----:B------:R-:W-:Y:S01]  /*75b0*/  IMAD.MOV R0, RZ, RZ, -R0 ;  /* 0x000000ffff007224 */ /* 0x000fe200078e0a00 */
[----:B------:R-:W-:Y:S01]  /*75c0*/  IABS R82, R86 ;  /* 0x0000005600527213 */ /* 0x000fe20000000000 */
[----:B------:R1:W-:Y:S02]  /*75d0*/  STL [R1+0x2f3c], R92 ;  /* 0x002f3c5c01007387 */ /* 0x0003e40000100800 */
[----:B------:R-:W-:Y:S01]  /*75e0*/  @!P6 IMAD.IADD R81, R81, 0x1, -R245 ;  /* 0x000000015151e824 */ /* 0x000fe200078e0af5 */
[----:B------:R-:W-:Y:S01]  /*75f0*/  ISETP.GE.AND P6, PT, R85, RZ, PT ;  /* 0x000000ff5500720c */ /* 0x000fe20003fc6270 */
[----:B------:R-:W-:Y:S01]  /*7600*/  IMAD.HI.U32 R6, R4, R82, RZ ;  /* 0x0000005204067227 */ /* 0x000fe200078e00ff */
[----:B------:R-:W-:-:S03]  /*7610*/  IABS R85, R90 ;  /* 0x0000005a00557213 */ /* 0x000fc60000000000 */
[----:B------:R-:W-:Y:S01]  /*7620*/  @!P0 IMAD.MOV R79, RZ, RZ, -R79 ;  /* 0x000000ffff4f8224 */ /* 0x000fe200078e0a4f */
[C---:B------:R-:W-:Y:S01]  /*7630*/  ISETP.GT.U32.AND P0, PT, R245.reuse, R81, PT ;  /* 0x00000051f500720c */ /* 0x040fe20003f04070 */
[----:B------:R-:W-:Y:S02]  /*7640*/  @!P5 IMAD.IADD R200, R200, 0x1, -R245 ;  /* 0x00000001c8c8d824 */ /* 0x000fe400078e0af5 */
[----:B------:R-:W-:Y:S02]  /*7650*/  IMAD.MOV R6, RZ, RZ, -R6 ;  /* 0x000000ffff067224 */ /* 0x000fe400078e0a06 */
[C---:B------:R-:W-:Y:S01]  /*7660*/  IMAD R83, R245.reuse, R0, R83 ;  /* 0x00000000f5537224 */ /* 0x040fe200078e0253 */
[C---:B------:R-:W-:Y:S01]  /*7670*/  ISETP.GT.U32.AND P5, PT, R245.reuse, R200, PT ;  /* 0x000000c8f500720c */ /* 0x040fe20003fa4070 */
[----:B------:R-:W-:Y:S02]  /*7680*/  IMAD R82, R245, R6, R82 ;  /* 0x00000006f5527224 */ /* 0x000fe400078e0252 */
[----:B------:R-:W-:-:S02]  /*7690*/  @!P6 IMAD.MOV R80, RZ, RZ, -R80 ;  /* 0x000000ffff50e224 */ /* 0x000fc400078e0a50 */
[----:B------:R-:W-:Y:S01]  /*76a0*/  IMAD.HI.U32 R0, R4, R85, RZ ;  /* 0x0000005504007227 */ /* 0x000fe200078e00ff */
[----:B------:R-:W-:-:S03]  /*76b0*/  ISETP.GT.U32.AND P6, PT, R245, R82, PT ;  /* 0x00000052f500720c */ /* 0x000fc60003fc4070 */
[--C-:B------:R-:W-:Y:S01]  /*76c0*/  @!P0 IMAD.IADD R81, R81, 0x1, -R245.reuse ;  /* 0x0000000151518824 */ /* 0x100fe200078e0af5 */
[C---:B------:R-:W-:Y:S01]  /*76d0*/  ISETP.GT.U32.AND P0, PT, R245.reuse, R83, PT ;  /* 0x00000053f500720c */ /* 0x040fe20003f04070 */
[----:B------:R-:W-:Y:S02]  /*76e0*/  IMAD.MOV R0, RZ, RZ, -R0 ;  /* 0x000000ffff007224 */ /* 0x000fe400078e0a00 */
[----:B------:R-:W-:Y:S01]  /*76f0*/  @!P5 IMAD.IADD R200, R200, 0x1, -R245 ;  /* 0x00000001c8c8d824 */ /* 0x000fe200078e0af5 */
[----:B------:R-:W-:Y:S01]  /*7700*/  ISETP.GE.AND P5, PT, R84, RZ, PT ;  /* 0x000000ff5400720c */ /* 0x000fe20003fa6270 */
[----:B------:R-:W-:Y:S01]  /*7710*/  IMAD R85, R245, R0, R85 ;  /* 0x00000000f5557224 */ /* 0x000fe200078e0255 */
[----:B-1----:R-:W-:-:S03]  /*7720*/  IABS R84, R88 ;  /* 0x0000005800547213 */ /* 0x002fc60000000000 */
[----:B------:R-:W-:Y:S01]  /*7730*/  @!P6 IMAD.IADD R82, R82, 0x1, -R245 ;  /* 0x000000015252e824 */ /* 0x000fe200078e0af5 */
[----:B------:R-:W-:Y:S01]  /*7740*/  ISETP.GE.AND P6, PT, R87, RZ, PT ;  /* 0x000000ff5700720c */ /* 0x000fe20003fc6270 */
[----:B------:R-:W-:Y:S01]  /*7750*/  IMAD.HI.U32 R6, R4, R84, RZ ;  /* 0x0000005404067227 */ /* 0x000fe200078e00ff */
[----:B--2---:R-:W-:-:S03]  /*7760*/  IABS R87, R92 ;  /* 0x0000005c00577213 */ /* 0x004fc60000000000 */
[----:B------:R-:W-:Y:S01]  /*7770*/  @!P0 IMAD.IADD R83, R83, 0x1, -R245 ;  /* 0x0000000153538824 */ /* 0x000fe200078e0af5 */
[C---:B------:R-:W-:Y:S01]  /*7780*/  ISETP.GT.U32.AND P0, PT, R245.reuse, R82, PT ;  /* 0x00000052f500720c */ /* 0x040fe20003f04070 */
[----:B------:R-:W-:Y:S02]  /*7790*/  @!P5 IMAD.MOV R81, RZ, RZ, -R81 ;  /* 0x000000ffff51d224 */ /* 0x000fe400078e0a51 */
[----:B------:R-:W-:Y:S01]  /*77a0*/  IMAD.MOV R6, RZ, RZ, -R6 ;  /* 0x000000ffff067224 */ /* 0x000fe200078e0a06 */
[----:B------:R-:W-:Y:S01]  /*77b0*/  ISETP.GT.U32.AND P5, PT, R245, R83, PT ;  /* 0x00000053f500720c */ /* 0x000fe20003fa4070 */
[----:B------:R-:W-:-:S04]  /*77c0*/  IMAD.HI.U32 R0, R4, R87, RZ ;  /* 0x0000005704007227 */ /* 0x000fc800078e00ff */
[C---:B------:R-:W-:Y:S01]  /*77d0*/  IMAD R84, R245.reuse, R6, R84 ;  /* 0x00000006f5547224 */ /* 0x040fe200078e0254 */
[----:B------:R-:W-:Y:S01]  /*77e0*/  IADD3 R0, -R0, RZ, RZ ;  /* 0x000000ff00007210 */ /* 0x000fe20007ffe1ff */
[----:B------:R-:W-:Y:S02]  /*77f0*/  @!P6 IMAD.MOV R200, RZ, RZ, -R200 ;  /* 0x000000ffffc8e224 */ /* 0x000fe400078e0ac8 */
[----:B------:R-:W-:Y:S01]  /*7800*/  @!P0 IMAD.IADD R82, R82, 0x1, -R245 ;  /* 0x0000000152528824 */ /* 0x000fe200078e0af5 */
[C---:B------:R-:W-:Y:S01]  /*7810*/  ISETP.GT.U32.AND P6, PT, R245.reuse, R84, PT ;  /* 0x00000054f500720c */ /* 0x040fe20003fc4070 */
[----:B------:R-:W-:Y:S01]  /*7820*/  IMAD R87, R245, R0, R87 ;  /* 0x00000000f5577224 */ /* 0x000fe200078e0257 */
[----:B------:R-:W-:Y:S01]  /*7830*/  ISETP.GE.AND P0, PT, R86, RZ, PT ;  /* 0x000000ff5600720c */ /* 0x000fe20003f06270 */
[----:B------:R-:W-:Y:S01]  /*7840*/  @!P5 IMAD.IADD R83, R83, 0x1, -R245 ;  /* 0x000000015353d824 */ /* 0x000fe200078e0af5 */
[----:B------:R-:W-:Y:S01]  /*7850*/  ISETP.GT.U32.AND P5, PT, R245, R85, PT ;  /* 0x00000055f500720c */ /* 0x000fe20003fa4070 */
[----:B------:R-:W-:Y:S01]  /*7860*/  IMAD.HI.U32 R0, R4, R196, RZ ;  /* 0x000000c404007227 */ /* 0x000fe200078e00ff */
[----:B---3--:R-:W-:-:S03]  /*7870*/  IABS R86, R89 ;  /* 0x0000005900567213 */ /* 0x008fc60000000000 */
[----:B------:R-:W-:Y:S02]  /*7880*/  IMAD.MOV R0, RZ, RZ, -R0 ;  /* 0x000000ffff007224 */ /* 0x000fe400078e0a00 */
        /* <DEDUP_REMOVED lines=9> */
[C---:B------:R-:W-:Y:S01]  /*7920*/  IMAD R196, R245.reuse, R0, R196 ;  /* 0x00000000f5c47224 */ /* 0x040fe200078e02c4 */
[----:B------:R1:W-:Y:S01]  /*7930*/  STL [R1+0x2e28], R91 ;  /* 0x002e285b01007387 */ /* 0x0003e20000100800 */
[----:B------:R-:W-:-:S03]  /*7940*/  IMAD R86, R245, R6, R86 ;  /* 0x00000006f5567224 */ /* 0x000fc600078e0256 */
        /* <DEDUP_REMOVED lines=68> */
[----:B------:R-:W-:Y:S01]  /*7d90*/  @!P0 IMAD.IADD R89, R89, 0x1, -R245 ;  /* 0x0000000159598824 */ /* 0x000fe200078e0af5 */
[----:B------:R-:W-:Y:S01]  /*7da0*/  ISETP.GE.AND P0, PT, R93, RZ, PT ;  /* 0x000000ff5d00720c */ /* 0x000fe20003f06270 */
[C---:B------:R-:W-:Y:S01]  /*7db0*/  IMAD R94, R245.reuse, R0, R94 ;  /* 0x00000000f55e7224 */ /* 0x040fe200078e025e */
[----:B------:R-:W-:Y:S01]  /*7dc0*/  @!P5 IADD3 R90, R90, -R245, RZ ;  /* 0x800000f55a5ad210 */ /* 0x000fe20007ffe0ff */
[----:B------:R-:W-:Y:S01]  /*7dd0*/  IMAD.HI.U32 R0, R4, R191, RZ ;  /* 0x000000bf04007227 */ /* 0x000fe200078e00ff */
[----:B------:R-:W-:-:S02]  /*7de0*/  ISETP.GT.U32.AND P5, PT, R245, R92, PT ;  /* 0x0000005cf500720c */ /* 0x000fc40003fa4070 */
[----:B---3--:R-:W-:Y:S01]  /*7df0*/  IABS R93, R96 ;  /* 0x00000060005d7213 */ /* 0x008fe20000000000 */
[----:B------:R-:W-:-:S04]  /*7e00*/  IMAD.MOV R0, RZ, RZ, -R0 ;  /* 0x000000ffff007224 */ /* 0x000fc800078e0a00 */
[----:B------:R-:W-:Y:S01]  /*7e10*/  @!P6 IMAD.IADD R91, R91, 0x1, -R245 ;  /* 0x000000015b5be824 */ /* 0x000fe200078e0af5 */
[----:B------:R-:W-:Y:S01]  /*7e20*/  ISETP.GE.AND P6, PT, R98, RZ, PT ;  /* 0x000000ff6200720c */ /* 0x000fe20003fc6270 */
[----:B------:R-:W-:Y:S01]  /*7e30*/  @!P0 IMAD.MOV R89, RZ, RZ, -R89 ;  /* 0x000000ffff598224 */ /* 0x000fe200078e0a59 */
[----:B----4-:R-:W-:Y:S01]  /*7e40*/  IADD3 R98, R246, 0x8f, RZ ;  /* 0x0000008ff6627810 */ /* 0x010fe20007ffe0ff */
[----:B------:R-:W-:Y:S01]  /*7e50*/  IMAD.HI.U32 R6, R4, R93, RZ ;  /* 0x0000005d04067227 */ /* 0x000fe200078e00ff */
[----:B------:R-:W-:-:S03]  /*7e60*/  ISETP.GT.U32.AND P0, PT, R245, R91, PT ;  /* 0x0000005bf500720c */ /* 0x000fc60003f04070 */
[----:B------:R-:W-:Y:S01]  /*7e70*/  @!P5 IMAD.IADD R92, R92, 0x1, -R245 ;  /* 0x000000015c5cd824 */ /* 0x000fe200078e0af5 */
[----:B------:R1:W-:Y:S01]  /*7e80*/  STL [R1+0x2de4], R98 ;  /* 0x002de46201007387 */ /* 0x0003e20000100800 */
[----:B------:R-:W-:Y:S02]  /*7e90*/  IMAD.MOV R6, RZ, RZ, -R6 ;  /* 0x000000ffff067224 */ /* 0x000fe400078e0a06 */
[C---:B------:R-:W-:Y:S01]  /*7ea0*/  IMAD R191, R245.reuse, R0, R191 ;  /* 0x00000000f5bf7224 */ /* 0x040fe200078e02bf */
[C---:B------:R-:W-:Y:S01]  /*7eb0*/  ISETP.GT.U32.AND P5, PT, R245.reuse, R92, PT ;  /* 0x0000005cf500720c */ /* 0x040fe20003fa4070 */
[----:B------:R-:W-:Y:S01]  /*7ec0*/  IMAD R93, R245, R6, R93 ;  /* 0x00000006f55d7224 */ /* 0x000fe200078e025d */
[----:B------:R2:W-:Y:S01]  /*7ed0*/  STL [R1+0x2f38], R101 ;  /* 0x002f386501007387 */ /* 0x0005e20000100800 */
[----:B------:R-:W-:Y:S02]  /*7ee0*/  @!P6 IMAD.MOV R90, RZ, RZ, -R90 ;  /* 0x000000ffff5ae224 */ /* 0x000fe400078e0a5a */
[----:B------:R-:W-:Y:S01]  /*7ef0*/  @!P0 IMAD.IADD R91, R91, 0x1, -R245 ;  /* 0x000000015b5b8824 */ /* 0x000fe200078e0af5 */
[C---:B------:R-:W-:Y:S01]  /*7f00*/  ISETP.GT.U32.AND P6, PT, R245.reuse, R93, PT ;  /* 0x0000005df500720c */ /* 0x040fe20003fc4070 */
[----:B------:R3:W-:Y:S01]  /*7f10*/  STL [R1+0x2e24], R100 ;  /* 0x002e246401007387 */ /* 0x0007e20000100800 */
[----:B------:R-:W-:-:S03]  /*7f20*/  ISETP.GT.U32.AND P0, PT, R245, R94, PT ;  /* 0x0000005ef500720c */ /* 0x000fc60003f04070 */
[----:B------:R4:W-:Y:S02]  /*7f30*/  STL [R1+0x2d6c], R105 ;  /* 0x002d6c6901007387 */ /* 0x0009e40000100800 */
[----:B------:R-:W-:Y:S01]  /*7f40*/  @!P5 IMAD.IADD R92, R92, 0x1, -R245 ;  /* 0x000000015c5cd824 */ /* 0x000fe200078e0af5 */
[----:B------:R-:W-:Y:S01]  /*7f50*/  ISETP.GE.AND P5, PT, R95, RZ, PT ;  /* 0x000000ff5f00720c */ /* 0x000fe20003fa6270 */
[----:B------:R1:W-:Y:S01]  /*7f60*/  STL [R1+0x2de0], R102 ;  /* 0x002de06601007387 */ /* 0x0003e20000100800 */
[----:B------:R-:W-:-:S03]  /*7f70*/  IABS R95, R98 ;  /* 0x00000062005f7213 */ /* 0x000fc60000000000 */
[--C-:B------:R-:W-:Y:S01]  /*7f80*/  @!P6 IMAD.IADD R93, R93, 0x1, -R245.reuse ;  /* 0x000000015d5de824 */ /* 0x100fe200078e0af5 */
[----:B------:R-:W-:Y:S01]  /*7f90*/  ISETP.GE.AND P6, PT, R97, RZ, PT ;  /* 0x000000ff6100720c */ /* 0x000fe20003fc6270 */
[----:B------:R-:W-:Y:S01]  /*7fa0*/  @!P0 IMAD.IADD R94, R94, 0x1, -R245 ;  /* 0x000000015e5e8824 */ /* 0x000fe200078e0af5 */
[----:B------:R-:W-:Y:S01]  /*7fb0*/  IABS R97, R105 ;  /* 0x0000006900617213 */ /* 0x000fe20000000000 */
[C---:B------:R-:W-:Y:S01]  /*7fc0*/  IMAD.HI.U32 R6, R4.reuse, R95, RZ ;  /* 0x0000005f04067227 */ /* 0x040fe200078e00ff */
[C---:B------:R-:W-:Y:S01]  /*7fd0*/  ISETP.GT.U32.AND P0, PT, R245.reuse, R93, PT ;  /* 0x0000005df500720c */ /* 0x040fe20003f04070 */
[----:B------:R1:W-:Y:S02]  /*7fe0*/  STL [R1+0x2eb8], R104 ;  /* 0x002eb86801007387 */ /* 0x0003e40000100800 */
[----:B------:R-:W-:Y:S01]  /*7ff0*/  @!P5 IMAD.MOV R91, RZ, RZ, -R91 ;  /* 0x000000ffff5bd224 */ /* 0x000fe200078e0a5b */
[----:B------:R-:W-:Y:S01]  /*8000*/  ISETP.GT.U32.AND P5, PT, R245, R94, PT ;  /* 0x0000005ef500720c */ /* 0x000fe20003fa4070 */
[----:B------:R-:W-:Y:S01]  /*8010*/  IMAD.MOV R6, RZ, RZ, -R6 ;  /* 0x000000ffff067224 */ /* 0x000fe200078e0a06 */
[----:B------:R1:W-:Y:S01]  /*8020*/  STL [R1+0x2eb4], R103 ;  /* 0x002eb46701007387 */ /* 0x0003e20000100800 */
[----:B------:R-:W-:-:S03]  /*8030*/  IMAD.HI.U32 R0, R4, R97, RZ ;  /* 0x0000006104007227 */ /* 0x000fc600078e00ff */
[----:B------:R1:W-:Y:S01]  /*8040*/  STL [R1+0x2f00], R106 ;  /* 0x002f006a01007387 */ /* 0x0003e20000100800 */
[----:B------:R-:W-:Y:S02]  /*8050*/  IMAD R95, R245, R6, R95 ;  /* 0x00000006f55f7224 */ /* 0x000fe400078e025f */
[----:B------:R-:W-:Y:S02]  /*8060*/  @!P6 IMAD.MOV R92, RZ, RZ, -R92 ;  /* 0x000000ffff5ce224 */ /* 0x000fe400078e0a5c */
[--C-:B------:R-:W-:Y:S01]  /*8070*/  @!P0 IMAD.IADD R93, R93, 0x1, -R245.reuse ;  /* 0x000000015d5d8824 */ /* 0x100fe200078e0af5 */
[C---:B------:R-:W-:Y:S01]  /*8080*/  ISETP.GT.U32.AND P6, PT, R245.reuse, R95, PT ;  /* 0x0000005ff500720c */ /* 0x040fe20003fc4070 */
[----:B------:R-:W-:Y:S01]  /*8090*/  @!P5 IMAD.IADD R94, R94, 0x1, -R245 ;  /* 0x000000015e5ed824 */ /* 0x000fe200078e0af5 */
[----:B------:R-:W-:Y:S01]  /*80a0*/  ISETP.GE.AND P0, PT, R96, RZ, PT ;  /* 0x000000ff6000720c */ /* 0x000fe20003f06270 */
[----:B------:R-:W-:Y:S01]  /*80b0*/  IMAD.MOV R0, RZ, RZ, -R0 ;  /* 0x000000ffff007224 */ /* 0x000fe200078e0a00 */
[----:B------:R-:W-:-:S02]  /*80c0*/  ISETP.GT.U32.AND P5, PT, R245, R191, PT ;  /* 0x000000bff500720c */ /* 0x000fc40003fa4070 */
[----:B------:R-:W-:Y:S01]  /*80d0*/  IABS R96, R100 ;  /* 0x0000006400607213 */ /* 0x000fe20000000000 */
[----:B------:R-:W-:-:S04]  /*80e0*/  IMAD R97, R245, R0, R97 ;  /* 0x00000000f5617224 */ /* 0x000fc800078e0261 */
        /* <DEDUP_REMOVED lines=24> */
[----:B------:R-:W-:Y:S01]  /*8270*/  @!P5 IADD3 R95, -R95, RZ, RZ ;  /* 0x000000ff5f5fd210 */ /* 0x000fe20007ffe1ff */
[----:B------:R-:W-:Y:S01]  /*8280*/  IMAD.MOV R6, RZ, RZ, -R6 ;  /* 0x000000ffff067224 */ /* 0x000fe200078e0a06 */
[C---:B------:R-:W-:Y:S02]  /*8290*/  ISETP.GT.U32.AND P0, PT, R245.reuse, R96, PT ;  /* 0x00000060f500720c */ /* 0x040fe40003f04070 */
[C---:B------:R-:W-:Y:S01]  /*82a0*/  ISETP.GT.U32.AND P5, PT, R245.reuse, R97, PT ;  /* 0x00000061f500720c */ /* 0x040fe20003fa4070 */
[----:B------:R-:W-:Y:S01]  /*82b0*/  IMAD R98, R245, R6, R98 ;  /* 0x00000006f5627224 */ /* 0x000fe200078e0262 */
[----:B--2---:R-:W-:-:S05]  /*82c0*/  IABS R101, R106 ;  /* 0x0000006a00657213 */ /* 0x004fca0000000000 */
[----:B------:R-:W-:Y:S01]  /*82d0*/  @!P6 IMAD.MOV R191, RZ, RZ, -R191 ;  /* 0x000000ffffbfe224 */ /* 0x000fe200078e0abf */
[----:B------:R-:W-:Y:S01]  /*82e0*/  ISETP.GT.U32.AND P6, PT, R245, R98, PT ;  /* 0x00000062f500720c */ /* 0x000fe20003fc4070 */
[----:B------:R-:W-:-:S04]  /*82f0*/  IMAD.HI.U32 R0, R4, R101, RZ ;  /* 0x0000006504007227 */ /* 0x000fc800078e00ff */
[--C-:B------:R-:W-:Y:S01]  /*8300*/  @!P0 IMAD.IADD R96, R96, 0x1, -R245.reuse ;  /* 0x0000000160608824 */ /* 0x100fe200078e0af5 */
[----:B------:R-:W-:Y:S01]  /*8310*/  ISETP.GE.AND P0, PT, R100, RZ, PT ;  /* 0x000000ff6400720c */ /* 0x000fe20003f06270 */
[----:B------:R-:W-:Y:S01]  /*8320*/  @!P5 IMAD.IADD R97, R97, 0x1, -R245 ;  /* 0x000000016161d824 */ /* 0x000fe200078e0af5 */
[----:B------:R-:W-:Y:S01]  /*8330*/  ISETP.GT.U32.AND P5, PT, R245, R99, PT ;  /* 0x00000063f500720c */ /* 0x000fe20003fa4070 */
[----:B------:R-:W-:Y:S01]  /*8340*/  IMAD.MOV R0, RZ, RZ, -R0 ;  /* 0x000000ffff007224 */ /* 0x000fe200078e0a00 */
[----:B---3--:R-:W-:-:S03]  /*8350*/  IABS R100, R103 ;  /* 0x0000006700647213 */ /* 0x008fc60000000000 */
[----:B------:R-:W-:Y:S01]  /*8360*/  @!P6 IMAD.IADD R98, R98, 0x1, -R245 ;  /* 0x000000016262e824 */ /* 0x000fe200078e0af5 */
[----:B------:R-:W-:Y:S01]  /*8370*/  ISETP.GE.AND P6, PT, R105, RZ, PT ;  /* 0x000000ff6900720c */ /* 0x000fe20003fc6270 */
[----:B------:R-:W-:Y:S01]  /*8380*/  IMAD.HI.U32 R6, R4, R100, RZ ;  /* 0x0000006404067227 */ /* 0x000fe200078e00ff */
[----:B----4-:R-:W-:-:S03]  /*8390*/  IADD3 R105, R246, 0x97, RZ ;  /* 0x00000097f6697810 */ /* 0x010fc60007ffe0ff */
[----:B------:R-:W-:Y:S01]  /*83a0*/  @!P0 IMAD.MOV R96, RZ, RZ, -R96 ;  /* 0x000000ffff608224 */ /* 0x000fe200078e0a60 */
[----:B------:R-:W-:Y:S01]  /*83b0*/  ISETP.GT.U32.AND P0, PT, R245, R98, PT ;  /* 0x00000062f500720c */ /* 0x000fe20003f04070 */
[----:B------:R-:W-:Y:S01]  /*83c0*/  @!P5 IMAD.IADD R99, R99, 0x1, -R245 ;  /* 0x000000016363d824 */ /* 0x000fe200078e0af5 */
[----:B------:R1:W-:Y:S01]  /*83d0*/  STL [R1+0x2bd8], R105 ;  /* 0x002bd86901007387 */ /* 0x0003e20000100800 */
[----:B------:R-:W-:Y:S02]  /*83e0*/  IMAD.MOV R6, RZ, RZ, -R6 ;  /* 0x000000ffff067224 */ /* 0x000fe400078e0a06 */
[C---:B------:R-:W-:Y:S01]  /*83f0*/  IMAD R101, R245.reuse, R0, R101 ;  /* 0x00000000f5657224 */ /* 0x040fe200078e0265 */
[C---:B------:R-:W-:Y:S01]  /*8400*/  ISETP.GT.U32.AND P5, PT, R245.reuse, R99, PT ;  /* 0x00000063f500720c */ /* 0x040fe20003fa4070 */
[----:B------:R-:W-:Y:S01]  /*8410*/  IMAD R100, R245, R6, R100 ;  /* 0x00000006f5647224 */ /* 0x000fe200078e0264 */
[----:B------:R2:W-:Y:S01]  /*8420*/  STL [R1+0x2eb0], R108 ;  /* 0x002eb06c01007387 */ /* 0x0005e20000100800 */
[----:B------:R-:W-:-:S02]  /*8430*/  @!P6 IMAD.MOV R97, RZ, RZ, -R97 ;  /* 0x000000ffff61e224 */ /* 0x000fc400078e0a61 */
[----:B------:R-:W-:Y:S01]  /*8440*/  IMAD.HI.U32 R0, R4, R187, RZ ;  /* 0x000000bb04007227 */ /* 0x000fe200078e00ff */
[C---:B------:R-:W-:Y:S01]  /*8450*/  ISETP.GT.U32.AND P6, PT, R245.reuse, R100, PT ;  /* 0x00000064f500720c */ /* 0x040fe20003fc4070 */
[----:B------:R3:W-:Y:S02]  /*8460*/  STL [R1+0x2ddc], R107 ;  /* 0x002ddc6b01007387 */ /* 0x0007e40000100800 */
        /* <DEDUP_REMOVED lines=88> */
[----:B------:R-:W-:Y:S02]  /*89f0*/  ISETP.GT.U32.AND P6, PT, R245, R107, PT ;  /* 0x0000006bf500720c */ /* 0x000fe40003fc4070 */
        /* <DEDUP_REMOVED lines=24> */
[C---:B------:R-:W-:Y:S01]  /*8b80*/  ISETP.GT.U32.AND P6, PT, R245.reuse, R109, PT ;  /* 0x0000006df500720c */ /* 0x040fe20003fc4070 */
[----:B------:R-:W-:Y:S01]  /*8b90*/  IMAD.MOV R0, RZ, RZ, -R0 ;  /* 0x000000ffff007224 */ /* 0x000fe200078e0a00 */
[----:B------:R-:W-:Y:S01]  /*8ba0*/  ISETP.GE.AND P0, PT, R110, RZ, PT ;  /* 0x000000ff6e00720c */ /* 0x000fe20003f06270 */
[----:B------:R-:W-:Y:S01]  /*8bb0*/  @!P5 IMAD.IADD R108, R108, 0x1, -R245 ;  /* 0x000000016c6cd824 */ /* 0x000fe200078e0af5 */
[C---:B------:R-:W-:Y:S01]  /*8bc0*/  ISETP.GT.U32.AND P5, PT, R245.reuse, R188, PT ;  /* 0x000000bcf500720c */ /* 0x040fe20003fa4070 */
[----:B------:R-:W-:Y:S01]  /*8bd0*/  IMAD R111, R245, R0, R111 ;  /* 0x00000000f56f7224 */ /* 0x000fe200078e026f */
[----:B------:R-:W-:-:S05]  /*8be0*/  IABS R110, R114 ;  /* 0x00000072006e7213 */ /* 0x000fca0000000000 */
[----:B------:R-:W-:Y:S02]  /*8bf0*/  IMAD.HI.U32 R6, R4, R110, RZ ;  /* 0x0000006e04067227 */ /* 0x000fe400078e00ff */
[----:B------:R-:W-:Y:S02]  /*8c00*/  @!P6 IADD3 R109, R109, -R245, RZ ;  /* 0x800000f56d6de210 */ /* 0x000fe40007ffe0ff */
[----:B------:R-:W-:Y:S01]  /*8c10*/  @!P0 IMAD.MOV R107, RZ, RZ, -R107 ;  /* 0x000000ffff6b8224 */ /* 0x000fe200078e0a6b */
[----:B------:R-:W-:Y:S01]  /*8c20*/  ISETP.GE.AND P6, PT, R113, RZ, PT ;  /* 0x000000ff7100720c */ /* 0x000fe20003fc6270 */
[----:B------:R-:W-:Y:S01]  /*8c30*/  @!P5 IMAD.IADD R188, R188, 0x1, -R245 ;  /* 0x00000001bcbcd824 */ /* 0x000fe200078e0af5 */
[C---:B------:R-:W-:Y:S01]  /*8c40*/  ISETP.GT.U32.AND P0, PT, R245.reuse, R109, PT ;  /* 0x0000006df500720c */ /* 0x040fe20003f04070 */
[----:B------:R-:W-:Y:S01]  /*8c50*/  IMAD.MOV R6, RZ, RZ, -R6 ;  /* 0x000000ffff067224 */ /* 0x000fe200078e0a06 */
[----:B------:R-:W-:Y:S02]  /*8c60*/  IABS R113, R118 ;  /* 0x0000007600717213 */ /* 0x000fe40000000000 */
[C---:B------:R-:W-:Y:S01]  /*8c70*/  ISETP.GT.U32.AND P5, PT, R245.reuse, R188, PT ;  /* 0x000000bcf500720c */ /* 0x040fe20003fa4070 */
[----:B------:R-:W-:-:S02]  /*8c80*/  IMAD R110, R245, R6, R110 ;  /* 0x00000006f56e7224 */ /* 0x000fc400078e026e */
[----:B------:R-:W-:-:S04]  /*8c90*/  IMAD.HI.U32 R0, R4, R113, RZ ;  /* 0x0000007104007227 */ /* 0x000fc800078e00ff */
[----:B------:R-:W-:Y:S01]  /*8ca0*/  @!P6 IMAD.MOV R108, RZ, RZ, -R108 ;  /* 0x000000ffff6ce224 */ /* 0x000fe200078e0a6c */
[----:B------:R-:W-:Y:S01]  /*8cb0*/  ISETP.GT.U32.AND P6, PT, R245, R110, PT ;  /* 0x0000006ef500720c */ /* 0x000fe20003fc4070 */
[--C-:B------:R-:W-:Y:S01]  /*8cc0*/  @!P0 IMAD.IADD R109, R109, 0x1, -R245.reuse ;  /* 0x000000016d6d8824 */ /* 0x100fe200078e0af5 */
[C---:B------:R-:W-:Y:S01]  /*8cd0*/  ISETP.GT.U32.AND P0, PT, R245.reuse, R111, PT ;  /* 0x0000006ff500720c */ /* 0x040fe20003f04070 */
[----:B------:R-:W-:Y:S02]  /*8ce0*/  IMAD.MOV R0, RZ, RZ, -R0 ;  /* 0x000000ffff007224 */ /* 0x000fe400078e0a00 */
[----:B------:R-:W-:Y:S01]  /*8cf0*/  @!P5 IMAD.IADD R188, R188, 0x1, -R245 ;  /* 0x00000001bcbcd824 */ /* 0x000fe200078e0af5 */
[----:B------:R-:W-:Y:S01]  /*8d00*/  ISETP.GE.AND P5, PT, R112, RZ, PT ;  /* 0x000000ff7000720c */ /* 0x000fe20003fa6270 */
[----:B------:R-:W-:Y:S01]  /*8d10*/  IMAD R113, R245, R0, R113 ;  /* 0x00000000f5717224 */ /* 0x000fe200078e0271 */
[----:B-1----:R-:W-:-:S05]  /*8d20*/  IABS R112, R116 ;  /* 0x0000007400707213 */ /* 0x002fca0000000000 */
[--C-:B------:R-:W-:Y:S01]  /*8d30*/  @!P6 IMAD.IADD R110, R110, 0x1, -R245.reuse ;  /* 0x000000016e6ee824 */ /* 0x100fe200078e0af5 */
[----:B------:R-:W-:Y:S01]  /*8d40*/  ISETP.GE.AND P6, PT, R115, RZ, PT ;  /* 0x000000ff7300720c */ /* 0x000fe20003fc6270 */
[----:B------:R-:W-:Y:S01]  /*8d50*/  @!P0 IMAD.IADD R111, R111, 0x1, -R245 ;  /* 0x000000016f6f8824 */ /* 0x000fe200078e0af5 */
[----:B--2---:R-:W-:Y:S01]  /*8d60*/  IABS R115, R120 ;  /* 0x0000007800737213 */ /* 0x004fe20000000000 */
[----:B------:R-:W-:Y:S01]  /*8d70*/  IMAD.HI.U32 R6, R4, R112, RZ ;  /* 0x0000007004067227 */ /* 0x000fe200078e00ff */
[----:B------:R-:W-:-:S03]  /*8d80*/  ISETP.GT.U32.AND P0, PT, R245, R110, PT ;  /* 0x0000006ef500720c */ /* 0x000fc60003f04070 */
[----:B------:R-:W-:Y:S01]  /*8d90*/  @!P5 IMAD.MOV R109, RZ, RZ, -R109 ;  /* 0x000000ffff6dd224 */ /* 0x000fe200078e0a6d */
[----:B------:R-:W-:Y:S01]  /*8da0*/  ISETP.GT.U32.AND P5, PT, R245, R111, PT ;  /* 0x0000006ff500720c */ /* 0x000fe20003fa4070 */
[----:B------:R-:W-:Y:S02]  /*8db0*/  IMAD.MOV R6, RZ, RZ, -R6 ;  /* 0x000000ffff067224 */ /* 0x000fe400078e0a06 */
[----:B------:R-:W-:-:S04]  /*8dc0*/  IMAD.HI.U32 R0, R4, R115, RZ ;  /* 0x0000007304007227 */ /* 0x000fc800078e00ff */
[C---:B------:R-:W-:Y:S02]  /*8dd0*/  IMAD R112, R245.reuse, R6, R112 ;  /* 0x00000006f5707224 */ /* 0x040fe400078e0270 */
[----:B------:R-:W-:Y:S02]  /*8de0*/  @!P6 IMAD.MOV R188, RZ, RZ, -R188 ;  /* 0x000000ffffbce224 */ /* 0x000fe400078e0abc */
[--C-:B------:R-:W-:Y:S01]  /*8df0*/  @!P0 IMAD.IADD R110, R110, 0x1, -R245.reuse ;  /* 0x000000016e6e8824 */ /* 0x100fe200078e0af5 */
[----:B------:R-:W-:Y:S01]  /*8e00*/  ISETP.GT.U32.AND P6, PT, R245, R112, PT ;  /* 0x00000070f500720c */ /* 0x000fe20003fc4070 */
[----:B------:R-:W-:Y:S01]  /*8e10*/  @!P5 IMAD.IADD R111, R111, 0x1, -R245 ;  /* 0x000000016f6fd824 */ /* 0x000fe200078e0af5 */
[----:B------:R-:W-:Y:S01]  /*8e20*/  ISETP.GE.AND P0, PT, R114, RZ, PT ;  /* 0x000000ff7200720c */ /* 0x000fe20003f06270 */
[----:B------:R-:W-:Y:S01]  /*8e30*/  IMAD.MOV R0, RZ, RZ, -R0 ;  /* 0x000000ffff007224 */ /* 0x000fe200078e0a00 */
[C---:B------:R-:W-:Y:S02]  /*8e40*/  ISETP.GT.U32.AND P5, PT, R245.reuse, R113, PT ;  /* 0x00000071f500720c */ /* 0x040fe40003fa4070 */
[----:B---3--:R-:W-:Y:S01]  /*8e50*/  IABS R114, R117 ;  /* 0x0000007500727213 */ /* 0x008fe20000000000 */
[----:B------:R-:W-:-:S02]  /*8e60*/  IMAD R115, R245, R0, R115 ;  /* 0x00000000f5737224 */ /* 0x000fc400078e0273 */
[----:B------:R-:W-:-:S04]  /*8e70*/  IMAD.HI.U32 R0, R4, R179, RZ ;  /* 0x000000b304007227 */ /* 0x000fc800078e00ff */
[--C-:B------:R-:W-:Y:S01]  /*8e80*/  @!P6 IMAD.IADD R112, R112, 0x1, -R245.reuse ;  /* 0x000000017070e824 */ /* 0x100fe200078e0af5 */
[----:B------:R-:W-:Y:S01]  /*8e90*/  ISETP.GE.AND P6, PT, R119, RZ, PT ;  /* 0x000000ff7700720c */ /* 0x000fe20003fc6270 */
[----:B------:R-:W-:Y:S01]  /*8ea0*/  @!P0 IMAD.MOV R110, RZ, RZ, -R110 ;  /* 0x000000ffff6e8224 */ /* 0x000fe200078e0a6e */
[----:B----4-:R-:W-:Y:S01]  /*8eb0*/  IADD3 R119, R246, 0xa7, RZ ;  /* 0x000000a7f6777810 */ /* 0x010fe20007ffe0ff */
[----:B------:R-:W-:Y:S01]  /*8ec0*/  @!P5 IMAD.IADD R113, R113, 0x1, -R245 ;  /* 0x000000017171d824 */ /* 0x000fe200078e0af5 */
[C---:B------:R-:W-:Y:S01]  /*8ed0*/  ISETP.GT.U32.AND P0, PT, R245.reuse, R112, PT ;  /* 0x00000070f500720c */ /* 0x040fe20003f04070 */
[----:B------:R-:W-:Y:S02]  /*8ee0*/  IMAD.HI.U32 R6, R4, R114, RZ ;  /* 0x0000007204067227 */ /* 0x000fe400078e00ff */
[----:B------:R1:W-:Y:S01]  /*8ef0*/  STL [R1+0x2dd0], R119 ;  /* 0x002dd07701007387 */ /* 0x0003e20000100800 */
[----:B------:R-:W-:Y:S01]  /*8f00*/  ISETP.GT.U32.AND P5, PT, R245, R113, PT ;  /* 0x00000071f500720c */ /* 0x000fe20003fa4070 */
[----:B------:R-:W-:-:S02]  /*8f10*/  IMAD.MOV R6, RZ, RZ, -R6 ;  /* 0x000000ffff067224 */ /* 0x000fc400078e0a06 */
[----:B------:R-:W-:Y:S01]  /*8f20*/  IMAD.MOV R0, RZ, RZ, -R0 ;  /* 0x000000ffff007224 */ /* 0x000fe200078e0a00 */
[----:B------:R2:W-:Y:S01]  /*8f30*/  STL [R1+0x2ea0], R122 ;  /* 0x002ea07a01007387 */ /* 0x0005e20000100800 */
[C---:B------:R-:W-:Y:S02]  /*8f40*/  IMAD R114, R245.reuse, R6, R114 ;  /* 0x00000006f5727224 */ /* 0x040fe400078e0272 */
[----:B------:R-:W-:Y:S01]  /*8f50*/  @!P6 IMAD.MOV R111, RZ, RZ, -R111 ;  /* 0x000000ffff6fe224 */ /* 0x000fe200078e0a6f */
[----:B------:R3:W-:Y:S01]  /*8f60*/  STL [R1+0x2e9c], R121 ;  /* 0x002e9c7901007387 */ /* 0x0007e20000100800 */
[----:B------:R-:W-:Y:S01]  /*8f70*/  @!P0 IMAD.IADD R112, R112, 0x1, -R245 ;  /* 0x0000000170708824 */ /* 0x000fe200078e0af5 */
[C---:B------:R-:W-:Y:S01]  /*8f80*/  ISETP.GT.U32.AND P6, PT, R245.reuse, R114, PT ;  /* 0x00000072f500720c */ /* 0x040fe20003fc4070 */
[C---:B------:R-:W-:Y:S01]  /*8f90*/  IMAD R179, R245.reuse, R0, R179 ;  /* 0x00000000f5b37224 */ /* 0x040fe200078e02b3 */
[----:B------:R-:W-:Y:S01]  /*8fa0*/  ISETP.GT.U32.AND P0, PT, R245, R115, PT ;  /* 0x00000073f500720c */ /* 0x000fe20003f04070 */
[----:B------:R-:W-:Y:S01]  /*8fb0*/  @!P5 IMAD.IADD R113, R113, 0x1, -R245 ;  /* 0x000000017171d824 */ /* 0x000fe200078e0af5 */
[----:B------:R-:W-:Y:S01]  /*8fc0*/  ISETP.GE.AND P5, PT, R116, RZ, PT ;  /* 0x000000ff7400720c */ /* 0x000fe20003fa6270 */
[----:B------:R4:W-:Y:S01]  /*8fd0*/  STL [R1+0x2ef8], R126 ;  /* 0x002ef87e01007387 */ /* 0x0009e20000100800 */
[----:B------:R-:W-:-:S03]  /*8fe0*/  IABS R116, R119 ;  /* 0x0000007700747213 */ /* 0x000fc60000000000 */
[----:B------:R1:W-:Y:S02]  /*8ff0*/  STL [R1+0x2bd0], R123 ;  /* 0x002bd07b01007387 */ /* 0x0003e40000100800 */
[----:B------:R-:W-:Y:S02]  /*9000*/  IMAD.HI.U32 R6, R4, R116, RZ ;  /* 0x0000007404067227 */ /* 0x000fe400078e00ff */
[----:B------:R1:W-:Y:S02]  /*9010*/  STL [R1+0x2e98], R125 ;  /* 0x002e987d01007387 */ /* 0x0003e40000100800 */
[--C-:B------:R-:W-:Y:S01]  /*9020*/  @!P6 IMAD.IADD R114, R114, 0x1, -R245.reuse ;  /* 0x000000017272e824 */ /* 0x100fe200078e0af5 */
[----:B------:R-:W-:Y:S01]  /*9030*/  ISETP.GE.AND P6, PT, R118, RZ, PT ;  /* 0x000000ff7600720c */ /* 0x000fe20003fc6270 */
[----:B------:R-:W-:Y:S01]  /*9040*/  @!P0 IMAD.IADD R115, R115, 0x1, -R245 ;  /* 0x0000000173738824 */ /* 0x000fe200078e0af5 */
[----:B------:R-:W-:Y:S01]  /*9050*/  IADD3 R6, -R6, RZ, RZ ;  /* 0x000000ff06067210 */ /* 0x000fe20007ffe1ff */
[----:B------:R-:W-:Y:S01]  /*9060*/  @!P5 IMAD.MOV R112, RZ, RZ, -R112 ;  /* 0x000000ffff70d224 */ /* 0x000fe200078e0a70 */
        /* <DEDUP_REMOVED lines=14> */
[----:B------:R-:W-:-:S03]  /*9150*/  IABS R117, R121 ;  /* 0x0000007900757213 */ /* 0x000fc60000000000 */
[----:B------:R-:W-:Y:S01]  /*9160*/  @!P6 IMAD.IADD R116, R116, 0x1, -R245 ;  /* 0x000000017474e824 */ /* 0x000fe200078e0af5 */
[----:B------:R-:W-:Y:S01]  /*9170*/  ISETP.GE.AND P6, PT, R120, RZ, PT ;  /* 0x000000ff7800720c */ /* 0x000fe20003fc6270 */
[----:B------:R-:W-:Y:S01]  /*9180*/  IMAD.HI.U32 R6, R4, R117, RZ ;  /* 0x0000007504067227 */ /* 0x000fe200078e00ff */
[----:B------:R-:W-:-:S03]  /*9190*/  IABS R120, R125 ;  /* 0x0000007d00787213 */ /* 0x000fc60000000000 */
[----:B------:R-:W-:Y:S01]  /*91a0*/  @!P0 IMAD.MOV R114, RZ, RZ, -R114 ;  /* 0x000000ffff728224 */ /* 0x000fe200078e0a72 */
[----:B------:R-:W-:Y:S01]  /*91b0*/  ISETP.GT.U32.AND P0, PT, R245, R116, PT ;  /* 0x00000074f500720c */ /* 0x000fe20003f04070 */
        /* <DEDUP_REMOVED lines=9> */
[----:B------:R-:W-:Y:S01]  /*9250*/  ISETP.GT.U32.AND P0, PT, R245, R118, PT ;  /* 0x00000076f500720c */ /* 0x000fe20003f04070 */
        /* <DEDUP_REMOVED lines=15> */
[----:B------:R-:W-:Y:S02]  /*9350*/  IMAD R119, R245, R6, R119 ;  /* 0x00000006f5777224 */ /* 0x000fe400078e0277 */
        /* <DEDUP_REMOVED lines=27> */
[----:B------:R-:W-:Y:S02]  /*9510*/  @!P0 IADD3 R119, R119, -R245, RZ ;  /* 0x800000f577778210 */ /* 0x000fe40007ffe0ff */
[----:B------:R-:W-:Y:S01]  /*9520*/  ISETP.GT.U32.AND P0, PT, R245, R122, PT ;  /* 0x0000007af500720c */ /* 0x000fe20003f04070 */
[----:B------:R-:W-:Y:S01]  /*9530*/  @!P5 IMAD.IADD R120, R120, 0x1, -R245 ;  /* 0x000000017878d824 */ /* 0x000fe200078e0af5 */
[----:B------:R-:W-:Y:S01]  /*9540*/  ISETP.GE.AND P5, PT, R123, RZ, PT ;  /* 0x000000ff7b00720c */ /* 0x000fe20003fa6270 */
[----:B------:R4:W-:Y:S01]  /*9550*/  STL [R1+0x2e94], R133 ;  /* 0x002e948501007387 */ /* 0x0009e20000100800 */
[----:B------:R-:W-:-:S03]  /*9560*/  IABS R123, R126 ;  /* 0x0000007e007b7213 */ /* 0x000fc60000000000 */
[----:B------:R1:W-:Y:S01]  /*9570*/  STL [R1+0x2e90], R130 ;  /* 0x002e908201007387 */ /* 0x0003e20000100800 */
        /* <DEDUP_REMOVED lines=68> */
[----:B------:R-:W-:Y:S01]  /*99c0*/  IADD3 R6, -R6, RZ, RZ ;  /* 0x000000ff06067210 */ /* 0x000fe20007ffe1ff */
[----:B------:R-:W-:Y:S01]  /*99d0*/  @!P0 IMAD.MOV R124, RZ, RZ, -R124 ;  /* 0x000000ffff7c8224 */ /* 0x000fe200078e0a7c */
[C---:B------:R-:W-:Y:S01]  /*99e0*/  ISETP.GT.U32.AND P0, PT, R245.reuse, R126, PT ;  /* 0x0000007ef500720c */ /* 0x040fe20003f04070 */
[----:B------:R-:W-:Y:S01]  /*99f0*/  IMAD.MOV R0, RZ, RZ, -R0 ;  /* 0x000000ffff007224 */ /* 0x000fe200078e0a00 */
[C---:B------:R-:W-:Y:S01]  /*9a00*/  ISETP.GT.U32.AND P5, PT, R245.reuse, R127, PT ;  /* 0x0000007ff500720c */ /* 0x040fe20003fa4070 */
[C---:B------:R-:W-:Y:S01]  /*9a10*/  IMAD R128, R245.reuse, R6, R128 ;  /* 0x00000006f5807224 */ /* 0x040fe200078e0280 */
[----:B----4-:R-:W-:Y:S01]  /*9a20*/  IADD3 R133, R246, 0xb7, RZ ;  /* 0x000000b7f6857810 */ /* 0x010fe20007ffe0ff */
[----:B------:R-:W-:-:S04]  /*9a30*/  IMAD R204, R245, R0, R204 ;  /* 0x00000000f5cc7224 */ /* 0x000fc800078e02cc */
[----:B------:R-:W-:Y:S01]  /*9a40*/  @!P6 IMAD.MOV R125, RZ, RZ, -R125 ;  /* 0x000000ffff7de224 */ /* 0x000fe200078e0a7d */
[C---:B------:R-:W-:Y:S01]  /*9a50*/  ISETP.GT.U32.AND P6, PT, R245.reuse, R128, PT ;  /* 0x00000080f500720c */ /* 0x040fe20003fc4070 */
        /* <DEDUP_REMOVED lines=25> */
[----:B------:R-:W-:Y:S01]  /*9bf0*/  ISETP.GT.U32.AND P6, PT, R245, R130, PT ;  /* 0x00000082f500720c */ /* 0x000fe20003fc4070 */
        /* <DEDUP_REMOVED lines=17> */
[----:B------:R-:W-:Y:S01]  /*9d10*/  IMAD R131, R245, R6, R131 ;  /* 0x00000006f5837224 */ /* 0x000fe200078e0283 */
[----:B------:R-:W-:Y:S01]  /*9d20*/  IADD3 R0, -R0, RZ, RZ ;  /* 0x000000ff00007210 */ /* 0x000fe20007ffe1ff */
[----:B------:R-:W-:-:S03]  /*9d30*/  @!P6 IMAD.MOV R129, RZ, RZ, -R129 ;  /* 0x000000ffff81e224 */ /* 0x000fc600078e0a81 */
        /* <DEDUP_REMOVED lines=90> */
[C---:B------:R-:W-:Y:S01]  /*a2e0*/  ISETP.GT.U32.AND P0, PT, R245.reuse, R139, PT ;  /* 0x0000008bf500720c */ /* 0x040fe20003f04070 */
[----:B------:R-:W-:Y:S01]  /*a2f0*/  IMAD R141, R245, R0, R141 ;  /* 0x00000000f58d7224 */ /* 0x000fe200078e028d */
[----:B------:R-:W-:Y:S02]  /*a300*/  @!P5 IADD3 R199, R199, -R245, RZ ;  /* 0x800000f5c7c7d210 */ /* 0x000fe40007ffe0ff */
[----:B------:R-:W-:-:S02]  /*a310*/  ISETP.GE.AND P5, PT, R140, RZ, PT ;  /* 0x000000ff8c00720c */ /* 0x000fc40003fa6270 */
        /* <DEDUP_REMOVED lines=68> */
[----:B------:R-:W-:-:S05]  /*a760*/  IABS R145, R149 ;  /* 0x0000009500917213 */ /* 0x000fca0000000000 */
[----:B------:R-:W-:-:S04]  /*a770*/  IMAD.HI.U32 R6, R4, R145, RZ ;  /* 0x0000009104067227 */ /* 0x000fc800078e00ff */
[----:B------:R-:W-:Y:S01]  /*a780*/  @!P6 IMAD.IADD R144, R144, 0x1, -R245 ;  /* 0x000000019090e824 */ /* 0x000fe200078e0af5 */
[----:B------:R-:W-:Y:S01]  /*a790*/  ISETP.GE.AND P6, PT, R148, RZ, PT ;  /* 0x000000ff9400720c */ /* 0x000fe20003fc6270 */
[----:B------:R-:W-:Y:S01]  /*a7a0*/  @!P0 IMAD.MOV R142, RZ, RZ, -R142 ;  /* 0x000000ffff8e8224 */ /* 0x000fe200078e0a8e */
[----:B------:R-:W-:Y:S01]  /*a7b0*/  @!P5 IADD3 R195, R195, -R245, RZ ;  /* 0x800000f5c3c3d210 */ /* 0x000fe20007ffe0ff */
[----:B------:R-:W-:Y:S01]  /*a7c0*/  IMAD.MOV R6, RZ, RZ, -R6 ;  /* 0x000000ffff067224 */ /* 0x000fe200078e0a06 */
[C---:B------:R-:W-:Y:S02]  /*a7d0*/  ISETP.GT.U32.AND P0, PT, R245.reuse, R144, PT ;  /* 0x00000090f500720c */ /* 0x040fe40003f04070 */
[C---:B------:R-:W-:Y:S01]  /*a7e0*/  ISETP.GT.U32.AND P5, PT, R245.reuse, R195, PT ;  /* 0x000000c3f500720c */ /* 0x040fe20003fa4070 */
[----:B------:R-:W-:Y:S01]  /*a7f0*/  IMAD R145, R245, R6, R145 ;  /* 0x00000006f5917224 */ /* 0x000fe200078e0291 */
[----:B------:R-:W-:-:S05]  /*a800*/  IABS R148, R153 ;  /* 0x0000009900947213 */ /* 0x000fca0000000000 */
[----:B------:R-:W-:Y:S01]  /*a810*/  @!P6 IMAD.MOV R143, RZ, RZ, -R143 ;  /* 0x000000ffff8fe224 */ /* 0x000fe200078e0a8f */
[----:B------:R-:W-:Y:S01]  /*a820*/  ISETP.GT.U32.AND P6, PT, R245, R145, PT ;  /* 0x00000091f500720c */ /* 0x000fe20003fc4070 */
[----:B------:R-:W-:-:S04]  /*a830*/  IMAD.HI.U32 R0, R4, R148, RZ ;  /* 0x0000009404007227 */ /* 0x000fc800078e00ff */
[--C-:B------:R-:W-:Y:S01]  /*a840*/  @!P0 IMAD.IADD R144, R144, 0x1, -R245.reuse ;  /* 0x0000000190908824 */ /* 0x100fe200078e0af5 */
[----:B------:R-:W-:Y:S01]  /*a850*/  ISETP.GT.U32.AND P0, PT, R245, R146, PT ;  /* 0x00000092f500720c */ /* 0x000fe20003f04070 */
[----:B------:R-:W-:Y:S01]  /*a860*/  @!P5 IMAD.IADD R195, R195, 0x1, -R245 ;  /* 0x00000001c3c3d824 */ /* 0x000fe200078e0af5 */
[----:B------:R-:W-:Y:S01]  /*a870*/  ISETP.GE.AND P5, PT, R147, RZ, PT ;  /* 0x000000ff9300720c */ /* 0x000fe20003fa6270 */
[----:B------:R-:W-:Y:S01]  /*a880*/  IMAD.MOV R0, RZ, RZ, -R0 ;  /* 0x000000ffff007224 */ /* 0x000fe200078e0a00 */
        /* <DEDUP_REMOVED lines=9> */
[C---:B------:R-:W-:Y:S01]  /*a920*/  ISETP.GT.U32.AND P5, PT, R245.reuse, R146, PT ;  /* 0x00000092f500720c */ /* 0x040fe20003fa4070 */
[C---:B------:R-:W-:Y:S02]  /*a930*/  IMAD R148, R245.reuse, R0, R148 ;  /* 0x00000000f5947224 */ /* 0x040fe400078e0294 */
[----:B------:R-:W-:Y:S02]  /*a940*/  IMAD R147, R245, R6, R147 ;  /* 0x00000006f5937224 */ /* 0x000fe400078e0293 */
[----:B------:R-:W-:-:S02]  /*a950*/  @!P6 IMAD.MOV R195, RZ, RZ, -R195 ;  /* 0x000000ffffc3e224 */ /* 0x000fc400078e0ac3 */
[----:B------:R-:W-:Y:S01]  /*a960*/  IMAD.HI.U32 R0, R4, R150, RZ ;  /* 0x0000009604007227 */ /* 0x000fe200078e00ff */
[----:B------:R-:W-:-:S03]  /*a970*/  ISETP.GT.U32.AND P6, PT, R245, R147, PT ;  /* 0x00000093f500720c */ /* 0x000fc60003fc4070 */
[--C-:B------:R-:W-:Y:S01]  /*a980*/  @!P0 IMAD.IADD R145, R145, 0x1, -R245.reuse ;  /* 0x0000000191918824 */ /* 0x100fe200078e0af5 */
[----:B------:R-:W-:Y:S01]  /*a990*/  ISETP.GE.AND P0, PT, R149, RZ, PT ;  /* 0x000000ff9500720c */ /* 0x000fe20003f06270 */
[----:B------:R-:W-:Y:S01]  /*a9a0*/  @!P5 IMAD.IADD R146, R146, 0x1, -R245 ;  /* 0x000000019292d824 */ /* 0x000fe200078e0af5 */
[----:B------:R-:W-:Y:S01]  /*a9b0*/  ISETP.GT.U32.AND P5, PT, R245, R148, PT ;  /* 0x00000094f500720c */ /* 0x000fe20003fa4070 */
[----:B------:R-:W-:Y:S01]  /*a9c0*/  IMAD.MOV R0, RZ, RZ, -R0 ;  /* 0x000000ffff007224 */ /* 0x000fe200078e0a00 */
[----:B---3--:R-:W-:-:S03]  /*a9d0*/  IABS R149, R152 ;  /* 0x0000009800957213 */ /* 0x008fc60000000000 */
[----:B------:R-:W-:Y:S02]  /*a9e0*/  IMAD R150, R245, R0, R150 ;  /* 0x00000000f5967224 */ /* 0x000fe400078e0296 */
[----:B------:R-:W-:Y:S01]  /*a9f0*/  @!P6 IMAD.IADD R147, R147, 0x1, -R245 ;  /* 0x000000019393e824 */ /* 0x000fe200078e0af5 */
[----:B------:R-:W-:Y:S01]  /*aa00*/  ISETP.GE.AND P6, PT, R154, RZ, PT ;  /* 0x000000ff9a00720c */ /* 0x000fe20003fc6270 */
[----:B------:R-:W-:Y:S01]  /*aa10*/  IMAD.HI.U32 R6, R4, R149, RZ ;  /* 0x0000009504067227 */ /* 0x000fe200078e00ff */
[----:B----4-:R-:W-:-:S03]  /*aa20*/  IADD3 R154, R246, 0xcf, RZ ;  /* 0x000000cff69a7810 */ /* 0x010fc60007ffe0ff */
[----:B------:R-:W-:Y:S02]  /*aa30*/  @!P5 IMAD.IADD R148, R148, 0x1, -R245 ;  /* 0x000000019494d824 */ /* 0x000fe400078e0af5 */
        /* <DEDUP_REMOVED lines=13> */
[----:B------:R-:W-:Y:S01]  /*ab10*/  @!P5 IMAD.IADD R148, R148, 0x1, -R245 ;  /* 0x000000019494d824 */ /* 0x000fe200078e0af5 */
        /* <DEDUP_REMOVED lines=18> */
[----:B------:R-:W-:Y:S01]  /*ac40*/  @!P6 IADD3 R148, -R148, RZ, RZ ;  /* 0x000000ff9494e210 */ /* 0x000fe20007ffe1ff */
[----:B------:R-:W-:-:S02]  /*ac50*/  IMAD.MOV R0, RZ, RZ, -R0 ;  /* 0x000000ffff007224 */ /* 0x000fc400078e0a00 */
        /* <DEDUP_REMOVED lines=8> */
[C---:B------:R-:W-:Y:S01]  /*ace0*/  IMAD.HI.U32 R6, R4.reuse, R152, RZ ;  /* 0x0000009804067227 */ /* 0x040fe200078e00ff */
        /* <DEDUP_REMOVED lines=65> */
[----:B------:R-:W-:Y:S01]  /*b100*/  @!P6 IADD3 R156, R156, -R245, RZ ;  /* 0x800000f59c9ce210 */ /* 0x000fe20007ffe0ff */
[----:B------:R-:W-:Y:S01]  /*b110*/  IMAD.HI.U32 R6, R4, R158, RZ ;  /* 0x0000009e04067227 */ /* 0x000fe200078e00ff */
[----:B------:R-:W-:Y:S01]  /*b120*/  ISETP.GE.AND P6, PT, R160, RZ, PT ;  /* 0x000000ffa000720c */ /* 0x000fe20003fc6270 */
[----:B------:R1:W-:Y:S01]  /*b130*/  STL [R1+0x2ee4], R167 ;  /* 0x002ee4a701007387 */ /* 0x0003e20000100800 */
[----:B------:R-:W-:Y:S01]  /*b140*/  IABS R160, R168 ;  /* 0x000000a800a07213 */ /* 0x000fe20000000000 */
        /* <DEDUP_REMOVED lines=61> */
[----:B------:R-:W-:Y:S01]  /*b520*/  @!P0 IADD3 R159, -R159, RZ, RZ ;  /* 0x000000ff9f9f8210 */ /* 0x000fe20007ffe1ff */
[----:B------:R-:W-:Y:S01]  /*b530*/  @!P5 IMAD.IADD R162, R162, 0x1, -R245 ;  /* 0x00000001a2a2d824 */ /* 0x000fe200078e0af5 */
[----:B------:R-:W-:Y:S01]  /*b540*/  ISETP.GE.AND P6, PT, R168, RZ, PT ;  /* 0x000000ffa800720c */ /* 0x000fe20003fc6270 */
[----:B------:R-:W-:Y:S01]  /*b550*/  IMAD.MOV R6, RZ, RZ, -R6 ;  /* 0x000000ffff067224 */ /* 0x000fe200078e0a06 */
[C---:B------:R-:W-:Y:S01]  /*b560*/  ISETP.GT.U32.AND P0, PT, R245.reuse, R161, PT ;  /* 0x000000a1f500720c */ /* 0x040fe20003f04070 */
[----:B------:R-:W-:Y:S01]  /*b570*/  IMAD.MOV R0, RZ, RZ, -R0 ;  /* 0x000000ffff007224 */ /* 0x000fe200078e0a00 */
[C---:B------:R-:W-:Y:S01]  /*b580*/  ISETP.GT.U32.AND P5, PT, R245.reuse, R162, PT ;  /* 0x000000a2f500720c */ /* 0x040fe20003fa4070 */
[C---:B------:R-:W-:Y:S01]  /*b590*/  IMAD R163, R245.reuse, R6, R163 ;  /* 0x00000006f5a37224 */ /* 0x040fe200078e02a3 */
[----:B----4-:R-:W-:Y:S01]  /*b5a0*/  IADD3 R168, R246, 0xdf, RZ ;  /* 0x000000dff6a87810 */ /* 0x010fe20007ffe0ff */
[----:B------:R-:W-:-:S04]  /*b5b0*/  IMAD R182, R245, R0, R182 ;  /* 0x00000000f5b67224 */ /* 0x000fc800078e02b6 */
[----:B------:R1:W-:Y:S02]  /*b5c0*/  STL [R1+0x2da4], R168 ;  /* 0x002da4a801007387 */ /* 0x0003e40000100800 */
[----:B------:R-:W-:Y:S01]  /*b5d0*/  @!P6 IMAD.MOV R160, RZ, RZ, -R160 ;  /* 0x000000ffffa0e224 */ /* 0x000fe200078e0aa0 */
[----:B------:R-:W-:Y:S01]  /*b5e0*/  ISETP.GT.U32.AND P6, PT, R245, R163, PT ;  /* 0x000000a3f500720c */ /* 0x000fe20003fc4070 */
[--C-:B------:R-:W-:Y:S01]  /*b5f0*/  @!P0 IMAD.IADD R161, R161, 0x1, -R245.reuse ;  /* 0x00000001a1a18824 */ /* 0x100fe200078e0af5 */
        /* <DEDUP_REMOVED lines=46> */
[C---:B------:R-:W-:Y:S01]  /*b8e0*/  ISETP.GT.U32.AND P0, PT, R245.reuse, R167, PT ;  /* 0x000000a7f500720c */ /* 0x040fe20003f04070 */
        /* <DEDUP_REMOVED lines=17> */
[----:B------:R-:W-:Y:S02]  /*ba00*/  ISETP.GT.U32.AND P6, PT, R245, R168, PT ;  /* 0x000000a8f500720c */ /* 0x000fe40003fc4070 */
[----:B------:R-:W-:Y:S01]  /*ba10*/  @!P0 IADD3 R166, R166, -R245, RZ ;  /* 0x800000f5a6a68210 */ /* 0x000fe20007ffe0ff */
[----:B------:R-:W-:Y:S01]  /*ba20*/  @!P5 IMAD.IADD R167, R167, 0x1, -R245 ;  /* 0x00000001a7a7d824 */ /* 0x000fe200078e0af5 */
[----:B------:R-:W-:Y:S01]  /*ba30*/  ISETP.GE.AND P0, PT, R170, RZ, PT ;  /* 0x000000ffaa00720c */ /* 0x000fe20003f06270 */
[C---:B------:R-:W-:Y:S01]  /*ba40*/  IMAD R171, R245.reuse, R0, R171 ;  /* 0x00000000f5ab7224 */ /* 0x040fe200078e02ab */
[----:B------:R-:W-:Y:S01]  /*ba50*/  ISETP.GT.U32.AND P5, PT, R245, R169, PT ;  /* 0x000000a9f500720c */ /* 0x000fe20003fa4070 */
[----:B------:R-:W-:Y:S01]  /*ba60*/  IMAD.HI.U32 R0, R4, R178, RZ ;  /* 0x000000b204007227 */ /* 0x000fe200078e00ff */
[----:B---3--:R-:W-:-:S03]  /*ba70*/  IABS R170, R173 ;  /* 0x000000ad00aa7213 */ /* 0x008fc60000000000 */
[----:B------:R-:W-:Y:S02]  /*ba80*/  IMAD.MOV R0, RZ, RZ, -R0 ;  /* 0x000000ffff007224 */ /* 0x000fe400078e0a00 */
        /* <DEDUP_REMOVED lines=9> */
[C---:B------:R-:W-:Y:S01]  /*bb20*/  IMAD R178, R245.reuse, R0, R178 ;  /* 0x00000000f5b27224 */ /* 0x040fe200078e02b2 */
[----:B------:R1:W-:Y:S01]  /*bb30*/  STL [R1+0x2bb8], R175 ;  /* 0x002bb8af01007387 */ /* 0x0003e20000100800 */
[C---:B------:R-:W-:Y:S02]  /*bb40*/  IMAD R170, R245.reuse, R6, R170 ;  /* 0x00000006f5aa7224 */ /* 0x040fe400078e02aa */
[----:B------:R-:W-:Y:S01]  /*bb50*/  @!P6 IMAD.MOV R167, RZ, RZ, -R167 ;  /* 0x000000ffffa7e224 */ /* 0x000fe200078e0aa7 */
[----:B------:R2:W-:Y:S02]  /*bb60*/  STL [R1+0x2e50], R194 ;  /* 0x002e50c201007387 */ /* 0x0005e40000100800 */
[----:B------:R-:W-:-:S02]  /*bb70*/  ISETP.GT.U32.AND P6, PT, R245, R170, PT ;  /* 0x000000aaf500720c */ /* 0x000fc40003fc4070 */
        /* <DEDUP_REMOVED lines=22> */
[----:B------:R-:W-:Y:S01]  /*bce0*/  STL [R1+0x2e48], R242 ;  /* 0x002e48f201007387 */ /* 0x000fe20000100800 */
        /* <DEDUP_REMOVED lines=9> */
[----:B------:R-:W-:Y:S04]  /*bd80*/  STL [R1+0x2edc], R213 ;  /* 0x002edcd501007387 */ /* 0x000fe80000100800 */
        /* <DEDUP_REMOVED lines=19> */
[----:B-1----:R-:W-:-:S02]  /*bec0*/  IABS R175, R190 ;  /* 0x000000be00af7213 */ /* 0x002fc40000000000 */
[----:B------:R-:W-:-:S03]  /*bed0*/  IABS R0, R198 ;  /* 0x000000c600007213 */ /* 0x000fc60000000000 */
        /* <DEDUP_REMOVED lines=17> */
[----:B---3--:R-:W-:-:S04]  /*bff0*/  IMAD.HI.U32 R185, R4, R0, RZ ;  /* 0x0000000004b97227 */ /* 0x008fc800078e00ff */
[----:B------:R-:W-:Y:S01]  /*c000*/  @!P6 IMAD.IADD R175, R175, 0x1, -R245 ;  /* 0x00000001afafe824 */ /* 0x000fe200078e0af5 */
[----:B------:R-:W-:Y:S01]  /*c010*/  ISETP.GE.AND P6, PT, R210, RZ, PT ;  /* 0x000000ffd200720c */ /* 0x000fe20003fc6270 */
[----:B------:R-:W-:Y:S01]  /*c020*/  IMAD.MOV R185, RZ, RZ, -R185 ;  /* 0x000000ffffb97224 */ /* 0x000fe200078e0ab9 */
[----:B----4-:R-:W-:Y:S01]  /*c030*/  IABS R210, R213 ;  /* 0x000000d500d27213 */ /* 0x010fe20000000000 */
[----:B------:R-:W-:Y:S02]  /*c040*/  IMAD.MOV R6, RZ, RZ, -R6 ;  /* 0x000000ffff067224 */ /* 0x000fe400078e0a06 */
[----:B------:R-:W-:Y:S01]  /*c050*/  @!P0 IMAD.MOV R173, RZ, RZ, -R173 ;  /* 0x000000ffffad8224 */ /* 0x000fe200078e0aad */
[C---:B------:R-:W-:Y:S01]  /*c060*/  ISETP.GT.U32.AND P0, PT, R245.reuse, R175, PT ;  /* 0x000000aff500720c */ /* 0x040fe20003f04070 */
[----:B------:R-:W-:Y:S02]  /*c070*/  @!P5 IMAD.IADD R176, R176, 0x1, -R245 ;  /* 0x00000001b0b0d824 */ /* 0x000fe400078e0af5 */
[----:B------:R-:W-:-:S02]  /*c080*/  IMAD R0, R245, R185, R0 ;  /* 0x000000b9f5007224 */ /* 0x000fc400078e0200 */
[C---:B------:R-:W-:Y:S01]  /*c090*/  IMAD R194, R245.reuse, R6, R194 ;  /* 0x00000006f5c27224 */ /* 0x040fe200078e02c2 */
[C---:B------:R-:W-:Y:S01]  /*c0a0*/  ISETP.GT.U32.AND P5, PT, R245.reuse, R176, PT ;  /* 0x000000b0f500720c */ /* 0x040fe20003fa4070 */
[----:B------:R-:W-:Y:S01]  /*c0b0*/  @!P6 IMAD.MOV R174, RZ, RZ, -R174 ;  /* 0x000000ffffaee224 */ /* 0x000fe200078e0aae */
[----:B------:R-:W-:Y:S01]  /*c0c0*/  ISETP.GT.U32.AND P6, PT, R245, R0, PT ;  /* 0x00000000f500720c */ /* 0x000fe20003fc4070 */
[----:B------:R-:W-:-:S04]  /*c0d0*/  IMAD.HI.U32 R6, R4, R210, RZ ;  /* 0x000000d204067227 */ /* 0x000fc800078e00ff */
[----:B------:R-:W-:Y:S01]  /*c0e0*/  @!P0 IMAD.IADD R175, R175, 0x1, -R245 ;  /* 0x00000001afaf8824 */ /* 0x000fe200078e0af5 */
[----:B------:R-:W-:Y:S01]  /*c0f0*/  ISETP.GT.U32.AND P0, PT, R245, R194, PT ;  /* 0x000000c2f500720c */ /* 0x000fe20003f04070 */
[----:B------:R-:W-:-:S04]  /*c100*/  IMAD.MOV R6, RZ, RZ, -R6 ;  /* 0x000000ffff067224 */ /* 0x000fc800078e0a06 */
[--C-:B------:R-:W-:Y:S01]  /*c110*/  @!P5 IMAD.IADD R176, R176, 0x1, -R245.reuse ;  /* 0x00000001b0b0d824 */ /* 0x100fe200078e0af5 */
[----:B------:R-:W-:Y:S01]  /*c120*/  ISETP.GE.AND P5, PT, R190, RZ, PT ;  /* 0x000000ffbe00720c */ /* 0x000fe20003fa6270 */
[----:B------:R-:W-:Y:S01]  /*c130*/  @!P6 IMAD.IADD R0, R0, 0x1, -R245 ;  /* 0x000000010000e824 */ /* 0x000fe200078e0af5 */
[----:B------:R-:W-:Y:S01]  /*c140*/  IABS R190, R242 ;  /* 0x000000f200be7213 */ /* 0x000fe20000000000 */
[----:B------:R-:W-:Y:S01]  /*c150*/  IMAD R210, R245, R6, R210 ;  /* 0x00000006f5d27224 */ /* 0x000fe200078e02d2 */
[----:B------:R-:W-:Y:S02]  /*c160*/  ISETP.GE.AND P6, PT, R202, RZ, PT ;  /* 0x000000ffca00720c */ /* 0x000fe40003fc6270 */
[----:B------:R-:W-:Y:S01]  /*c170*/  IADD3 R202, R246, 0xf1, RZ ;  /* 0x000000f1f6ca7810 */ /* 0x000fe20007ffe0ff */
[----:B------:R-:W-:-:S03]  /*c180*/  IMAD.HI.U32 R185, R4, R190, RZ ;  /* 0x000000be04b97227 */ /* 0x000fc600078e00ff */
[----:B------:R-:W-:Y:S01]  /*c190*/  IABS R6, R202 ;  /* 0x000000ca00067213 */ /* 0x000fe20000000000 */
[----:B------:R-:W-:Y:S01]  /*c1a0*/  @!P0 IMAD.IADD R194, R194, 0x1, -R245 ;  /* 0x00000001c2c28824 */ /* 0x000fe200078e0af5 */
[C---:B------:R-:W-:Y:S01]  /*c1b0*/  ISETP.GT.U32.AND P0, PT, R245.reuse, R0, PT ;  /* 0x00000000f500720c */ /* 0x040fe20003f04070 */
[----:B------:R-:W-:Y:S01]  /*c1c0*/  IMAD.MOV R185, RZ, RZ, -R185 ;  /* 0x000000ffffb97224 */ /* 0x000fe200078e0ab9 */
[----:B------:R-:W-:Y:S01]  /*c1d0*/  STL [R1+0x2bb4], R202 ;  /* 0x002bb4ca01007387 */ /* 0x000fe20000100800 */
[----:B------:R-:W-:Y:S01]  /*c1e0*/  @!P5 IMAD.MOV R175, RZ, RZ, -R175 ;  /* 0x000000ffffafd224 */ /* 0x000fe200078e0aaf */
[C---:B------:R-:W-:Y:S01]  /*c1f0*/  ISETP.GT.U32.AND P5, PT, R245.reuse, R194, PT ;  /* 0x000000c2f500720c */ /* 0x040fe20003fa4070 */
[C---:B------:R-:W-:Y:S01]  /*c200*/  IMAD R190, R245.reuse, R185, R190 ;  /* 0x000000b9f5be7224 */ /* 0x040fe200078e02be */
[----:B------:R-:W-:Y:S01]  /*c210*/  IABS R185, R212 ;  /* 0x000000d400b97213 */ /* 0x000fe20000000000 */
[----:B------:R-:W-:Y:S01]  /*c220*/  @!P6 IMAD.MOV R176, RZ, RZ, -R176 ;  /* 0x000000ffffb0e224 */ /* 0x000fe200078e0ab0 */
[----:B------:R-:W-:Y:S02]  /*c230*/  STL [R1+0x2e44], R212 ;  /* 0x002e44d401007387 */ /* 0x000fe40000100800 */
[----:B------:R-:W-:-:S03]  /*c240*/  ISETP.GT.U32.AND P6, PT, R245, R190, PT ;  /* 0x000000bef500720c */ /* 0x000fc60003fc4070 */
[----:B------:R-:W-:Y:S01]  /*c250*/  @!P0 IMAD.IADD R0, R0, 0x1, -R245 ;  /* 0x0000000100008824 */ /* 0x000fe200078e0af5 */
[----:B------:R-:W-:Y:S01]  /*c260*/  ISETP.GE.AND P0, PT, R198, RZ, PT ;  /* 0x000000ffc600720c */ /* 0x000fe20003f06270 */
[----:B------:R-:W-:-:S04]  /*c270*/  IMAD.HI.U32 R198, R4, R6, RZ ;  /* 0x0000000604c67227 */ /* 0x000fc800078e00ff */
[--C-:B------:R-:W-:Y:S01]  /*c280*/  @!P5 IMAD.IADD R194, R194, 0x1, -R245.reuse ;  /* 0x00000001c2c2d824 */ /* 0x100fe200078e0af5 */
[----:B------:R-:W-:Y:S01]  /*c290*/  ISETP.GT.U32.AND P5, PT, R245, R210, PT ;  /* 0x000000d2f500720c */ /* 0x000fe20003fa4070 */
[----:B------:R-:W-:Y:S02]  /*c2a0*/  IMAD.MOV R198, RZ, RZ, -R198 ;  /* 0x000000ffffc67224 */ /* 0x000fe400078e0ac6 */
[----:B------:R-:W-:Y:S01]  /*c2b0*/  @!P6 IMAD.IADD R190, R190, 0x1, -R245 ;  /* 0x00000001bebee824 */ /* 0x000fe200078e0af5 */
[----:B------:R-:W-:Y:S01]  /*c2c0*/  ISETP.GE.AND P6, PT, R247, RZ, PT ;  /* 0x000000fff700720c */ /* 0x000fe20003fc6270 */
[----:B------:R-:W-:Y:S02]  /*c2d0*/  IMAD.MOV.U32 R247, RZ, RZ, R0 ;  /* 0x000000fffff77224 */ /* 0x000fe400078e0000 */
[----:B------:R-:W-:-:S03]  /*c2e0*/  IMAD.HI.U32 R0, R4, R185, RZ ;  /* 0x000000b904007227 */ /* 0x000fc600078e00ff */
[----:B------:R-:W-:Y:S01]  /*c2f0*/  @!P0 IADD3 R247, -R247, RZ, RZ ;  /* 0x000000fff7f78210 */ /* 0x000fe20007ffe1ff */
[----:B------:R-:W-:Y:S01]  /*c300*/  IMAD.MOV R0, RZ, RZ, -R0 ;  /* 0x000000ffff007224 */ /* 0x000fe200078e0a00 */
[C---:B------:R-:W-:Y:S01]  /*c310*/  ISETP.GT.U32.AND P0, PT, R245.reuse, R190, PT ;  /* 0x000000bef500720c */ /* 0x040fe20003f04070 */
[----:B------:R-:W-:Y:S02]  /*c320*/  @!P5 IMAD.IADD R210, R210, 0x1, -R245 ;  /* 0x00000001d2d2d824 */ /* 0x000fe400078e0af5 */
[C---:B------:R-:W-:Y:S01]  /*c330*/  IMAD R6, R245.reuse, R198, R6 ;  /* 0x000000c6f5067224 */ /* 0x040fe200078e0206 */
[----:B------:R1:W-:Y:S01]  /*c340*/  STL [R1], R247 ;  /* 0x000000f701007387 */ /* 0x0003e20000100800 */
[C---:B------:R-:W-:Y:S01]  /*c350*/  IMAD R185, R245.reuse, R0, R185 ;  /* 0x00000000f5b97224 */ /* 0x040fe200078e02b9 */
[C---:B------:R-:W-:Y:S01]  /*c360*/  ISETP.GT.U32.AND P5, PT, R245.reuse, R210, PT ;  /* 0x000000d2f500720c */ /* 0x040fe20003fa4070 */
[----:B------:R-:W-:Y:S01]  /*c370*/  @!P6 IMAD.MOV R194, RZ, RZ, -R194 ;  /* 0x000000ffffc2e224 */ /* 0x000fe200078e0ac2 */
[----:B------:R-:W-:-:S02]  /*c380*/  ISETP.GT.U32.AND P6, PT, R245, R6, PT ;  /* 0x00000006f500720c */ /* 0x000fc40003fc4070 */
[----:B------:R-:W-:Y:S02]  /*c390*/  IABS R0, R250 ;  /* 0x000000fa00007213 */ /* 0x000fe40000000000 */
[----:B------:R2:W-:Y:S01]  /*c3a0*/  STL [R1+0xc], R194 ;  /* 0x00000cc201007387 */ /* 0x0005e20000100800 */
[--C-:B------:R-:W-:Y:S01]  /*c3b0*/  @!P0 IMAD.IADD R190, R190, 0x1, -R245.reuse ;  /* 0x00000001bebe8824 */ /* 0x100fe200078e0af5 */
[----:B------:R-:W-:Y:S02]  /*c3c0*/  ISETP.GT.U32.AND P0, PT, R245, R185, PT ;  /* 0x000000b9f500720c */ /* 0x000fe40003f04070 */
[----:B------:R-:W-:Y:S01]  /*c3d0*/  IABS R198, R249 ;  /* 0x000000f900c67213 */ /* 0x000fe20000000000 */
[----:B------:R-:W-:Y:S01]  /*c3e0*/  STL [R1+0x2d94], R250 ;  /* 0x002d94fa01007387 */ /* 0x000fe20000100800 */
[----:B-1----:R-:W-:Y:S01]  /*c3f0*/  IADD3 R247, R246, 0xf7, RZ ;  /* 0x000000f7f6f77810 */ /* 0x002fe20007ffe0ff */
[--C-:B------:R-:W-:Y:S01]  /*c400*/  @!P5 IMAD.IADD R210, R210, 0x1, -R245.reuse ;  /* 0x00000001d2d2d824 */ /* 0x100fe200078e0af5 */
[----:B------:R-:W-:Y:S01]  /*c410*/  ISETP.GE.AND P5, PT, R242, RZ, PT ;  /* 0x000000fff200720c */ /* 0x000fe20003fa6270 */
[----:B------:R-:W-:Y:S01]  /*c420*/  @!P6 IMAD.IADD R6, R6, 0x1, -R245 ;  /* 0x000000010606e824 */ /* 0x000fe200078e0af5 */
[----:B------:R-:W-:Y:S01]  /*c430*/  ISETP.GE.AND P6, PT, R213, RZ, PT ;  /* 0x000000ffd500720c */ /* 0x000fe20003fc6270 */
[----:B------:R-:W-:Y:S01]  /*c440*/  IMAD.MOV.U32 R213, RZ, RZ, R190 ;  /* 0x000000ffffd57224 */ /* 0x000fe200078e00be */
[----:B------:R-:W-:Y:S01]  /*c450*/  STL [R1+0x2f10], R249 ;  /* 0x002f10f901007387 */ /* 0x000fe20000100800 */
[----:B--2---:R-:W-:Y:S01]  /*c460*/  IMAD.HI.U32 R194, R4, R0, RZ ;  /* 0x0000000004c27227 */ /* 0x004fe200078e00ff */
[----:B------:R-:W-:-:S03]  /*c470*/  IADD3 R242, R246, 0xf5, RZ ;  /* 0x000000f5f6f27810 */ /* 0x000fc60007ffe0ff */
[----:B------:R-:W-:Y:S01]  /*c480*/  @!P0 IMAD.IADD R185, R185, 0x1, -R245 ;  /* 0x00000001b9b98824 */ /* 0x000fe200078e0af5 */
[C---:B------:R-:W-:Y:S01]  /*c490*/  ISETP.GT.U32.AND P0, PT, R245.reuse, R6, PT ;  /* 0x00000006f500720c */ /* 0x040fe20003f04070 */
[----:B------:R-:W-:Y:S02]  /*c4a0*/  IMAD.MOV R194, RZ, RZ, -R194 ;  /* 0x000000ffffc27224 */ /* 0x000fe400078e0ac2 */
[----:B------:R-:W-:Y:S01]  /*c4b0*/  @!P5 IMAD.MOV R213, RZ, RZ, -R213 ;  /* 0x000000ffffd5d224 */ /* 0x000fe200078e0ad5 */
[----:B------:R-:W-:Y:S01]  /*c4c0*/  ISETP.GT.U32.AND P5, PT, R245, R185, PT ;  /* 0x000000b9f500720c */ /* 0x000fe20003fa4070 */
[----:B------:R-:W-:-:S03]  /*c4d0*/  IMAD.HI.U32 R190, R4, R198, RZ ;  /* 0x000000c604be7227 */ /* 0x000fc600078e00ff */
[----:B------:R1:W-:Y:S01]  /*c4e0*/  STL [R1+0x5c], R213 ;  /* 0x00005cd501007387 */ /* 0x0003e20000100800 */
[C---:B------:R-:W-:Y:S02]  /*c4f0*/  IMAD R0, R245.reuse, R194, R0 ;  /* 0x000000c2f5007224 */ /* 0x040fe400078e0200 */
[----:B------:R-:W-:Y:S01]  /*c500*/  IMAD.MOV R190, RZ, RZ, -R190 ;  /* 0x000000ffffbe7224 */ /* 0x000fe200078e0abe */
[----:B------:R-:W-:Y:S01]  /*c510*/  STL [R1+0x2dfc], R242 ;  /* 0x002dfcf201007387 */ /* 0x000fe20000100800 */
[----:B------:R-:W-:Y:S01]  /*c520*/  @!P6 IMAD.MOV R210, RZ, RZ, -R210 ;  /* 0x000000ffffd2e224 */ /* 0x000fe200078e0ad2 */
[C---:B------:R-:W-:Y:S01]  /*c530*/  ISETP.GT.U32.AND P6, PT, R245.reuse, R0, PT ;  /* 0x00000000f500720c */ /* 0x040fe20003fc4070 */
[----:B------:R-:W-:Y:S01]  /*c540*/  IMAD R198, R245, R190, R198 ;  /* 0x000000bef5c67224 */ /* 0x000fe200078e02c6 */
[----:B------:R-:W-:Y:S01]  /*c550*/  IABS R190, R242 ;  /* 0x000000f200be7213 */ /* 0x000fe20000000000 */
[--C-:B------:R-:W-:Y:S01]  /*c560*/  @!P0 IMAD.IADD R6, R6, 0x1, -R245.reuse ;  /* 0x0000000106068824 */ /* 0x100fe200078e0af5 */
[----:B------:R-:W-:Y:S01]  /*c570*/  ISETP.GE.AND P0, PT, R202, RZ, PT ;  /* 0x000000ffca00720c */ /* 0x000fe20003f06270 */
[----:B------:R-:W-:Y:S01]  /*c580*/  @!P5 IMAD.IADD R185, R185, 0x1, -R245 ;  /* 0x00000001b9b9d824 */ /* 0x000fe200078e0af5 */
[----:B------:R-:W-:Y:S01]  /*c590*/  ISETP.GT.U32.AND P5, PT, R245, R198, PT ;  /* 0x000000c6f500720c */ /* 0x000fe20003fa4070 */
[----:B------:R-:W-:Y:S01]  /*c5a0*/  IMAD.HI.U32 R202, R4, R190, RZ ;  /* 0x000000be04ca7227 */ /* 0x000fe200078e00ff */
[----:B-1----:R-:W-:-:S03]  /*c5b0*/  IADD3 R213, R246, 0xf6, RZ ;  /* 0x000000f6f6d57810 */ /* 0x002fc60007ffe0ff */
[----:B------:R-:W-:Y:S01]  /*c5c0*/  IMAD.MOV R202, RZ, RZ, -R202 ;  /* 0x000000ffffca7224 */ /* 0x000fe200078e0aca */
[----:B------:R-:W-:Y:S01]  /*c5d0*/  IABS R194, R213 ;  /* 0x000000d500c27213 */ /* 0x000fe20000000000 */
[----:B------:R-:W-:Y:S01]  /*c5e0*/  @!P6 IMAD.IADD R0, R0, 0x1, -R245 ;  /* 0x000000010000e824 */ /* 0x000fe200078e0af5 */
[----:B------:R-:W-:Y:S01]  /*c5f0*/  ISETP.GE.AND P6, PT, R212, RZ, PT ;  /* 0x000000ffd400720c */ /* 0x000fe20003fc6270 */
[----:B------:R-:W-:Y:S01]  /*c600*/  IMAD.MOV.U32 R212, RZ, RZ, R6 ;  /* 0x000000ffffd47224 */ /* 0x000fe200078e0006 */
[----:B------:R-:W-:Y:S01]  /*c610*/  STL [R1+0x2d44], R213 ;  /* 0x002d44d501007387 */ /* 0x000fe20000100800 */
[----:B------:R-:W-:-:S04]  /*c620*/  IMAD.HI.U32 R6, R4, R194, RZ ;  /* 0x000000c204067227 */ /* 0x000fc800078e00ff */
[----:B------:R-:W-:Y:S02]  /*c630*/  @!P5 IMAD.IADD R198, R198, 0x1, -R245 ;  /* 0x00000001c6c6d824 */ /* 0x000fe400078e0af5 */
[----:B------:R-:W-:Y:S01]  /*c640*/  @!P0 IMAD.MOV R212, RZ, RZ, -R212 ;  /* 0x000000ffffd48224 */ /* 0x000fe200078e0ad4 */
[C---:B------:R-:W-:Y:S01]  /*c650*/  ISETP.GT.U32.AND P0, PT, R245.reuse, R0, PT ;  /* 0x00000000f500720c */ /* 0x040fe20003f04070 */
[----:B------:R-:W-:Y:S01]  /*c660*/  IMAD.MOV R6, RZ, RZ, -R6 ;  /* 0x000000ffff067224 */ /* 0x000fe200078e0a06 */
[C---:B------:R-:W-:Y:S01]  /*c670*/  ISETP.GT.U32.AND P5, PT, R245.reuse, R198, PT ;  /* 0x000000c6f500720c */ /* 0x040fe20003fa4070 */
[C---:B------:R-:W-:Y:S01]  /*c680*/  IMAD R190, R245.reuse, R202, R190 ;  /* 0x000000caf5be7224 */ /* 0x040fe200078e02be */
[----:B------:R1:W-:Y:S01]  /*c690*/  STL [R1+0x58], R212 ;  /* 0x000058d401007387 */ /* 0x0003e20000100800 */
[C---:B------:R-:W-:Y:S01]  /*c6a0*/  IMAD R194, R245.reuse, R6, R194 ;  /* 0x00000006f5c27224 */ /* 0x040fe200078e02c2 */
[----:B------:R-:W-:Y:S01]  /*c6b0*/  IABS R6, R247 ;  /* 0x000000f700067213 */ /* 0x000fe20000000000 */
[----:B------:R-:W-:Y:S01]  /*c6c0*/  @!P6 IMAD.MOV R185, RZ, RZ, -R185 ;  /* 0x000000ffffb9e224 */ /* 0x000fe200078e0ab9 */
[----:B------:R-:W-:-:S03]  /*c6d0*/  ISETP.GT.U32.AND P6, PT, R245, R190, PT ;  /* 0x000000bef500720c */ /* 0x000fc60003fc4070 */
[----:B------:R-:W-:Y:S01]  /*c6e0*/  IMAD.HI.U32 R202, R4, R6, RZ ;  /* 0x0000000604ca7227 */ /* 0x000fe200078e00ff */
[----:B------:R2:W-:Y:S01]  /*c6f0*/  STL [R1+0x50], R185 ;  /* 0x000050b901007387 */ /* 0x0005e20000100800 */
[----:B-1----:R-:W-:Y:S02]  /*c700*/  IADD3 R212, R246, 0xf8, RZ ;  /* 0x000000f8f6d47810 */ /* 0x002fe40007ffe0ff */
[--C-:B------:R-:W-:Y:S01]  /*c710*/  @!P0 IMAD.IADD R0, R0, 0x1, -R245.reuse ;  /* 0x0000000100008824 */ /* 0x100fe200078e0af5 */
[----:B------:R-:W-:Y:S01]  /*c720*/  ISETP.GT.U32.AND P0, PT, R245, R194, PT ;  /* 0x000000c2f500720c */ /* 0x000fe20003f04070 */
[--C-:B------:R-:W-:Y:S01]  /*c730*/  @!P5 IMAD.IADD R198, R198, 0x1, -R245.reuse ;  /* 0x00000001c6c6d824 */ /* 0x100fe200078e0af5 */
[----:B------:R-:W-:Y:S01]  /*c740*/  ISETP.GE.AND P5, PT, R250, RZ, PT ;  /* 0x000000fffa00720c */ /* 0x000fe20003fa6270 */
[----:B------:R-:W-:Y:S01]  /*c750*/  STL [R1+0x2d90], R247 ;  /* 0x002d90f701007387 */ /* 0x000fe20000100800 */
[----:B------:R-:W-:Y:S01]  /*c760*/  IADD3 R202, -R202, RZ, RZ ;  /* 0x000000ffcaca7210 */ /* 0x000fe20007ffe1ff */
[--C-:B------:R-:W-:Y:S01]  /*c770*/  @!P6 IMAD.IADD R190, R190, 0x1, -R245.reuse ;  /* 0x00000001bebee824 */ /* 0x100fe200078e0af5 */
[----:B------:R-:W-:Y:S01]  /*c780*/  ISETP.GE.AND P6, PT, R249, RZ, PT ;  /* 0x000000fff900720c */ /* 0x000fe20003fc6270 */
[----:B------:R-:W-:Y:S01]  /*c790*/  IMAD.MOV.U32 R249, RZ, RZ, R0 ;  /* 0x000000fffff97224 */ /* 0x000fe200078e0000 */
[----:B--2---:R-:W-:Y:S01]  /*c7a0*/  IABS R185, R212 ;  /* 0x000000d400b97213 */ /* 0x004fe20000000000 */
[C---:B------:R-:W-:Y:S01]  /*c7b0*/  IMAD R6, R245.reuse, R202, R6 ;  /* 0x000000caf5067224 */ /* 0x040fe200078e0206 */
[----:B------:R-:W-:Y:S01]  /*c7c0*/  IADD3 R250, R246, 0xf9, RZ ;  /* 0x000000f9f6fa7810 */ /* 0x000fe20007ffe0ff */
[----:B------:R-:W-:Y:S02]  /*c7d0*/  STL [R1+0x2e40], R212 ;  /* 0x002e40d401007387 */ /* 0x000fe40000100800 */
[----:B------:R-:W-:Y:S01]  /*c7e0*/  @!P0 IMAD.IADD R194, R194, 0x1, -R245 ;  /* 0x00000001c2c28824 */ /* 0x000fe200078e0af5 */
[----:B------:R-:W-:Y:S01]  /*c7f0*/  ISETP.GT.U32.AND P0, PT, R245, R190, PT ;  /* 0x000000bef500720c */ /* 0x000fe20003f04070 */
[----:B------:R-:W-:-:S02]  /*c800*/  @!P5 IMAD.MOV R249, RZ, RZ, -R249 ;  /* 0x000000fffff9d224 */ /* 0x000fc400078e0af9 */
[----:B------:R-:W-:Y:S01]  /*c810*/  IMAD.HI.U32 R0, R4, R185, RZ ;  /* 0x000000b904007227 */ /* 0x000fe200078e00ff */
[C---:B------:R-:W-:Y:S02]  /*c820*/  ISETP.GT.U32.AND P5, PT, R245.reuse, R194, PT ;  /* 0x000000c2f500720c */ /* 0x040fe40003fa4070 */
[----:B------:R1:W-:Y:S01]  /*c830*/  STL [R1+0x54], R249 ;  /* 0x000054f901007387 */ /* 0x0003e20000100800 */
[----:B------:R-:W-:Y:S02]  /*c840*/  IMAD.MOV R0, RZ, RZ, -R0 ;  /* 0x000000ffff007224 */ /* 0x000fe400078e0a00 */
[----:B------:R-:W-:Y:S01]  /*c850*/  @!P6 IMAD.MOV R198, RZ, RZ, -R198 ;  /* 0x000000ffffc6e224 */ /* 0x000fe200078e0ac6 */
[C---:B------:R-:W-:Y:S01]  /*c860*/  ISETP.GT.U32.AND P6, PT, R245.reuse, R6, PT ;  /* 0x00000006f500720c */ /* 0x040fe20003fc4070 */
[C---:B------:R-:W-:Y:S01]  /*c870*/  IMAD R185, R245.reuse, R0, R185 ;  /* 0x00000000f5b97224 */ /* 0x040fe200078e02b9 */
[----:B------:R-:W-:Y:S01]  /*c880*/  IABS R0, R250 ;  /* 0x000000fa00007213 */ /* 0x000fe20000000000 */
[--C-:B------:R-:W-:Y:S01]  /*c890*/  @!P0 IMAD.IADD R190, R190, 0x1, -R245.reuse ;  /* 0x00000001bebe8824 */ /* 0x100fe200078e0af5 */
[----:B------:R-:W-:Y:S01]  /*c8a0*/  ISETP.GE.AND P0, PT, R242, RZ, PT ;  /* 0x000000fff200720c */ /* 0x000fe20003f06270 */
[----:B------:R-:W-:Y:S01]  /*c8b0*/  STL [R1+0x2e3c], R250 ;  /* 0x002e3cfa01007387 */ /* 0x000fe20000100800 */
[----:B-1----:R-:W-:Y:S01]  /*c8c0*/  IADD3 R249, R246, 0xfa, RZ ;  /* 0x000000faf6f97810 */ /* 0x002fe20007ffe0ff */
[----:B------:R-:W-:Y:S01]  /*c8d0*/  @!P5 IMAD.IADD R194, R194, 0x1, -R245 ;  /* 0x00000001c2c2d824 */ /* 0x000fe200078e0af5 */
[----:B------:R-:W-:Y:S01]  /*c8e0*/  ISETP.GT.U32.AND P5, PT, R245, R185, PT ;  /* 0x000000b9f500720c */ /* 0x000fe20003fa4070 */
[----:B------:R1:W-:Y:S01]  /*c8f0*/  STL [R1+0x4c], R198 ;  /* 0x00004cc601007387 */ /* 0x0003e20000100800 */
[----:B------:R-:W-:Y:S01]  /*c900*/  IMAD.HI.U32 R202, R4, R0, RZ ;  /* 0x0000000004ca7227 */ /* 0x000fe200078e00ff */
[----:B------:R-:W-:-:S02]  /*c910*/  IADD3 R242, R246, 0xfb, RZ ;  /* 0x000000fbf6f27810 */ /* 0x000fc40007ffe0ff */
[----:B------:R-:W-:Y:S01]  /*c920*/  STL [R1+0x2ed8], R249 ;  /* 0x002ed8f901007387 */ /* 0x000fe20000100800 */
[----:B------:R-:W-:Y:S01]  /*c930*/  @!P6 IMAD.IADD R6, R6, 0x1, -R245 ;  /* 0x000000010606e824 */ /* 0x000fe200078e0af5 */
[----:B------:R-:W-:Y:S01]  /*c940*/  ISETP.GE.AND P6, PT, R213, RZ, PT ;  /* 0x000000ffd500720c */ /* 0x000fe20003fc6270 */
[----:B------:R-:W-:Y:S02]  /*c950*/  IMAD.MOV.U32 R213, RZ, RZ, R190 ;  /* 0x000000ffffd57224 */ /* 0x000fe400078e00be */
[----:B------:R-:W-:Y:S01]  /*c960*/  IMAD.MOV R202, RZ, RZ, -R202 ;  /* 0x000000ffffca7224 */ /* 0x000fe200078e0aca */
[----:B-1----:R-:W-:Y:S01]  /*c970*/  IABS R198, R249 ;  /* 0x000000f900c67213 */ /* 0x002fe20000000000 */
[----:B------:R-:W-:Y:S01]  /*c980*/  @!P0 IMAD.MOV R213, RZ, RZ, -R213 ;  /* 0x000000ffffd58224 */ /* 0x000fe200078e0ad5 */
[----:B------:R-:W-:Y:S01]  /*c990*/  ISETP.GT.U32.AND P0, PT, R245, R6, PT ;  /* 0x00000006f500720c */ /* 0x000fe20003f04070 */
[----:B------:R-:W-:Y:S02]  /*c9a0*/  @!P5 IMAD.IADD R185, R185, 0x1, -R245 ;  /* 0x00000001b9b9d824 */ /* 0x000fe400078e0af5 */
[----:B------:R-:W-:Y:S01]  /*c9b0*/  IMAD.HI.U32 R190, R4, R198, RZ ;  /* 0x000000c604be7227 */ /* 0x000fe200078e00ff */
[----:B------:R1:W-:Y:S02]  /*c9c0*/  STL [R1+0x48], R213 ;  /* 0x000048d501007387 */ /* 0x0003e40000100800 */
[----:B------:R-:W-:Y:S01]  /*c9d0*/  ISETP.GT.U32.AND P5, PT, R245, R185, PT ;  /* 0x000000b9f500720c */ /* 0x000fe20003fa4070 */
[----:B------:R-:W-:-:S02]  /*c9e0*/  IMAD.MOV R190, RZ, RZ, -R190 ;  /* 0x000000ffffbe7224 */ /* 0x000fc400078e0abe */
[C---:B------:R-:W-:Y:S02]  /*c9f0*/  IMAD R0, R245.reuse, R202, R0 ;  /* 0x000000caf5007224 */ /* 0x040fe400078e0200 */
[C---:B------:R-:W-:Y:S01]  /*ca00*/  IMAD R198, R245.reuse, R190, R198 ;  /* 0x000000bef5c67224 */ /* 0x040fe200078e02c6 */
[----:B------:R-:W-:Y:S01]  /*ca10*/  IABS R190, R242 ;  /* 0x000000f200be7213 */ /* 0x000fe20000000000 */
[----:B------:R-:W-:Y:S01]  /*ca20*/  @!P6 IMAD.MOV R194, RZ, RZ, -R194 ;  /* 0x000000ffffc2e224 */ /* 0x000fe200078e0ac2 */
[C---:B------:R-:W-:Y:S01]  /*ca30*/  ISETP.GT.U32.AND P6, PT, R245.reuse, R0, PT ;  /* 0x00000000f500720c */ /* 0x040fe20003fc4070 */
[--C-:B------:R-:W-:Y:S01]  /*ca40*/  @!P0 IMAD.IADD R6, R6, 0x1, -R245.reuse ;  /* 0x0000000106068824 */ /* 0x100fe200078e0af5 */
[----:B------:R-:W-:Y:S01]  /*ca50*/  ISETP.GT.U32.AND P0, PT, R245, R198, PT ;  /* 0x000000c6f500720c */ /* 0x000fe20003f04070 */
[----:B------:R-:W-:Y:S01]  /*ca60*/  IMAD.HI.U32 R202, R4, R190, RZ ;  /* 0x000000be04ca7227 */ /* 0x000fe200078e00ff */
[C---:B-1----:R-:W-:Y:S01]  /*ca70*/  IADD3 R213, R246.reuse, 0xfc, RZ ;  /* 0x000000fcf6d57810 */ /* 0x042fe20007ffe0ff */
[----:B------:R1:W-:Y:S02]  /*ca80*/  STL [R1+0x40], R194 ;  /* 0x000040c201007387 */ /* 0x0003e40000100800 */
[----:B------:R-:W-:Y:S01]  /*ca90*/  @!P5 IMAD.IADD R185, R185, 0x1, -R245 ;  /* 0x00000001b9b9d824 */ /* 0x000fe200078e0af5 */
[----:B------:R-:W-:Y:S01]  /*caa0*/  ISETP.GE.AND P5, PT, R247, RZ, PT ;  /* 0x000000fff700720c */ /* 0x000fe20003fa6270 */
[----:B------:R-:W-:Y:S01]  /*cab0*/  IMAD.MOV R202, RZ, RZ, -R202 ;  /* 0x000000ffffca7224 */ /* 0x000fe200078e0aca */
[----:B------:R-:W-:Y:S01]  /*cac0*/  STL [R1+0x2bb0], R242 ;  /* 0x002bb0f201007387 */ /* 0x000fe20000100800 */
[----:B------:R-:W-:-:S02]  /*cad0*/  IADD3 R247, R246, 0xfd, RZ ;  /* 0x000000fdf6f77810 */ /* 0x000fc40007ffe0ff */
[--C-:B------:R-:W-:Y:S01]  /*cae0*/  @!P6 IMAD.IADD R0, R0, 0x1, -R245.reuse ;  /* 0x000000010000e824 */ /* 0x100fe200078e0af5 */
[----:B------:R-:W-:Y:S01]  /*caf0*/  ISETP.GE.AND P6, PT, R212, RZ, PT ;  /* 0x000000ffd400720c */ /* 0x000fe20003fc6270 */
[----:B------:R-:W-:Y:S01]  /*cb00*/  IMAD.MOV.U32 R212, RZ, RZ, R6 ;  /* 0x000000ffffd47224 */ /* 0x000fe200078e0006 */
[----:B-1----:R-:W-:Y:S01]  /*cb10*/  IABS R194, R213 ;  /* 0x000000d500c27213 */ /* 0x002fe20000000000 */
[----:B------:R-:W-:Y:S01]  /*cb20*/  @!P0 IMAD.IADD R198, R198, 0x1, -R245 ;  /* 0x00000001c6c68824 */ /* 0x000fe200078e0af5 */
[C---:B------:R-:W-:Y:S01]  /*cb30*/  ISETP.GT.U32.AND P0, PT, R245.reuse, R0, PT ;  /* 0x00000000f500720c */ /* 0x040fe20003f04070 */
[C---:B------:R-:W-:Y:S01]  /*cb40*/  IMAD R190, R245.reuse, R202, R190 ;  /* 0x000000caf5be7224 */ /* 0x040fe200078e02be */
[----:B------:R-:W-:Y:S01]  /*cb50*/  STL [R1+0x2e38], R213 ;  /* 0x002e38d501007387 */ /* 0x000fe20000100800 */
[----:B------:R-:W-:Y:S01]  /*cb60*/  @!P5 IMAD.MOV R212, RZ, RZ, -R212 ;  /* 0x000000ffffd4d224 */ /* 0x000fe200078e0ad4 */
[----:B------:R-:W-:Y:S01]  /*cb70*/  ISETP.GT.U32.AND P5, PT, R245, R198, PT ;  /* 0x000000c6f500720c */ /* 0x000fe20003fa4070 */
[----:B------:R-:W-:-:S03]  /*cb80*/  IMAD.HI.U32 R6, R4, R194, RZ ;  /* 0x000000c204067227 */ /* 0x000fc600078e00ff */
[----:B------:R1:W-:Y:S01]  /*cb90*/  STL [R1+0x44], R212 ;  /* 0x000044d401007387 */ /* 0x0003e20000100800 */
[----:B------:R-:W-:Y:S02]  /*cba0*/  IMAD.MOV R6, RZ, RZ, -R6 ;  /* 0x000000ffff067224 */ /* 0x000fe400078e0a06 */
[----:B------:R-:W-:Y:S01]  /*cbb0*/  @!P6 IMAD.MOV R185, RZ, RZ, -R185 ;  /* 0x000000ffffb9e224 */ /* 0x000fe200078e0ab9 */
[C---:B------:R-:W-:Y:S01]  /*cbc0*/  ISETP.GT.U32.AND P6, PT, R245.reuse, R190, PT ;  /* 0x000000bef500720c */ /* 0x040fe20003fc4070 */
[C---:B------:R-:W-:Y:S01]  /*cbd0*/  IMAD R194, R245.reuse, R6, R194 ;  /* 0x00000006f5c27224 */ /* 0x040fe200078e02c2 */
[----:B------:R-:W-:Y:S01]  /*cbe0*/  STL [R1+0x2d8c], R247 ;  /* 0x002d8cf701007387 */ /* 0x000fe20000100800 */
[--C-:B------:R-:W-:Y:S01]  /*cbf0*/  @!P0 IMAD.IADD R0, R0, 0x1, -R245.reuse ;  /* 0x0000000100008824 */ /* 0x100fe200078e0af5 */
[----:B------:R-:W-:Y:S01]  /*cc00*/  ISETP.GE.AND P0, PT, R250, RZ, PT ;  /* 0x000000fffa00720c */ /* 0x000fe20003f06270 */
[----:B------:R-:W-:Y:S01]  /*cc10*/  @!P5 IMAD.IADD R198, R198, 0x1, -R245 ;  /* 0x00000001c6c6d824 */ /* 0x000fe200078e0af5 */
[----:B------:R-:W-:Y:S01]  /*cc20*/  ISETP.GT.U32.AND P5, PT, R245, R194, PT ;  /* 0x000000c2f500720c */ /* 0x000fe20003fa4070 */
[----:B------:R2:W-:Y:S01]  /*cc30*/  STL [R1+0x3c], R185 ;  /* 0x00003cb901007387 */ /* 0x0005e20000100800 */
[----:B-1----:R-:W-:-:S02]  /*cc40*/  IADD3 R212, R246, 0xfe, RZ ;  /* 0x000000fef6d47810 */ /* 0x002fc40007ffe0ff */
[----:B------:R-:W-:Y:S02]  /*cc50*/  IABS R6, R247 ;  /* 0x000000f700067213 */ /* 0x000fe40000000000 */
[----:B------:R-:W-:Y:S01]  /*cc60*/  IADD3 R250, R246, 0xff, RZ ;  /* 0x000000fff6fa7810 */ /* 0x000fe20007ffe0ff */
[----:B------:R-:W-:Y:S01]  /*cc70*/  @!P6 IMAD.IADD R190, R190, 0x1, -R245 ;  /* 0x00000001bebee824 */ /* 0x000fe200078e0af5 */
[----:B------:R-:W-:Y:S01]  /*cc80*/  ISETP.GE.AND P6, PT, R249, RZ, PT ;  /* 0x000000fff900720c */ /* 0x000fe20003fc6270 */
[----:B------:R-:W-:Y:S01]  /*cc90*/  IMAD.MOV.U32 R249, RZ, RZ, R0 ;  /* 0x000000fffff97224 */ /* 0x000fe200078e0000 */
[----:B------:R-:W-:Y:S01]  /*cca0*/  STL [R1+0x2f0c], R212 ;  /* 0x002f0cd401007387 */ /* 0x000fe20000100800 */
[----:B--2---:R-:W-:Y:S01]  /*ccb0*/  IABS R185, R212 ;  /* 0x000000d400b97213 */ /* 0x004fe20000000000 */
[----:B------:R-:W-:Y:S02]  /*ccc0*/  IMAD.HI.U32 R202, R4, R6, RZ ;  /* 0x0000000604ca7227 */ /* 0x000fe400078e00ff */
[----:B------:R-:W-:-:S02]  /*ccd0*/  @!P0 IADD3 R249, -R249, RZ, RZ ;  /* 0x000000fff9f98210 */ /* 0x000fc40007ffe1ff */
[----:B------:R-:W-:Y:S01]  /*cce0*/  @!P5 IMAD.IADD R194, R194, 0x1, -R245 ;  /* 0x00000001c2c2d824 */ /* 0x000fe200078e0af5 */
[C---:B------:R-:W-:Y:S01]  /*ccf0*/  ISETP.GT.U32.AND P0, PT, R245.reuse, R190, PT ;  /* 0x000000bef500720c */ /* 0x040fe20003f04070 */
[----:B------:R-:W-:Y:S01]  /*cd00*/  IMAD.HI.U32 R0, R4, R185, RZ ;  /* 0x000000b904007227 */ /* 0x000fe200078e00ff */
[----:B------:R1:W-:Y:S02]  /*cd10*/  STL [R1+0x38], R249 ;  /* 0x000038f901007387 */ /* 0x0003e40000100800 */
[C---:B------:R-:W-:Y:S01]  /*cd20*/  ISETP.GT.U32.AND P5, PT, R245.reuse, R194, PT ;  /* 0x000000c2f500720c */ /* 0x040fe20003fa4070 */
[----:B------:R-:W-:Y:S02]  /*cd30*/  IMAD.MOV R202, RZ, RZ, -R202 ;  /* 0x000000ffffca7224 */ /* 0x000fe400078e0aca */
[----:B------:R-:W-:Y:S02]  /*cd40*/  IMAD.MOV R0, RZ, RZ, -R0 ;  /* 0x000000ffff007224 */ /* 0x000fe400078e0a00 */
[----:B------:R-:W-:-:S02]  /*cd50*/  IMAD R6, R245, R202, R6 ;  /* 0x000000caf5067224 */ /* 0x000fc400078e0206 */
[C---:B------:R-:W-:Y:S01]  /*cd60*/  IMAD R185, R245.reuse, R0, R185 ;  /* 0x00000000f5b97224 */ /* 0x040fe200078e02b9 */
[----:B------:R-:W-:Y:S01]  /*cd70*/  IABS R0, R250 ;  /* 0x000000fa00007213 */ /* 0x000fe20000000000 */
[----:B------:R-:W-:Y:S01]  /*cd80*/  @!P6 IMAD.MOV R198, RZ, RZ, -R198 ;  /* 0x000000ffffc6e224 */ /* 0x000fe200078e0ac6 */
[C---:B------:R-:W-:Y:S01]  /*cd90*/  ISETP.GT.U32.AND P6, PT, R245.reuse, R6, PT ;  /* 0x00000006f500720c */ /* 0x040fe20003fc4070 */
[--C-:B------:R-:W-:Y:S01]  /*cda0*/  @!P0 IMAD.IADD R190, R190, 0x1, -R245.reuse ;  /* 0x00000001bebe8824 */ /* 0x100fe200078e0af5 */
[----:B------:R-:W-:Y:S01]  /*cdb0*/  ISETP.GT.U32.AND P0, PT, R245, R185, PT ;  /* 0x000000b9f500720c */ /* 0x000fe20003f04070 */
[----:B------:R-:W-:Y:S01]  /*cdc0*/  @!P5 IMAD.IADD R194, R194, 0x1, -R245 ;  /* 0x00000001c2c2d824 */ /* 0x000fe200078e0af5 */
[----:B------:R-:W-:Y:S01]  /*cdd0*/  ISETP.GE.AND P5, PT, R242, RZ, PT ;  /* 0x000000fff200720c */ /* 0x000fe20003fa6270 */
[----:B------:R2:W-:Y:S01]  /*cde0*/  STL [R1+0x30], R198 ;  /* 0x000030c601007387 */ /* 0x0005e20000100800 */
[C---:B-1----:R-:W-:Y:S02]  /*cdf0*/  IADD3 R249, R246.reuse, 0x100, RZ ;  /* 0x00000100f6f97810 */ /* 0x042fe40007ffe0ff */
[----:B------:R-:W-:Y:S01]  /*ce00*/  IADD3 R242, R246, 0x101, RZ ;  /* 0x00000101f6f27810 */ /* 0x000fe20007ffe0ff */
[----:B------:R-:W-:Y:S01]  /*ce10*/  STL [R1+0x2df8], R250 ;  /* 0x002df8fa01007387 */ /* 0x000fe20000100800 */
[----:B------:R-:W-:-:S03]  /*ce20*/  IABS R202, R249 ;  /* 0x000000f900ca7213 */ /* 0x000fc60000000000 */
[----:B------:R-:W-:Y:S01]  /*ce30*/  @!P6 IMAD.IADD R6, R6, 0x1, -R245 ;  /* 0x000000010606e824 */ /* 0x000fe200078e0af5 */
[----:B------:R-:W-:Y:S01]  /*ce40*/  ISETP.GE.AND P6, PT, R213, RZ, PT ;  /* 0x000000ffd500720c */ /* 0x000fe20003fc6270 */
[----:B------:R-:W-:Y:S01]  /*ce50*/  IMAD.MOV.U32 R213, RZ, RZ, R190 ;  /* 0x000000ffffd57224 */ /* 0x000fe200078e00be */
[----:B------:R-:W-:Y:S01]  /*ce60*/  STL [R1+0x2d40], R249 ;  /* 0x002d40f901007387 */ /* 0x000fe20000100800 */
[----:B--2---:R-:W-:-:S04]  /*ce70*/  IMAD.HI.U32 R198, R4, R0, RZ ;  /* 0x0000000004c67227 */ /* 0x004fc800078e00ff */
[----:B------:R-:W-:Y:S01]  /*ce80*/  @!P0 IMAD.IADD R185, R185, 0x1, -R245 ;  /* 0x00000001b9b98824 */ /* 0x000fe200078e0af5 */
[C---:B------:R-:W-:Y:S01]  /*ce90*/  ISETP.GT.U32.AND P0, PT, R245.reuse, R6, PT ;  /* 0x00000006f500720c */ /* 0x040fe20003f04070 */
[----:B------:R-:W-:Y:S02]  /*cea0*/  @!P5 IMAD.MOV R213, RZ, RZ, -R213 ;  /* 0x000000ffffd5d224 */ /* 0x000fe400078e0ad5 */
[----:B------:R-:W-:Y:S01]  /*ceb0*/  IMAD.MOV R198, RZ, RZ, -R198 ;  /* 0x000000ffffc67224 */ /* 0x000fe200078e0ac6 */
[C---:B------:R-:W-:Y:S01]  /*cec0*/  ISETP.GT.U32.AND P5, PT, R245.reuse, R185, PT ;  /* 0x000000b9f500720c */ /* 0x040fe20003fa4070 */
[----:B------:R-:W-:Y:S01]  /*ced0*/  IMAD.HI.U32 R190, R4, R202, RZ ;  /* 0x000000ca04be7227 */ /* 0x000fe200078e00ff */
[----:B------:R1:W-:Y:S03]  /*cee0*/  STL [R1+0x34], R213 ;  /* 0x000034d501007387 */ /* 0x0003e60000100800 */
[C---:B------:R-:W-:Y:S01]  /*cef0*/  IMAD R0, R245.reuse, R198, R0 ;  /* 0x000000c6f5007224 */ /* 0x040fe200078e0200 */
[----:B------:R-:W-:Y:S01]  /*cf00*/  STL [R1+0x2d88], R242 ;  /* 0x002d88f201007387 */ /* 0x000fe20000100800 */
[----:B------:R-:W-:Y:S01]  /*cf10*/  IMAD.MOV R190, RZ, RZ, -R190 ;  /* 0x000000ffffbe7224 */ /* 0x000fe200078e0abe */
[----:B------:R-:W-:Y:S01]  /*cf20*/  IABS R198, R242 ;  /* 0x000000f200c67213 */ /* 0x000fe20000000000 */
[----:B------:R-:W-:Y:S01]  /*cf30*/  @!P6 IMAD.MOV R194, RZ, RZ, -R194 ;  /* 0x000000ffffc2e224 */ /* 0x000fe200078e0ac2 */
[C---:B------:R-:W-:Y:S01]  /*cf40*/  ISETP.GT.U32.AND P6, PT, R245.reuse, R0, PT ;  /* 0x00000000f500720c */ /* 0x040fe20003fc4070 */
[----:B------:R-:W-:Y:S01]  /*cf50*/  IMAD R202, R245, R190, R202 ;  /* 0x000000bef5ca7224 */ /* 0x000fe200078e02ca */
[----:B-1----:R-:W-:Y:S01]  /*cf60*/  IADD3 R213, R246, 0x102, RZ ;  /* 0x00000102f6d57810 */ /* 0x002fe20007ffe0ff */
[--C-:B------:R-:W-:Y:S01]  /*cf70*/  @!P0 IMAD.IADD R6, R6, 0x1, -R245.reuse ;  /* 0x0000000106068824 */ /* 0x100fe200078e0af5 */
[----:B------:R-:W-:Y:S01]  /*cf80*/  ISETP.GE.AND P0, PT, R247, RZ, PT ;  /* 0x000000fff700720c */ /* 0x000fe20003f06270 */
[----:B------:R-:W-:Y:S01]  /*cf90*/  @!P5 IMAD.IADD R185, R185, 0x1, -R245 ;  /* 0x00000001b9b9d824 */ /* 0x000fe200078e0af5 */
[----:B------:R-:W-:Y:S01]  /*cfa0*/  ISETP.GT.U32.AND P5, PT, R245, R202, PT ;  /* 0x000000caf500720c */ /* 0x000fe20003fa4070 */
[----:B------:R1:W-:Y:S01]  /*cfb0*/  STL [R1+0x2c], R194 ;  /* 0x00002cc201007387 */ /* 0x0003e20000100800 */
[----:B------:R-:W-:Y:S01]  /*cfc0*/  IMAD.HI.U32 R190, R4, R198, RZ ;  /* 0x000000c604be7227 */ /* 0x000fe200078e00ff */
[----:B------:R-:W-:-:S02]  /*cfd0*/  IADD3 R247, R246, 0x103, RZ ;  /* 0x00000103f6f77810 */ /* 0x000fc40007ffe0ff */
[----:B------:R-:W-:Y:S01]  /*cfe0*/  STL [R1+0x2e34], R213 ;  /* 0x002e34d501007387 */ /* 0x000fe20000100800 */
[----:B------:R-:W-:Y:S02]  /*cff0*/  IMAD.MOV R190, RZ, RZ, -R190 ;  /* 0x000000ffffbe7224 */ /* 0x000fe400078e0abe */
[--C-:B------:R-:W-:Y:S01]  /*d000*/  @!P6 IMAD.IADD R0, R0, 0x1, -R245.reuse ;  /* 0x000000010000e824 */ /* 0x100fe200078e0af5 */
[----:B------:R-:W-:Y:S01]  /*d010*/  ISETP.GE.AND P6, PT, R212, RZ, PT ;  /* 0x000000ffd400720c */ /* 0x000fe20003fc6270 */
[----:B------:R-:W-:Y:S01]  /*d020*/  IMAD.MOV.U32 R212, RZ, RZ, R6 ;  /* 0x000000ffffd47224 */ /* 0x000fe200078e0006 */
[----:B-1----:R-:W-:Y:S01]  /*d030*/  IABS R194, R213 ;  /* 0x000000d500c27213 */ /* 0x002fe20000000000 */
[C---:B------:R-:W-:Y:S01]  /*d040*/  IMAD R198, R245.reuse, R190, R198 ;  /* 0x000000bef5c67224 */ /* 0x040fe200078e02c6 */
[----:B------:R-:W-:Y:S01]  /*d050*/  IABS R190, R247 ;  /* 0x000000f700be7213 */ /* 0x000fe20000000000 */
[----:B------:R-:W-:Y:S02]  /*d060*/  @!P5 IMAD.IADD R202, R202, 0x1, -R245 ;  /* 0x00000001cacad824 */ /* 0x000fe400078e0af5 */
[----:B------:R-:W-:Y:S01]  /*d070*/  @!P0 IMAD.MOV R212, RZ, RZ, -R212 ;  /* 0x000000ffffd48224 */ /* 0x000fe200078e0ad4 */
[C---:B------:R-:W-:Y:S01]  /*d080*/  ISETP.GT.U32.AND P0, PT, R245.reuse, R0, PT ;  /* 0x00000000f500720c */ /* 0x040fe20003f04070 */
[----:B------:R-:W-:Y:S01]  /*d090*/  IMAD.HI.U32 R6, R4, R194, RZ ;  /* 0x000000c204067227 */ /* 0x000fe200078e00ff */
[----:B------:R-:W-:-:S02]  /*d0a0*/  ISETP.GT.U32.AND P5, PT, R245, R202, PT ;  /* 0x000000caf500720c */ /* 0x000fc40003fa4070 */
[----:B------:R1:W-:Y:S01]  /*d0b0*/  STL [R1+0x28], R212 ;  /* 0x000028d401007387 */ /* 0x0003e20000100800 */
[----:B------:R-:W-:Y:S02]  /*d0c0*/  IMAD.MOV R6, RZ, RZ, -R6 ;  /* 0x000000ffff067224 */ /* 0x000fe400078e0a06 */
[----:B------:R-:W-:Y:S01]  /*d0d0*/  @!P6 IMAD.MOV R185, RZ, RZ, -R185 ;  /* 0x000000ffffb9e224 */ /* 0x000fe200078e0ab9 */
[C---:B------:R-:W-:Y:S01]  /*d0e0*/  ISETP.GT.U32.AND P6, PT, R245.reuse, R198, PT ;  /* 0x000000c6f500720c */ /* 0x040fe20003fc4070 */
[C---:B------:R-:W-:Y:S02]  /*d0f0*/  IMAD R194, R245.reuse, R6, R194 ;  /* 0x00000006f5c27224 */ /* 0x040fe400078e02c2 */
        /* <DEDUP_REMOVED lines=17> */
[C---:B------:R-:W-:Y:S01]  /*d210*/  ISETP.GT.U32.AND P0, PT, R245.reuse, R198, PT ;  /* 0x000000c6f500720c */ /* 0x040fe20003f04070 */
[----:B------:R-:W-:Y:S01]  /*d220*/  @!P5 IMAD.MOV R249, RZ, RZ, -R249 ;  /* 0x000000fffff9d224 */ /* 0x000fe200078e0af9 */
[----:B------:R-:W-:Y:S01]  /*d230*/  IABS R6, R250 ;  /* 0x000000fa00067213 */ /* 0x000fe20000000000 */
[----:B------:R-:W-:Y:S01]  /*d240*/  IMAD.HI.U32 R0, R4, R185, RZ ;  /* 0x000000b904007227 */ /* 0x000fe200078e00ff */
[----:B------:R-:W-:-:S02]  /*d250*/  ISETP.GT.U32.AND P5, PT, R245, R194, PT ;  /* 0x000000c2f500720c */ /* 0x000fc40003fa4070 */
        /* <DEDUP_REMOVED lines=10> */
[--C-:B------:R-:W-:Y:S01]  /*d300*/  @!P5 IMAD.IADD R194, R194, 0x1, -R245.reuse ;  /* 0x00000001c2c2d824 */ /* 0x100fe200078e0af5 */
[----:B------:R-:W-:Y:S01]  /*d310*/  ISETP.GT.U32.AND P5, PT, R245, R185, PT ;  /* 0x000000b9f500720c */ /* 0x000fe20003fa4070 */
[----:B------:R-:W-:Y:S01]  /*d320*/  IMAD.HI.U32 R242, R4, R0, RZ ;  /* 0x0000000004f27227 */ /* 0x000fe200078e00ff */
[----:B------:R-:W-:Y:S03]  /*d330*/  STL [R1+0x2d7c], R250 ;  /* 0x002d7cfa01007387 */ /* 0x000fe60000100800 */
[----:B------:R-:W-:Y:S01]  /*d340*/  @!P6 IMAD.IADD R190, R190, 0x1, -R245 ;  /* 0x00000001bebee824 */ /* 0x000fe200078e0af5 */
[----:B------:R-:W-:Y:S01]  /*d350*/  ISETP.GE.AND P6, PT, R213, RZ, PT ;  /* 0x000000ffd500720c */ /* 0x000fe20003fc6270 */
[----:B------:R-:W-:-:S02]  /*d360*/  IMAD.MOV.U32 R213, RZ, RZ, R198 ;  /* 0x000000ffffd57224 */ /* 0x000fc400078e00c6 */
[----:B------:R-:W-:-:S04]  /*d370*/  IMAD.HI.U32 R198, R4, R6, RZ ;  /* 0x0000000604c67227 */ /* 0x000fc800078e00ff */
[----:B------:R-:W-:Y:S02]  /*d380*/  @!P5 IMAD.IADD R185, R185, 0x1, -R245 ;  /* 0x00000001b9b9d824 */ /* 0x000fe400078e0af5 */
[----:B------:R-:W-:Y:S01]  /*d390*/  @!P0 IMAD.MOV R213, RZ, RZ, -R213 ;  /* 0x000000ffffd58224 */ /* 0x000fe200078e0ad5 */
[C---:B------:R-:W-:Y:S01]  /*d3a0*/  ISETP.GT.U32.AND P0, PT, R245.reuse, R190, PT ;  /* 0x000000bef500720c */ /* 0x040fe20003f04070 */
[----:B------:R-:W-:Y:S01]  /*d3b0*/  IMAD.MOV R242, RZ, RZ, -R242 ;  /* 0x000000fffff27224 */ /* 0x000fe200078e0af2 */
[C---:B------:R-:W-:Y:S01]  /*d3c0*/  ISETP.GT.U32.AND P5, PT, R245.reuse, R185, PT ;  /* 0x000000b9f500720c */ /* 0x040fe20003fa4070 */
[----:B------:R-:W-:Y:S01]  /*d3d0*/  IMAD.MOV R198, RZ, RZ, -R198 ;  /* 0x000000ffffc67224 */ /* 0x000fe200078e0ac6 */
[----:B------:R1:W-:Y:S01]  /*d3e0*/  STL [R1+0x20], R213 ;  /* 0x000020d501007387 */ /* 0x0003e20000100800 */
[C---:B------:R-:W-:Y:S02]  /*d3f0*/  IMAD R0, R245.reuse, R242, R0 ;  /* 0x000000f2f5007224 */ /* 0x040fe400078e0200 */
[C---:B------:R-:W-:Y:S01]  /*d400*/  IMAD R6, R245.reuse, R198, R6 ;  /* 0x000000c6f5067224 */ /* 0x040fe200078e0206 */
[----:B------:R-:W-:Y:S01]  /*d410*/  IABS R198, R249 ;  /* 0x000000f900c67213 */ /* 0x000fe20000000000 */
[----:B------:R-:W-:Y:S01]  /*d420*/  @!P6 IMAD.MOV R194, RZ, RZ, -R194 ;  /* 0x000000ffffc2e224 */ /* 0x000fe200078e0ac2 */
[----:B------:R-:W-:-:S03]  /*d430*/  ISETP.GT.U32.AND P6, PT, R245, R0, PT ;  /* 0x00000000f500720c */ /* 0x000fc60003fc4070 */
[--C-:B------:R-:W-:Y:S01]  /*d440*/  @!P0 IMAD.IADD R190, R190, 0x1, -R245.reuse ;  /* 0x00000001bebe8824 */ /* 0x100fe200078e0af5 */
[----:B------:R-:W-:Y:S01]  /*d450*/  ISETP.GT.U32.AND P0, PT, R245, R6, PT ;  /* 0x00000006f500720c */ /* 0x000fe20003f04070 */
[--C-:B------:R-:W-:Y:S01]  /*d460*/  @!P5 IMAD.IADD R185, R185, 0x1, -R245.reuse ;  /* 0x00000001b9b9d824 */ /* 0x100fe200078e0af5 */
[----:B------:R-:W-:Y:S01]  /*d470*/  ISETP.GE.AND P5, PT, R247, RZ, PT ;  /* 0x000000fff700720c */ /* 0x000fe20003fa6270 */
[----:B------:R2:W-:Y:S01]  /*d480*/  STL [R1+0x1c], R194 ;  /* 0x00001cc201007387 */ /* 0x0005e20000100800 */
[C---:B-1----:R-:W-:Y:S02]  /*d490*/  IADD3 R213, R246.reuse, 0x108, RZ ;  /* 0x00000108f6d57810 */ /* 0x042fe40007ffe0ff */
[----:B------:R-:W-:Y:S01]  /*d4a0*/  IADD3 R247, R246, 0x1ff, RZ ;  /* 0x000001fff6f77810 */ /* 0x000fe20007ffe0ff */
[----:B------:R-:W-:Y:S02]  /*d4b0*/  STL [R1+0x2d3c], R249 ;  /* 0x002d3cf901007387 */ /* 0x000fe40000100800 */
[----:B------:R-:W-:Y:S01]  /*d4c0*/  @!P6 IMAD.IADD R0, R0, 0x1, -R245 ;  /* 0x000000010000e824 */ /* 0x000fe200078e0af5 */
[----:B------:R-:W-:Y:S01]  /*d4d0*/  ISETP.GE.AND P6, PT, R212, RZ, PT ;  /* 0x000000ffd400720c */ /* 0x000fe20003fc6270 */
[----:B------:R-:W-:Y:S01]  /*d4e0*/  IMAD.MOV.U32 R212, RZ, RZ, R190 ;  /* 0x000000ffffd47224 */ /* 0x000fe200078e00be */
[----:B------:R-:W-:Y:S01]  /*d4f0*/  STL [R1+0x2d80], R213 ;  /* 0x002d80d501007387 */ /* 0x000fe20000100800 */
[----:B------:R-:W-:Y:S01]  /*d500*/  IMAD.HI.U32 R190, R4, R198, RZ ;  /* 0x000000c604be7227 */ /* 0x000fe200078e00ff */
[----:B--2---:R-:W-:-:S03]  /*d510*/  IABS R194, R213 ;  /* 0x000000d500c27213 */ /* 0x004fc60000000000 */
[----:B------:R-:W-:Y:S01]  /*d520*/  @!P0 IMAD.IADD R6, R6, 0x1, -R245 ;  /* 0x0000000106068824 */ /* 0x000fe200078e0af5 */
[C---:B------:R-:W-:Y:S01]  /*d530*/  ISETP.GT.U32.AND P0, PT, R245.reuse, R0, PT ;  /* 0x00000000f500720c */ /* 0x040fe20003f04070 */
[----:B------:R-:W-:Y:S02]  /*d540*/  IMAD.MOV R190, RZ, RZ, -R190 ;  /* 0x000000ffffbe7224 */ /* 0x000fe400078e0abe */
[----:B------:R-:W-:Y:S01]  /*d550*/  @!P5 IMAD.MOV R212, RZ, RZ, -R212 ;  /* 0x000000ffffd4d224 */ /* 0x000fe200078e0ad4 */
[----:B------:R-:W-:Y:S01]  /*d560*/  ISETP.GT.U32.AND P5, PT, R245, R6, PT ;  /* 0x00000006f500720c */ /* 0x000fe20003fa4070 */
[----:B------:R-:W-:-:S03]  /*d570*/  IMAD.HI.U32 R242, R4, R194, RZ ;  /* 0x000000c204f27227 */ /* 0x000fc600078e00ff */
[----:B------:R1:W-:Y:S01]  /*d580*/  STL [R1+0x18], R212 ;  /* 0x000018d401007387 */ /* 0x0003e20000100800 */
[C---:B------:R-:W-:Y:S01]  /*d590*/  IMAD R190, R245.reuse, R190, R198 ;  /* 0x000000bef5be7224 */ /* 0x040fe200078e02c6 */
[----:B------:R-:W-:Y:S01]  /*d5a0*/  IABS R198, R247 ;  /* 0x000000f700c67213 */ /* 0x000fe20000000000 */
[----:B------:R-:W-:Y:S02]  /*d5b0*/  IMAD.MOV R242, RZ, RZ, -R242 ;  /* 0x000000fffff27224 */ /* 0x000fe400078e0af2 */
[----:B------:R-:W-:Y:S01]  /*d5c0*/  @!P6 IMAD.MOV R185, RZ, RZ, -R185 ;  /* 0x000000ffffb9e224 */ /* 0x000fe200078e0ab9 */
[C---:B------:R-:W-:Y:S01]  /*d5d0*/  ISETP.GT.U32.AND P6, PT, R245.reuse, R190, PT ;  /* 0x000000bef500720c */ /* 0x040fe20003fc4070 */
[----:B------:R-:W-:Y:S02]  /*d5e0*/  IMAD R194, R245, R242, R194 ;  /* 0x000000f2f5c27224 */ /* 0x000fe400078e02c2 */
[--C-:B------:R-:W-:Y:S01]  /*d5f0*/  @!P0 IMAD.IADD R0, R0, 0x1, -R245.reuse ;  /* 0x0000000100008824 */ /* 0x100fe200078e0af5 */
[----:B------:R-:W-:Y:S01]  /*d600*/  ISETP.GE.AND P0, PT, R251, RZ, PT ;  /* 0x000000fffb00720c */ /* 0x000fe20003f06270 */
[----:B------:R-:W-:Y:S01]  /*d610*/  @!P5 IMAD.IADD R6, R6, 0x1, -R245 ;  /* 0x000000010606d824 */ /* 0x000fe200078e0af5 */
[----:B------:R-:W-:Y:S01]  /*d620*/  ISETP.GT.U32.AND P5, PT, R245, R194, PT ;  /* 0x000000c2f500720c */ /* 0x000fe20003fa4070 */
[----:B------:R-:W-:Y:S01]  /*d630*/  IMAD.HI.U32 R242, R4, R198, RZ ;  /* 0x000000c604f27227 */ /* 0x000fe200078e00ff */
[----:B-1----:R-:W-:-:S02]  /*d640*/  IADD3 R212, R246, 0x109, RZ ;  /* 0x00000109f6d47810 */ /* 0x002fc40007ffe0ff */
[----:B------:R-:W-:Y:S01]  /*d650*/  IADD3 R251, R246, 0x10a, RZ ;  /* 0x0000010af6fb7810 */ /* 0x000fe20007ffe0ff */
[----:B------:R-:W-:Y:S02]  /*d660*/  IMAD.MOV R242, RZ, RZ, -R242 ;  /* 0x000000fffff27224 */ /* 0x000fe400078e0af2 */
[--C-:B------:R-:W-:Y:S01]  /*d670*/  @!P6 IMAD.IADD R190, R190, 0x1, -R245.reuse ;  /* 0x00000001bebee824 */ /* 0x100fe200078e0af5 */
[----:B------:R-:W-:Y:S01]  /*d680*/  STL [R1+0x2d38], R212 ;  /* 0x002d38d401007387 */ /* 0x000fe20000100800 */
[----:B------:R-:W-:Y:S01]  /*d690*/  ISETP.GE.AND P6, PT, R250, RZ, PT ;  /* 0x000000fffa00720c */ /* 0x000fe20003fc6270 */
[----:B------:R-:W-:Y:S02]  /*d6a0*/  IMAD.MOV.U32 R250, RZ, RZ, R0 ;  /* 0x000000fffffa7224 */ /* 0x000fe400078e0000 */
[----:B------:R-:W-:Y:S01]  /*d6b0*/  STL [R1+0x2f44], R247 ;  /* 0x002f44f701007387 */ /* 0x000fe20000100800 */
[----:B------:R-:W-:Y:S02]  /*d6c0*/  @!P5 IMAD.IADD R194, R194, 0x1, -R245 ;  /* 0x00000001c2c2d824 */ /* 0x000fe400078e0af5 */
[----:B------:R-:W-:Y:S01]  /*d6d0*/  @!P0 IADD3 R250, -R250, RZ, RZ ;  /* 0x000000fffafa8210 */ /* 0x000fe20007ffe1ff */
[----:B------:R1:W-:Y:S01]  /*d6e0*/  STL [R1+0x14], R185 ;  /* 0x000014b901007387 */ /* 0x0003e20000100800 */
[C---:B------:R-:W-:Y:S01]  /*d6f0*/  ISETP.GT.U32.AND P0, PT, R245.reuse, R190, PT ;  /* 0x000000bef500720c */ /* 0x040fe20003f04070 */
[C---:B------:R-:W-:Y:S01]  /*d700*/  IMAD R198, R245.reuse, R242, R198 ;  /* 0x000000f2f5c67224 */ /* 0x040fe200078e02c6 */
[C---:B------:R-:W-:Y:S01]  /*d710*/  ISETP.GT.U32.AND P5, PT, R245.reuse, R194, PT ;  /* 0x000000c2f500720c */ /* 0x040fe20003fa4070 */
[----:B------:R2:W-:Y:S02]  /*d720*/  STL [R1+0x10], R250 ;  /* 0x000010fa01007387 */ /* 0x0005e40000100800 */
[----:B------:R-:W-:Y:S01]  /*d730*/  @!P6 IMAD.MOV R6, RZ, RZ, -R6 ;  /* 0x000000ffff06e224 */ /* 0x000fe200078e0a06 */
[----:B------:R-:W-:-:S02]  /*d740*/  ISETP.GT.U32.AND P6, PT, R245, R198, PT ;  /* 0x000000c6f500720c */ /* 0x000fc40003fc4070 */
[----:B-1----:R-:W-:Y:S02]  /*d750*/  IABS R185, R212 ;  /* 0x000000d400b97213 */ /* 0x002fe40000000000 */
[----:B------:R1:W-:Y:S03]  /*d760*/  STL [R1+0x8], R6 ;  /* 0x0000080601007387 */ /* 0x0003e60000100800 */
[--C-:B------:R-:W-:Y:S01]  /*d770*/  @!P0 IMAD.IADD R190, R190, 0x1, -R245.reuse ;  /* 0x00000001bebe8824 */ /* 0x100fe200078e0af5 */
[----:B--2---:R-:W-:Y:S01]  /*d780*/  IADD3 R250, R246, 0x10b, RZ ;  /* 0x0000010bf6fa7810 */ /* 0x004fe20007ffe0ff */
[----:B------:R-:W-:Y:S01]  /*d790*/  IMAD.HI.U32 R0, R4, R185, RZ ;  /* 0x000000b904007227 */ /* 0x000fe200078e00ff */
[----:B------:R-:W-:Y:S03]  /*d7a0*/  STL [R1+0x2bac], R251 ;  /* 0x002bacfb01007387 */ /* 0x000fe60000100800 */
[----:B------:R-:W-:Y:S01]  /*d7b0*/  IMAD.MOV R0, RZ, RZ, -R0 ;  /* 0x000000ffff007224 */ /* 0x000fe200078e0a00 */
[----:B-1----:R-:W-:Y:S01]  /*d7c0*/  IABS R6, R251 ;  /* 0x000000fb00067213 */ /* 0x002fe20000000000 */
[----:B------:R-:W-:Y:S01]  /*d7d0*/  @!P5 IMAD.IADD R194, R194, 0x1, -R245 ;  /* 0x00000001c2c2d824 */ /* 0x000fe200078e0af5 */
[----:B------:R-:W-:Y:S01]  /*d7e0*/  ISETP.GE.AND P5, PT, R249, RZ, PT ;  /* 0x000000fff900720c */ /* 0x000fe20003fa6270 */
[----:B------:R-:W-:Y:S01]  /*d7f0*/  IMAD R185, R245, R0, R185 ;  /* 0x00000000f5b97224 */ /* 0x000fe200078e02b9 */
[----:B------:R-:W-:Y:S01]  /*d800*/  IABS R0, R250 ;  /* 0x000000fa00007213 */ /* 0x000fe20000000000 */
[----:B------:R-:W-:Y:S01]  /*d810*/  @!P6 IMAD.IADD R198, R198, 0x1, -R245 ;  /* 0x00000001c6c6e824 */ /* 0x000fe200078e0af5 */
[----:B------:R-:W-:Y:S01]  /*d820*/  ISETP.GE.AND P6, PT, R213, RZ, PT ;  /* 0x000000ffd500720c */ /* 0x000fe20003fc6270 */
[----:B------:R-:W-:Y:S01]  /*d830*/  IMAD.MOV.U32 R213, RZ, RZ, R190 ;  /* 0x000000ffffd57224 */ /* 0x000fe200078e00be */
[----:B------:R-:W-:Y:S01]  /*d840*/  ISETP.GT.U32.AND P0, PT, R245, R185, PT ;  /* 0x000000b9f500720c */ /* 0x000fe20003f04070 */
[----:B------:R-:W-:Y:S01]  /*d850*/  IMAD.HI.U32 R242, R4, R6, RZ ;  /* 0x0000000604f27227 */ /* 0x000fe200078e00ff */
[----:B------:R-:W-:Y:S01]  /*d860*/  IADD3 R249, R246, 0x10c, RZ ;  /* 0x0000010cf6f97810 */ /* 0x000fe20007ffe0ff */
[----:B------:R-:W-:Y:S02]  /*d870*/  STL [R1+0x2c28], R250 ;  /* 0x002c28fa01007387 */ /* 0x000fe40000100800 */
[----:B------:R-:W-:-:S02]  /*d880*/  IMAD.MOV R242, RZ, RZ, -R242 ;  /* 0x000000fffff27224 */ /* 0x000fc400078e0af2 */
[----:B------:R-:W-:Y:S02]  /*d890*/  @!P5 IMAD.MOV R213, RZ, RZ, -R213 ;  /* 0x000000ffffd5d224 */ /* 0x000fe400078e0ad5 */
[----:B------:R-:W-:-:S03]  /*d8a0*/  IMAD.HI.U32 R190, R4, R0, RZ ;  /* 0x0000000004be7227 */ /* 0x000fc600078e00ff */
[----:B------:R1:W-:Y:S01]  /*d8b0*/  STL [R1+0x584], R213 ;  /* 0x000584d501007387 */ /* 0x0003e20000100800 */
[--C-:B------:R-:W-:Y:S01]  /*d8c0*/  @!P0 IMAD.IADD R185, R185, 0x1, -R245.reuse ;  /* 0x00000001b9b98824 */ /* 0x100fe200078e0af5 */
[C---:B------:R-:W-:Y:S01]  /*d8d0*/  ISETP.GT.U32.AND P0, PT, R245.reuse, R198, PT ;  /* 0x000000c6f500720c */ /* 0x040fe20003f04070 */
[C---:B------:R-:W-:Y:S01]  /*d8e0*/  IMAD R6, R245.reuse, R242, R6 ;  /* 0x000000f2f5067224 */ /* 0x040fe200078e0206 */
[----:B------:R-:W-:Y:S01]  /*d8f0*/  IABS R242, R249 ;  /* 0x000000f900f27213 */ /* 0x000fe20000000000 */
[----:B------:R-:W-:Y:S01]  /*d900*/  IMAD.MOV R190, RZ, RZ, -R190 ;  /* 0x000000ffffbe7224 */ /* 0x000fe200078e0abe */
[C---:B------:R-:W-:Y:S01]  /*d910*/  ISETP.GT.U32.AND P5, PT, R245.reuse, R185, PT ;  /* 0x000000b9f500720c */ /* 0x040fe20003fa4070 */
[----:B------:R-:W-:Y:S01]  /*d920*/  @!P6 IMAD.MOV R194, RZ, RZ, -R194 ;  /* 0x000000ffffc2e224 */ /* 0x000fe200078e0ac2 */
[C---:B------:R-:W-:Y:S01]  /*d930*/  ISETP.GT.U32.AND P6, PT, R245.reuse, R6, PT ;  /* 0x00000006f500720c */ /* 0x040fe20003fc4070 */
[----:B------:R-:W-:Y:S01]  /*d940*/  IMAD R0, R245, R190, R0 ;  /* 0x000000bef5007224 */ /* 0x000fe200078e0200 */
[----:B-1----:R-:W-:Y:S01]  /*d950*/  IADD3 R213, R246, 0x10d, RZ ;  /* 0x0000010df6d57810 */ /* 0x002fe20007ffe0ff */
[----:B------:R-:W-:Y:S03]  /*d960*/  STL [R1+0x2ba8], R249 ;  /* 0x002ba8f901007387 */ /* 0x000fe60000100800 */
[----:B------:R-:W-:Y:S01]  /*d970*/  IABS R190, R213 ;  /* 0x000000d500be7213 */ /* 0x000fe20000000000 */
[--C-:B------:R-:W-:Y:S01]  /*d980*/  @!P0 IMAD.IADD R198, R198, 0x1, -R245.reuse ;  /* 0x00000001c6c68824 */ /* 0x100fe200078e0af5 */
[----:B------:R-:W-:Y:S01]  /*d990*/  ISETP.GE.AND P0, PT, R247, RZ, PT ;  /* 0x000000fff700720c */ /* 0x000fe20003f06270 */
[----:B------:R-:W-:Y:S01]  /*d9a0*/  IMAD.HI.U32 R247, R4, R242, RZ ;  /* 0x000000f204f77227 */ /* 0x000fe200078e00ff */
[----:B------:R-:W-:Y:S03]  /*d9b0*/  STL [R1+0x2d34], R213 ;  /* 0x002d34d501007387 */ /* 0x000fe60000100800 */
[--C-:B------:R-:W-:Y:S01]  /*d9c0*/  @!P5 IMAD.IADD R185, R185, 0x1, -R245.reuse ;  /* 0x00000001b9b9d824 */ /* 0x100fe200078e0af5 */
[----:B------:R-:W-:Y:S01]  /*d9d0*/  ISETP.GT.U32.AND P5, PT, R245, R0, PT ;  /* 0x00000000f500720c */ /* 0x000fe20003fa4070 */
[----:B------:R-:W-:Y:S01]  /*d9e0*/  @!P6 IMAD.IADD R6, R6, 0x1, -R245 ;  /* 0x000000010606e824 */ /* 0x000fe200078e0af5 */
[----:B------:R-:W-:Y:S01]  /*d9f0*/  ISETP.GE.AND P6, PT, R212, RZ, PT ;  /* 0x000000ffd400720c */ /* 0x000fe20003fc6270 */
[----:B------:R-:W-:-:S02]  /*da00*/  IMAD.MOV.U32 R212, RZ, RZ, R198 ;  /* 0x000000ffffd47224 */ /* 0x000fc400078e00c6 */
[----:B------:R-:W-:Y:S02]  /*da10*/  IMAD.MOV R247, RZ, RZ, -R247 ;  /* 0x000000fffff77224 */ /* 0x000fe400078e0af7 */
[----:B------:R-:W-:Y:S01]  /*da20*/  @!P0 IMAD.MOV R212, RZ, RZ, -R212 ;  /* 0x000000ffffd48224 */ /* 0x000fe200078e0ad4 */
[----:B------:R-:W-:Y:S01]  /*da30*/  ISETP.GT.U32.AND P0, PT, R245, R6, PT ;  /* 0x00000006f500720c */ /* 0x000fe20003f04070 */
[----:B------:R-:W-:-:S03]  /*da40*/  IMAD.HI.U32 R198, R4, R190, RZ ;  /* 0x000000be04c67227 */ /* 0x000fc600078e00ff */
[----:B------:R1:W-:Y:S01]  /*da50*/  STL [R1+0x70], R212 ;  /* 0x000070d401007387 */ /* 0x0003e20000100800 */
[----:B------:R-:W-:Y:S02]  /*da60*/  @!P5 IMAD.IADD R0, R0, 0x1, -R245 ;  /* 0x000000010000d824 */ /* 0x000fe400078e0af5 */
[C---:B------:R-:W-:Y:S02]  /*da70*/  IMAD R242, R245.reuse, R247, R242 ;  /* 0x000000f7f5f27224 */ /* 0x040fe400078e02f2 */
[----:B------:R-:W-:Y:S01]  /*da80*/  IMAD.MOV R198, RZ, RZ, -R198 ;  /* 0x000000ffffc67224 */ /* 0x000fe200078e0ac6 */
[C---:B------:R-:W-:Y:S01]  /*da90*/  ISETP.GT.U32.AND P5, PT, R245.reuse, R0, PT ;  /* 0x00000000f500720c */ /* 0x040fe20003fa4070 */
[----:B------:R-:W-:Y:S01]  /*daa0*/  @!P6 IMAD.MOV R185, RZ, RZ, -R185 ;  /* 0x000000ffffb9e224 */ /* 0x000fe200078e0ab9 */
[C---:B------:R-:W-:Y:S01]  /*dab0*/  ISETP.GT.U32.AND P6, PT, R245.reuse, R242, PT ;  /* 0x000000f2f500720c */ /* 0x040fe20003fc4070 */
[C---:B------:R-:W-:Y:S01]  /*dac0*/  IMAD R190, R245.reuse, R198, R190 ;  /* 0x000000c6f5be7224 */ /* 0x040fe200078e02be */
[----:B------:R-:W-:Y:S01]  /*dad0*/  IABS R198, R252 ;  /* 0x000000fc00c67213 */ /* 0x000fe20000000000 */
[----:B------:R-:W-:Y:S01]  /*dae0*/  @!P0 IMAD.IADD R6, R6, 0x1, -R245 ;  /* 0x0000000106068824 */ /* 0x000fe200078e0af5 */
[----:B-1----:R-:W-:Y:S01]  /*daf0*/  IADD3 R212, R246, 0x10f, RZ ;  /* 0x0000010ff6d47810 */ /* 0x002fe20007ffe0ff */
[----:B------:R1:W-:Y:S01]  /*db00*/  STL [R1+0x4], R185 ;  /* 0x000004b901007387 */ /* 0x0003e20000100800 */
[----:B------:R-:W-:-:S03]  /*db10*/  ISETP.GT.U32.AND P0, PT, R245, R190, PT ;  /* 0x000000bef500720c */ /* 0x000fc60003f04070 */
[----:B------:R-:W-:Y:S02]  /*db20*/  STL [R1+0x2ba4], R252 ;  /* 0x002ba4fc01007387 */ /* 0x000fe40000100800 */
[--C-:B------:R-:W-:Y:S01]  /*db30*/  @!P5 IMAD.IADD R0, R0, 0x1, -R245.reuse ;  /* 0x000000010000d824 */ /* 0x100fe200078e0af5 */
[----:B------:R-:W-:Y:S01]  /*db40*/  ISETP.GE.AND P5, PT, R251, RZ, PT ;  /* 0x000000fffb00720c */ /* 0x000fe20003fa6270 */
[--C-:B------:R-:W-:Y:S01]  /*db50*/  @!P6 IMAD.IADD R242, R242, 0x1, -R245.reuse ;  /* 0x00000001f2f2e824 */ /* 0x100fe200078e0af5 */
[----:B------:R-:W-:Y:S01]  /*db60*/  ISETP.GE.AND P6, PT, R250, RZ, PT ;  /* 0x000000fffa00720c */ /* 0x000fe20003fc6270 */
[----:B------:R-:W-:Y:S01]  /*db70*/  IMAD.MOV.U32 R250, RZ, RZ, R6 ;  /* 0x000000fffffa7224 */ /* 0x000fe200078e0006 */
[----:B-1----:R-:W-:Y:S01]  /*db80*/  IABS R185, R212 ;  /* 0x000000d400b97213 */ /* 0x002fe20000000000 */
[----:B------:R-:W-:Y:S01]  /*db90*/  IMAD.HI.U32 R6, R4, R198, RZ ;  /* 0x000000c604067227 */ /* 0x000fe200078e00ff */
[----:B------:R-:W-:Y:S01]  /*dba0*/  IADD3 R251, R246, 0x110, RZ ;  /* 0x00000110f6fb7810 */ /* 0x000fe20007ffe0ff */
[----:B------:R-:W-:Y:S02]  /*dbb0*/  STL [R1+0x2d30], R212 ;  /* 0x002d30d401007387 */ /* 0x000fe40000100800 */
[----:B------:R-:W-:Y:S01]  /*dbc0*/  @!P0 IMAD.IADD R190, R190, 0x1, -R245 ;  /* 0x00000001bebe8824 */ /* 0x000fe200078e0af5 */
[----:B------:R-:W-:Y:S01]  /*dbd0*/  IADD3 R6, -R6, RZ, RZ ;  /* 0x000000ff06067210 */ /* 0x000fe20007ffe1ff */
[----:B------:R-:W-:Y:S01]  /*dbe0*/  IMAD.HI.U32 R247, R4, R185, RZ ;  /* 0x000000b904f77227 */ /* 0x000fe200078e00ff */
[----:B------:R-:W-:-:S03]  /*dbf0*/  ISETP.GT.U32.AND P0, PT, R245, R242, PT ;  /* 0x000000f2f500720c */ /* 0x000fc60003f04070 */
[----:B------:R-:W-:Y:S01]  /*dc00*/  @!P5 IMAD.MOV R250, RZ, RZ, -R250 ;  /* 0x000000fffffad224 */ /* 0x000fe200078e0afa */
[C---:B------:R-:W-:Y:S01]  /*dc10*/  ISETP.GT.U32.AND P5, PT, R245.reuse, R190, PT ;  /* 0x000000bef500720c */ /* 0x040fe20003fa4070 */
[C---:B------:R-:W-:Y:S02]  /*dc20*/  IMAD R6, R245.reuse, R6, R198 ;  /* 0x00000006f5067224 */ /* 0x040fe400078e02c6 */
[----:B------:R-:W-:Y:S01]  /*dc30*/  IMAD.MOV R247, RZ, RZ, -R247 ;  /* 0x000000fffff77224 */ /* 0x000fe200078e0af7 */
[----:B------:R1:W-:Y:S01]  /*dc40*/  STL [R1+0x580], R250 ;  /* 0x000580fa01007387 */ /* 0x0003e20000100800 */
[----:B------:R-:W-:Y:S01]  /*dc50*/  @!P6 IMAD.MOV R0, RZ, RZ, -R0 ;  /* 0x000000ffff00e224 */ /* 0x000fe200078e0a00 */
[C---:B------:R-:W-:Y:S01]  /*dc60*/  ISETP.GT.U32.AND P6, PT, R245.reuse, R6, PT ;  /* 0x00000006f500720c */ /* 0x040fe20003fc4070 */
[----:B------:R-:W-:Y:S01]  /*dc70*/  IMAD R185, R245, R247, R185 ;  /* 0x000000f7f5b97224 */ /* 0x000fe200078e02b9 */
[----:B------:R-:W-:Y:S01]  /*dc80*/  STL [R1+0x2a9c], R251 ;  /* 0x002a9cfb01007387 */ /* 0x000fe20000100800 */
[----:B------:R-:W-:Y:S01]  /*dc90*/  @!P0 IMAD.IADD R242, R242, 0x1, -R245 ;  /* 0x00000001f2f28824 */ /* 0x000fe200078e0af5 */
[----:B------:R-:W-:-:S02]  /*dca0*/  ISETP.GE.AND P0, PT, R249, RZ, PT ;  /* 0x000000fff900720c */ /* 0x000fc40003f06270 */
[----:B------:R2:W-:Y:S01]  /*dcb0*/  STL [R1+0x57c], R0 ;  /* 0x00057c0001007387 */ /* 0x0005e20000100800 */
[--C-:B------:R-:W-:Y:S01]  /*dcc0*/  @!P5 IMAD.IADD R190, R190, 0x1, -R245.reuse ;  /* 0x00000001bebed824 */ /* 0x100fe200078e0af5 */
[----:B------:R-:W-:Y:S02]  /*dcd0*/  ISETP.GT.U32.AND P5, PT, R245, R185, PT ;  /* 0x000000b9f500720c */ /* 0x000fe40003fa4070 */
[C---:B-1----:R-:W-:Y:S02]  /*dce0*/  IADD3 R250, R246.reuse, 0x111, RZ ;  /* 0x00000111f6fa7810 */ /* 0x042fe40007ffe0ff */
[----:B------:R-:W-:Y:S01]  /*dcf0*/  IADD3 R249, R246, 0x112, RZ ;  /* 0x00000112f6f97810 */ /* 0x000fe20007ffe0ff */
[----:B------:R-:W-:Y:S01]  /*dd00*/  @!P6 IMAD.IADD R6, R6, 0x1, -R245 ;  /* 0x000000010606e824 */ /* 0x000fe200078e0af5 */
[----:B------:R-:W-:Y:S01]  /*dd10*/  ISETP.GE.AND P6, PT, R213, RZ, PT ;  /* 0x000000ffd500720c */ /* 0x000fe20003fc6270 */
[----:B------:R-:W-:Y:S01]  /*dd20*/  IMAD.MOV.U32 R213, RZ, RZ, R242 ;  /* 0x000000ffffd57224 */ /* 0x000fe200078e00f2 */
[----:B--2---:R-:W-:Y:S01]  /*dd30*/  IABS R0, R251 ;  /* 0x000000fb00007213 */ /* 0x004fe20000000000 */
[----:B------:R-:W-:Y:S01]  /*dd40*/  STL [R1+0x2d2c], R250 ;  /* 0x002d2cfa01007387 */ /* 0x000fe20000100800 */
[----:B------:R-:W-:Y:S01]  /*dd50*/  IABS R198, R250 ;  /* 0x000000fa00c67213 */ /* 0x000fe20000000000 */
[----:B------:R-:W-:Y:S01]  /*dd60*/  @!P0 IMAD.MOV R213, RZ, RZ, -R213 ;  /* 0x000000ffffd58224 */ /* 0x000fe200078e0ad5 */
[----:B------:R-:W-:Y:S01]  /*dd70*/  ISETP.GT.U32.AND P0, PT, R245, R6, PT ;  /* 0x00000006f500720c */ /* 0x000fe20003f04070 */
[----:B------:R-:W-:-:S03]  /*dd80*/  IMAD.HI.U32 R247, R4, R0, RZ ;  /* 0x0000000004f77227 */ /* 0x000fc600078e00ff */
[----:B------:R1:W-:Y:S01]  /*dd90*/  STL [R1+0x56c], R213 ;  /* 0x00056cd501007387 */ /* 0x0003e20000100800 */
[----:B------:R-:W-:Y:S02]  /*dda0*/  @!P5 IMAD.IADD R185, R185, 0x1, -R245 ;  /* 0x00000001b9b9d824 */ /* 0x000fe400078e0af5 */
[----:B------:R-:W-:-:S03]  /*ddb0*/  IMAD.HI.U32 R242, R4, R198, RZ ;  /* 0x000000c604f27227 */ /* 0x000fc600078e00ff */
[C---:B------:R-:W-:Y:S01]  /*ddc0*/  ISETP.GT.U32.AND P5, PT, R245.reuse, R185, PT ;  /* 0x000000b9f500720c */ /* 0x040fe20003fa4070 */
[----:B------:R-:W-:Y:S02]  /*ddd0*/  IMAD.MOV R247, RZ, RZ, -R247 ;  /* 0x000000fffff77224 */ /* 0x000fe400078e0af7 */
[----:B------:R-:W-:Y:S02]  /*dde0*/  IMAD.MOV R242, RZ, RZ, -R242 ;  /* 0x000000fffff27224 */ /* 0x000fe400078e0af2 */
[C---:B------:R-:W-:Y:S02]  /*ddf0*/  IMAD R0, R245.reuse, R247, R0 ;  /* 0x000000f7f5007224 */ /* 0x040fe400078e0200 */
[----:B-1----:R-:W-:Y:S02]  /*de00*/  IMAD.MOV.U32 R213, RZ, RZ, R190 ;  /* 0x000000ffffd57224 */ /* 0x002fe400078e00be */
        /* <DEDUP_REMOVED lines=9> */
[----:B------:R-:W-:-:S03]  /*dea0*/  IADD3 R252, R246, 0x114, RZ ;  /* 0x00000114f6fc7810 */ /* 0x000fc60007ffe0ff */
[----:B------:R-:W-:Y:S04]  /*deb0*/  STL [R1+0x2ba0], R249 ;  /* 0x002ba0f901007387 */ /* 0x000fe80000100800 */
[----:B------:R-:W-:Y:S01]  /*dec0*/  @!P6 IMAD.IADD R0, R0, 0x1, -R245 ;  /* 0x000000010000e824 */ /* 0x000fe200078e0af5 */
[----:B------:R-:W-:Y:S01]  /*ded0*/  ISETP.GE.AND P6, PT, R212, RZ, PT ;  /* 0x000000ffd400720c */ /* 0x000fe20003fc6270 */
[----:B------:R-:W-:Y:S01]  /*dee0*/  IMAD.MOV.U32 R212, RZ, RZ, R6 ;  /* 0x000000ffffd47224 */ /* 0x000fe200078e0006 */
[----:B-1----:R-:W-:Y:S01]  /*def0*/  IADD3 R213, R246, 0x113, RZ ;  /* 0x00000113f6d57810 */ /* 0x002fe20007ffe0ff */
[----:B------:R-:W-:-:S03]  /*df00*/  IMAD.HI.U32 R6, R4, R242, RZ ;  /* 0x000000f204067227 */ /* 0x000fc600078e00ff */
[----:B------:R-:W-:Y:S01]  /*df10*/  IABS R198, R213 ;  /* 0x000000d500c67213 */ /* 0x000fe20000000000 */
[----:B------:R-:W-:Y:S01]  /*df20*/  @!P0 IMAD.IADD R190, R190, 0x1, -R245 ;  /* 0x00000001bebe8824 */ /* 0x000fe200078e0af5 */
[C---:B------:R-:W-:Y:S01]  /*df30*/  ISETP.GT.U32.AND P0, PT, R245.reuse, R0, PT ;  /* 0x00000000f500720c */ /* 0x040fe20003f04070 */
[----:B------:R-:W-:Y:S01]  /*df40*/  IMAD.MOV R6, RZ, RZ, -R6 ;  /* 0x000000ffff067224 */ /* 0x000fe200078e0a06 */
[----:B------:R-:W-:Y:S01]  /*df50*/  STL [R1+0x2d28], R213 ;  /* 0x002d28d501007387 */ /* 0x000fe20000100800 */
        /* <DEDUP_REMOVED lines=9> */
[----:B------:R-:W-:Y:S02]  /*dff0*/  IMAD R198, R245, R247, R198 ;  /* 0x000000f7f5c67224 */ /* 0x000fe400078e02c6 */
[--C-:B------:R-:W-:Y:S01]  /*e000*/  @!P0 IMAD.IADD R0, R0, 0x1, -R245.reuse ;  /* 0x0000000100008824 */ /* 0x100fe200078e0af5 */
[----:B------:R-:W-:Y:S01]  /*e010*/  ISETP.GE.AND P0, PT, R251, RZ, PT ;  /* 0x000000fffb00720c */ /* 0x000fe20003f06270 */
[----:B------:R-:W-:Y:S01]  /*e020*/  @!P5 IMAD.IADD R190, R190, 0x1, -R245 ;  /* 0x00000001bebed824 */ /* 0x000fe200078e0af5 */
[----:B------:R-:W-:Y:S01]  /*e030*/  ISETP.GT.U32.AND P5, PT, R245, R198, PT ;  /* 0x000000c6f500720c */ /* 0x000fe20003fa4070 */
[----:B------:R2:W-:Y:S01]  /*e040*/  STL [R1+0x560], R185 ;  /* 0x000560b901007387 */ /* 0x0005e20000100800 */
[----:B-1----:R-:W-:-:S02]  /*e050*/  IADD3 R212, R246, 0x115, RZ ;  /* 0x00000115f6d47810 */ /* 0x002fc40007ffe0ff */
[----:B------:R-:W-:Y:S02]  /*e060*/  IADD3 R251, R246, 0x116, RZ ;  /* 0x00000116f6fb7810 */ /* 0x000fe40007ffe0ff */
[----:B------:R-:W-:Y:S01]  /*e070*/  IABS R242, R212 ;  /* 0x000000d400f27213 */ /* 0x000fe20000000000 */
[----:B------:R-:W-:Y:S01]  /*e080*/  @!P6 IMAD.IADD R6, R6, 0x1, -R245 ;  /* 0x000000010606e824 */ /* 0x000fe200078e0af5 */
[----:B------:R-:W-:Y:S01]  /*e090*/  ISETP.GE.AND P6, PT, R250, RZ, PT ;  /* 0x000000fffa00720c */ /* 0x000fe20003fc6270 */
[----:B------:R-:W-:Y:S01]  /*e0a0*/  IMAD.MOV.U32 R250, RZ, RZ, R0 ;  /* 0x000000fffffa7224 */ /* 0x000fe200078e0000 */
[----:B------:R-:W-:Y:S01]  /*e0b0*/  STL [R1+0x2c24], R212 ;  /* 0x002c24d401007387 */ /* 0x000fe20000100800 */
[----:B--2---:R-:W-:Y:S01]  /*e0c0*/  IABS R185, R252 ;  /* 0x000000fc00b97213 */ /* 0x004fe20000000000 */
[----:B------:R-:W-:Y:S01]  /*e0d0*/  IMAD.HI.U32 R0, R4, R242, RZ ;  /* 0x000000f204007227 */ /* 0x000fe200078e00ff */
[----:B------:R-:W-:-:S03]  /*e0e0*/  @!P5 IADD3 R198, R198, -R245, RZ ;  /* 0x800000f5c6c6d210 */ /* 0x000fc60007ffe0ff */
[----:B------:R-:W-:Y:S01]  /*e0f0*/  IMAD.HI.U32 R247, R4, R185, RZ ;  /* 0x000000b904f77227 */ /* 0x000fe200078e00ff */
[----:B------:R-:W-:-:S03]  /*e100*/  ISETP.GT.U32.AND P5, PT, R245, R198, PT ;  /* 0x000000c6f500720c */ /* 0x000fc60003fa4070 */
[----:B------:R-:W-:Y:S01]  /*e110*/  @!P0 IMAD.MOV R250, RZ, RZ, -R250 ;  /* 0x000000fffffa8224 */ /* 0x000fe200078e0afa */
[C---:B------:R-:W-:Y:S01]  /*e120*/  ISETP.GT.U32.AND P0, PT, R245.reuse, R6, PT ;  /* 0x00000006f500720c */ /* 0x040fe20003f04070 */
[----:B------:R-:W-:Y:S02]  /*e130*/  IMAD.MOV R247, RZ, RZ, -R247 ;  /* 0x000000fffff77224 */ /* 0x000fe400078e0af7 */
[----:B------:R-:W-:Y:S01]  /*e140*/  IMAD.MOV R0, RZ, RZ, -R0 ;  /* 0x000000ffff007224 */ /* 0x000fe200078e0a00 */
[----:B------:R1:W-:Y:S01]  /*e150*/  STL [R1+0x55c], R250 ;  /* 0x00055cfa01007387 */ /* 0x0003e20000100800 */
[C---:B------:R-:W-:Y:S02]  /*e160*/  IMAD R185, R245.reuse, R247, R185 ;  /* 0x000000f7f5b97224 */ /* 0x040fe400078e02b9 */
[C---:B------:R-:W-:Y:S01]  /*e170*/  IMAD R242, R245.reuse, R0, R242 ;  /* 0x00000000f5f27224 */ /* 0x040fe200078e02f2 */
[----:B------:R-:W-:Y:S01]  /*e180*/  IABS R0, R251 ;  /* 0x000000fb00007213 */ /* 0x000fe20000000000 */
[----:B------:R-:W-:Y:S01]  /*e190*/  @!P6 IMAD.MOV R190, RZ, RZ, -R190 ;  /* 0x000000ffffbee224 */ /* 0x000fe200078e0abe */
[----:B------:R-:W-:Y:S01]  /*e1a0*/  ISETP.GT.U32.AND P6, PT, R245, R185, PT ;  /* 0x000000b9f500720c */ /* 0x000fe20003fc4070 */
[--C-:B------:R-:W-:Y:S01]  /*e1b0*/  @!P5 IMAD.IADD R198, R198, 0x1, -R245.reuse ;  /* 0x00000001c6c6d824 */ /* 0x100fe200078e0af5 */
[----:B------:R-:W-:Y:S01]  /*e1c0*/  ISETP.GE.AND P5, PT, R249, RZ, PT ;  /* 0x000000fff900720c */ /* 0x000fe20003fa6270 */
[----:B------:R-:W-:Y:S01]  /*e1d0*/  @!P0 IMAD.IADD R6, R6, 0x1, -R245 ;  /* 0x0000000106068824 */ /* 0x000fe200078e0af5 */
[----:B------:R-:W-:Y:S01]  /*e1e0*/  ISETP.GT.U32.AND P0, PT, R245, R242, PT ;  /* 0x000000f2f500720c */ /* 0x000fe20003f04070 */
[----:B------:R2:W-:Y:S01]  /*e1f0*/  STL [R1+0x554], R190 ;  /* 0x000554be01007387 */ /* 0x0005e20000100800 */
[----:B-1----:R-:W-:Y:S01]  /*e200*/  IADD3 R250, R246, 0x117, RZ ;  /* 0x00000117f6fa7810 */ /* 0x002fe20007ffe0ff */
[----:B------:R-:W-:Y:S01]  /*e210*/  IMAD.HI.U32 R247, R4, R0, RZ ;  /* 0x0000000004f77227 */ /* 0x000fe200078e00ff */
[----:B------:R-:W-:Y:S01]  /*e220*/  IADD3 R249, R246, 0x118, RZ ;  /* 0x00000118f6f97810 */ /* 0x000fe20007ffe0ff */
[----:B------:R-:W-:Y:S02]  /*e230*/  STL [R1+0x2b98], R251 ;  /* 0x002b98fb01007387 */ /* 0x000fe40000100800 */
[----:B------:R-:W-:-:S02]  /*e240*/  IMAD.MOV R247, RZ, RZ, -R247 ;  /* 0x000000fffff77224 */ /* 0x000fc400078e0af7 */
[--C-:B------:R-:W-:Y:S01]  /*e250*/  @!P6 IMAD.IADD R185, R185, 0x1, -R245.reuse ;  /* 0x00000001b9b9e824 */ /* 0x100fe200078e0af5 */
[----:B------:R-:W-:Y:S01]  /*e260*/  ISETP.GE.AND P6, PT, R213, RZ, PT ;  /* 0x000000ffd500720c */ /* 0x000fe20003fc6270 */
[----:B------:R-:W-:Y:S01]  /*e270*/  IMAD.MOV.U32 R213, RZ, RZ, R6 ;  /* 0x000000ffffd57224 */ /* 0x000fe200078e0006 */
[----:B--2---:R-:W-:Y:S01]  /*e280*/  IABS R190, R250 ;  /* 0x000000fa00be7213 */ /* 0x004fe20000000000 */
[----:B------:R-:W-:Y:S01]  /*e290*/  @!P0 IMAD.IADD R242, R242, 0x1, -R245 ;  /* 0x00000001f2f28824 */ /* 0x000fe200078e0af5 */
[C---:B------:R-:W-:Y:S01]  /*e2a0*/  ISETP.GT.U32.AND P0, PT, R245.reuse, R185, PT ;  /* 0x000000b9f500720c */ /* 0x040fe20003f04070 */
[----:B------:R-:W-:Y:S01]  /*e2b0*/  @!P5 IMAD.MOV R213, RZ, RZ, -R213 ;  /* 0x000000ffffd5d224 */ /* 0x000fe200078e0ad5 */
[----:B------:R-:W-:Y:S01]  /*e2c0*/  STL [R1+0x2d24], R250 ;  /* 0x002d24fa01007387 */ /* 0x000fe20000100800 */
[----:B------:R-:W-:Y:S01]  /*e2d0*/  IMAD.HI.U32 R6, R4, R190, RZ ;  /* 0x000000be04067227 */ /* 0x000fe200078e00ff */
[C---:B------:R-:W-:Y:S02]  /*e2e0*/  ISETP.GT.U32.AND P5, PT, R245.reuse, R242, PT ;  /* 0x000000f2f500720c */ /* 0x040fe40003fa4070 */
[----:B------:R1:W-:Y:S01]  /*e2f0*/  STL [R1+0x558], R213 ;  /* 0x000558d501007387 */ /* 0x0003e20000100800 */
[----:B------:R-:W-:-:S02]  /*e300*/  IMAD R0, R245, R247, R0 ;  /* 0x000000f7f5007224 */ /* 0x000fc400078e0200 */
        /* <DEDUP_REMOVED lines=10> */
[----:B------:R2:W-:Y:S01]  /*e3b0*/  STL [R1+0x550], R198 ;  /* 0x000550c601007387 */ /* 0x0005e20000100800 */
[----:B-1----:R-:W-:Y:S01]  /*e3c0*/  IADD3 R213, R246, 0x119, RZ ;  /* 0x00000119f6d57810 */ /* 0x002fe20007ffe0ff */
[----:B------:R-:W-:Y:S01]  /*e3d0*/  IMAD.HI.U32 R247, R4, R6, RZ ;  /* 0x0000000604f77227 */ /* 0x000fe200078e00ff */
[----:B------:R-:W-:-:S03]  /*e3e0*/  IADD3 R252, R246, 0x11a, RZ ;  /* 0x0000011af6fc7810 */ /* 0x000fc60007ffe0ff */
[----:B------:R-:W-:Y:S01]  /*e3f0*/  @!P6 IMAD.IADD R0, R0, 0x1, -R245 ;  /* 0x000000010000e824 */ /* 0x000fe200078e0af5 */
[----:B------:R-:W-:Y:S01]  /*e400*/  ISETP.GE.AND P6, PT, R212, RZ, PT ;  /* 0x000000ffd400720c */ /* 0x000fe20003fc6270 */
[----:B------:R-:W-:Y:S01]  /*e410*/  IMAD.MOV.U32 R212, RZ, RZ, R185 ;  /* 0x000000ffffd47224 */ /* 0x000fe200078e00b9 */
[----:B------:R-:W-:Y:S01]  /*e420*/  STL [R1+0x2d20], R213 ;  /* 0x002d20d501007387 */ /* 0x000fe20000100800 */
[----:B--2---:R-:W-:Y:S01]  /*e430*/  IABS R198, R213 ;  /* 0x000000d500c67213 */ /* 0x004fe20000000000 */
[----:B------:R-:W-:Y:S02]  /*e440*/  IMAD.MOV R247, RZ, RZ, -R247 ;  /* 0x000000fffff77224 */ /* 0x000fe400078e0af7 */
[----:B------:R-:W-:Y:S02]  /*e450*/  @!P5 IMAD.IADD R190, R190, 0x1, -R245 ;  /* 0x00000001bebed824 */ /* 0x000fe400078e0af5 */
[----:B------:R-:W-:Y:S01]  /*e460*/  @!P0 IMAD.MOV R212, RZ, RZ, -R212 ;  /* 0x000000ffffd48224 */ /* 0x000fe200078e0ad4 */
[C---:B------:R-:W-:Y:S01]  /*e470*/  ISETP.GT.U32.AND P0, PT, R245.reuse, R0, PT ;  /* 0x00000000f500720c */ /* 0x040fe20003f04070 */
[----:B------:R-:W-:Y:S01]  /*e480*/  IMAD.HI.U32 R185, R4, R198, RZ ;  /* 0x000000c604b97227 */ /* 0x000fe200078e00ff */
[----:B------:R-:W-:-:S02]  /*e490*/  ISETP.GT.U32.AND P5, PT, R245, R190, PT ;  /* 0x000000bef500720c */ /* 0x000fc40003fa4070 */
[----:B------:R1:W-:Y:S01]  /*e4a0*/  STL [R1+0x54c], R212 ;  /* 0x00054cd401007387 */ /* 0x0003e20000100800 */
[----:B------:R-:W-:Y:S02]  /*e4b0*/  IMAD.MOV R185, RZ, RZ, -R185 ;  /* 0x000000ffffb97224 */ /* 0x000fe400078e0ab9 */
[C---:B------:R-:W-:Y:S02]  /*e4c0*/  IMAD R6, R245.reuse, R247, R6 ;  /* 0x000000f7f5067224 */ /* 0x040fe400078e0206 */
[----:B------:R-:W-:Y:S01]  /*e4d0*/  IMAD R198, R245, R185, R198 ;  /* 0x000000b9f5c67224 */ /* 0x000fe200078e02c6 */
[----:B------:R-:W-:-:S03]  /*e4e0*/  IABS R185, R252 ;  /* 0x000000fc00b97213 */ /* 0x000fc60000000000 */
[--C-:B------:R-:W-:Y:S01]  /*e4f0*/  @!P0 IMAD.IADD R0, R0, 0x1, -R245.reuse ;  /* 0x0000000100008824 */ /* 0x100fe200078e0af5 */
[----:B------:R-:W-:Y:S01]  /*e500*/  ISETP.GT.U32.AND P0, PT, R245, R198, PT ;  /* 0x000000c6f500720c */ /* 0x000fe20003f04070 */
[----:B-1----:R-:W-:Y:S02]  /*e510*/  IMAD.MOV.U32 R212, RZ, RZ, R242 ;  /* 0x000000ffffd47224 */ /* 0x002fe400078e00f2 */
[----:B------:R-:W-:Y:S01]  /*e520*/  @!P5 IMAD.IADD R190, R190, 0x1, -R245 ;  /* 0x00000001bebed824 */ /* 0x000fe200078e0af5 */
[----:B------:R-:W-:Y:S01]  /*e530*/  ISETP.GE.AND P5, PT, R251, RZ, PT ;  /* 0x000000fffb00720c */ /* 0x000fe20003fa6270 */
[----:B------:R-:W-:Y:S01]  /*e540*/  @!P6 IMAD.MOV R212, RZ, RZ, -R212 ;  /* 0x000000ffffd4e224 */ /* 0x000fe200078e0ad4 */
[----:B------:R-:W-:Y:S01]  /*e550*/  ISETP.GT.U32.AND P6, PT, R245, R6, PT ;  /* 0x00000006f500720c */ /* 0x000fe20003fc4070 */
[----:B------:R-:W-:Y:S01]  /*e560*/  IMAD.HI.U32 R247, R4, R185, RZ ;  /* 0x000000b904f77227 */ /* 0x000fe200078e00ff */
[----:B------:R-:W-:Y:S02]  /*e570*/  IADD3 R251, R246, 0x11c, RZ ;  /* 0x0000011cf6fb7810 */ /* 0x000fe40007ffe0ff */
[----:B------:R1:W-:Y:S01]  /*e580*/  STL [R1+0x544], R212 ;  /* 0x000544d401007387 */ /* 0x0003e20000100800 */
[----:B------:R-:W-:-:S02]  /*e590*/  IMAD.MOV R247, RZ, RZ, -R247 ;  /* 0x000000fffff77224 */ /* 0x000fc400078e0af7 */
[----:B------:R-:W-:Y:S01]  /*e5a0*/  @!P0 IADD3 R198, R198, -R245, RZ ;  /* 0x800000f5c6c68210 */ /* 0x000fe20007ffe0ff */
[----:B------:R-:W-:Y:S01]  /*e5b0*/  STL [R1+0x2a98], R252 ;  /* 0x002a98fc01007387 */ /* 0x000fe20000100800 */
[----:B------:R-:W-:-:S04]  /*e5c0*/  IMAD R185, R245, R247, R185 ;  /* 0x000000f7f5b97224 */ /* 0x000fc800078e02b9 */
[----:B------:R-:W-:Y:S01]  /*e5d0*/  @!P6 IMAD.IADD R6, R6, 0x1, -R245 ;  /* 0x000000010606e824 */ /* 0x000fe200078e0af5 */
[----:B-1----:R-:W-:Y:S02]  /*e5e0*/  IADD3 R212, R246, 0x11b, RZ ;  /* 0x0000011bf6d47810 */ /* 0x002fe40007ffe0ff */
[----:B------:R-:W-:Y:S01]  /*e5f0*/  ISETP.GE.AND P6, PT, R250, RZ, PT ;  /* 0x000000fffa00720c */ /* 0x000fe20003fc6270 */
[----:B------:R-:W-:Y:S01]  /*e600*/  IMAD.MOV.U32 R250, RZ, RZ, R0 ;  /* 0x000000fffffa7224 */ /* 0x000fe200078e0000 */
[----:B------:R-:W-:Y:S01]  /*e610*/  IABS R242, R212 ;  /* 0x000000d400f27213 */ /* 0x000fe20000000000 */
[----:B------:R-:W-:Y:S01]  /*e620*/  STL [R1+0x2d1c], R212 ;  /* 0x002d1cd401007387 */ /* 0x000fe20000100800 */
[C---:B------:R-:W-:Y:S01]  /*e630*/  ISETP.GT.U32.AND P0, PT, R245.reuse, R6, PT ;  /* 0x00000006f500720c */ /* 0x040fe20003f04070 */
[----:B------:R-:W-:Y:S01]  /*e640*/  @!P5 IMAD.MOV R250, RZ, RZ, -R250 ;  /* 0x000000fffffad224 */ /* 0x000fe200078e0afa */
[----:B------:R-:W-:Y:S01]  /*e650*/  ISETP.GT.U32.AND P5, PT, R245, R198, PT ;  /* 0x000000c6f500720c */ /* 0x000fe20003fa4070 */
[----:B------:R-:W-:-:S03]  /*e660*/  IMAD.HI.U32 R0, R4, R242, RZ ;  /* 0x000000f204007227 */ /* 0x000fc600078e00ff */
[----:B------:R1:W-:Y:S01]  /*e670*/  STL [R1+0x548], R250 ;  /* 0x000548fa01007387 */ /* 0x0003e20000100800 */
[----:B------:R-:W-:Y:S02]  /*e680*/  IMAD.MOV R0, RZ, RZ, -R0 ;  /* 0x000000ffff007224 */ /* 0x000fe400078e0a00 */
[----:B------:R-:W-:Y:S01]  /*e690*/  @!P6 IMAD.MOV R190, RZ, RZ, -R190 ;  /* 0x000000ffffbee224 */ /* 0x000fe200078e0abe */
[C---:B------:R-:W-:Y:S01]  /*e6a0*/  ISETP.GT.U32.AND P6, PT, R245.reuse, R185, PT ;  /* 0x000000b9f500720c */ /* 0x040fe20003fc4070 */
[----:B------:R-:W-:Y:S01]  /*e6b0*/  IMAD R242, R245, R0, R242 ;  /* 0x00000000f5f27224 */ /* 0x000fe200078e02f2 */
        /* <DEDUP_REMOVED lines=14> */
[----:B------:R-:W-:-:S04]  /*e7a0*/  IMAD.HI.U32 R247, R4, R0, RZ ;  /* 0x0000000004f77227 */ /* 0x000fc800078e00ff */
[----:B------:R-:W-:Y:S02]  /*e7b0*/  @!P5 IMAD.IADD R242, R242, 0x1, -R245 ;  /* 0x00000001f2f2d824 */ /* 0x000fe400078e0af5 */
[----:B------:R-:W-:Y:S01]  /*e7c0*/  @!P0 IMAD.MOV R213, RZ, RZ, -R213 ;  /* 0x000000ffffd58224 */ /* 0x000fe200078e0ad5 */
[C---:B------:R-:W-:Y:S01]  /*e7d0*/  ISETP.GT.U32.AND P0, PT, R245.reuse, R185, PT ;  /* 0x000000b9f500720c */ /* 0x040fe20003f04070 */
[----:B------:R-:W-:Y:S01]  /*e7e0*/  IMAD.HI.U32 R6, R4, R190, RZ ;  /* 0x000000be04067227 */ /* 0x000fe200078e00ff */
[----:B------:R-:W-:Y:S02]  /*e7f0*/  ISETP.GT.U32.AND P5, PT, R245, R242, PT ;  /* 0x000000f2f500720c */ /* 0x000fe40003fa4070 */
[----:B------:R1:W-:Y:S01]  /*e800*/  STL [R1+0x53c], R213 ;  /* 0x00053cd501007387 */ /* 0x0003e20000100800 */
[----:B------:R-:W-:Y:S02]  /*e810*/  IMAD.MOV R247, RZ, RZ, -R247 ;  /* 0x000000fffff77224 */ /* 0x000fe400078e0af7 */
[----:B------:R-:W-:-:S02]  /*e820*/  IMAD.MOV R6, RZ, RZ, -R6 ;  /* 0x000000ffff067224 */ /* 0x000fc400078e0a06 */
[C---:B------:R-:W-:Y:S02]  /*e830*/  IMAD R0, R245.reuse, R247, R0 ;  /* 0x000000f7f5007224 */ /* 0x040fe400078e0200 */
[C---:B------:R-:W-:Y:S01]  /*e840*/  IMAD R190, R245.reuse, R6, R190 ;  /* 0x00000006f5be7224 */ /* 0x040fe200078e02be */
[----:B------:R-:W-:Y:S01]  /*e850*/  IABS R6, R249 ;  /* 0x000000f900067213 */ /* 0x000fe20000000000 */
[----:B------:R-:W-:Y:S01]  /*e860*/  @!P6 IMAD.MOV R198, RZ, RZ, -R198 ;  /* 0x000000ffffc6e224 */ /* 0x000fe200078e0ac6 */
[----:B------:R-:W-:Y:S01]  /*e870*/  ISETP.GT.U32.AND P6, PT, R245, R0, PT ;  /* 0x00000000f500720c */ /* 0x000fe20003fc4070 */
[--C-:B------:R-:W-:Y:S01]  /*e880*/  @!P0 IMAD.IADD R185, R185, 0x1, -R245.reuse ;  /* 0x00000001b9b98824 */ /* 0x100fe200078e0af5 */
[----:B------:R-:W-:Y:S01]  /*e890*/  ISETP.GT.U32.AND P0, PT, R245, R190, PT ;  /* 0x000000bef500720c */ /* 0x000fe20003f04070 */
[----:B------:R-:W-:Y:S01]  /*e8a0*/  @!P5 IMAD.IADD R242, R242, 0x1, -R245 ;  /* 0x00000001f2f2d824 */ /* 0x000fe200078e0af5 */
[----:B------:R-:W-:Y:S01]  /*e8b0*/  ISETP.GE.AND P5, PT, R252, RZ, PT ;  /* 0x000000fffc00720c */ /* 0x000fe20003fa6270 */
[----:B------:R2:W-:Y:S01]  /*e8c0*/  STL [R1+0x534], R198 ;  /* 0x000534c601007387 */ /* 0x0005e20000100800 */
[----:B-1----:R-:W-:Y:S01]  /*e8d0*/  IADD3 R213, R246, 0x11f, RZ ;  /* 0x0000011ff6d57810 */ /* 0x002fe20007ffe0ff */
[----:B------:R-:W-:Y:S01]  /*e8e0*/  IMAD.HI.U32 R247, R4, R6, RZ ;  /* 0x0000000604f77227 */ /* 0x000fe200078e00ff */
[----:B------:R-:W-:Y:S01]  /*e8f0*/  IADD3 R252, R246, 0x120, RZ ;  /* 0x00000120f6fc7810 */ /* 0x000fe20007ffe0ff */
[----:B------:R-:W-:Y:S02]  /*e900*/  STL [R1+0x2b8c], R249 ;  /* 0x002b8cf901007387 */ /* 0x000fe40000100800 */
[----:B------:R-:W-:-:S02]  /*e910*/  IMAD.MOV R247, RZ, RZ, -R247 ;  /* 0x000000fffff77224 */ /* 0x000fc400078e0af7 */
[----:B------:R-:W-:Y:S01]  /*e920*/  @!P6 IMAD.IADD R0, R0, 0x1, -R245 ;  /* 0x000000010000e824 */ /* 0x000fe200078e0af5 */
        /* <DEDUP_REMOVED lines=25> */
[--C-:B------:R-:W-:Y:S01]  /*eac0*/  @!P6 IMAD.IADD R6, R6, 0x1, -R245.reuse ;  /* 0x000000010606e824 */ /* 0x100fe200078e0af5 */
[----:B------:R-:W-:Y:S01]  /*ead0*/  ISETP.GE.AND P6, PT, R250, RZ, PT ;  /* 0x000000fffa00720c */ /* 0x000fe20003fc6270 */
[----:B------:R-:W-:Y:S01]  /*eae0*/  IMAD.MOV.U32 R250, RZ, RZ, R0 ;  /* 0x000000fffffa7224 */ /* 0x000fe200078e0000 */
[----:B------:R-:W-:Y:S01]  /*eaf0*/  IADD3 R247, -R247, RZ, RZ ;  /* 0x000000fff7f77210 */ /* 0x000fe20007ffe1ff */
[----:B------:R-:W-:Y:S01]  /*eb00*/  STL [R1+0x2d14], R212 ;  /* 0x002d14d401007387 */ /* 0x000fe20000100800 */
[----:B--2---:R-:W-:Y:S01]  /*eb10*/  IABS R242, R212 ;  /* 0x000000d400f27213 */ /* 0x004fe20000000000 */
        /* <DEDUP_REMOVED lines=75> */
[----:B------:R-:W-:Y:S01]  /*efd0*/  @!P0 IMAD.IADD R198, R198, 0x1, -R245 ;  /* 0x00000001c6c68824 */ /* 0x000fe200078e0af5 */
[----:B------:R-:W-:Y:S01]  /*efe0*/  STL [R1+0x2b80], R252 ;  /* 0x002b80fc01007387 */ /* 0x000fe20000100800 */
[----:B------:R-:W-:-:S04]  /*eff0*/  IMAD R185, R245, R247, R185 ;  /* 0x000000f7f5b97224 */ /* 0x000fc800078e02b9 */
[----:B------:R-:W-:Y:S01]  /*f000*/  @!P6 IMAD.IADD R6, R6, 0x1, -R245 ;  /* 0x000000010606e824 */ /* 0x000fe200078e0af5 */
[----:B-1----:R-:W-:Y:S02]  /*f010*/  IADD3 R212, R246, 0x127, RZ ;  /* 0x00000127f6d47810 */ /* 0x002fe40007ffe0ff */
[----:B------:R-:W-:Y:S02]  /*f020*/  ISETP.GE.AND P6, PT, R250, RZ, PT ;  /* 0x000000fffa00720c */ /* 0x000fe40003fc6270 */
[----:B------:R-:W-:Y:S01]  /*f030*/  MOV R250, R0 ;  /* 0x0000000000fa7202 */ /* 0x000fe20000000f00 */
[----:B------:R-:W-:Y:S01]  /*f040*/  STL [R1+0x2d08], R212 ;  /* 0x002d08d401007387 */ /* 0x000fe20000100800 */
[----:B------:R-:W-:Y:S02]  /*f050*/  IABS R242, R212 ;  /* 0x000000d400f27213 */ /* 0x000fe40000000000 */
        /* <DEDUP_REMOVED lines=9> */
[----:B------:R-:W-:Y:S01]  /*f0f0*/  IABS R0, R251 ;  /* 0x000000fb00007213 */ /* 0x000fe20000000000 */
[--C-:B------:R-:W-:Y:S01]  /*f100*/  @!P0 IMAD.IADD R6, R6, 0x1, -R245.reuse ;  /* 0x0000000106068824 */ /* 0x100fe200078e0af5 */
[----:B------:R-:W-:Y:S01]  /*f110*/  ISETP.GE.AND P0, PT, R249, RZ, PT ;  /* 0x000000fff900720c */ /* 0x000fe20003f06270 */
[--C-:B------:R-:W-:Y:S01]  /*f120*/  @!P5 IMAD.IADD R198, R198, 0x1, -R245.reuse ;  /* 0x00000001c6c6d824 */ /* 0x100fe200078e0af5 */
[----:B------:R-:W-:Y:S01]  /*f130*/  ISETP.GT.U32.AND P5, PT, R245, R242, PT ;  /* 0x000000f2f500720c */ /* 0x000fe20003fa4070 */
[----:B------:R-:W-:Y:S01]  /*f140*/  STL [R1+0x2b7c], R251 ;  /* 0x002b7cfb01007387 */ /* 0x000fe20000100800 */
[----:B-1----:R-:W-:Y:S01]  /*f150*/  IADD3 R250, R246, 0x129, RZ ;  /* 0x00000129f6fa7810 */ /* 0x002fe20007ffe0ff */
[----:B------:R-:W-:Y:S01]  /*f160*/  IMAD.HI.U32 R247, R4, R0, RZ ;  /* 0x0000000004f77227 */ /* 0x000fe200078e00ff */
[----:B------:R-:W-:Y:S01]  /*f170*/  IADD3 R249, R246, 0x12a, RZ ;  /* 0x0000012af6f97810 */ /* 0x000fe20007ffe0ff */
[----:B------:R1:W-:Y:S02]  /*f180*/  STL [R1+0x510], R190 ;  /* 0x000510be01007387 */ /* 0x0003e40000100800 */
[----:B------:R-:W-:Y:S01]  /*f190*/  @!P6 IMAD.IADD R185, R185, 0x1, -R245 ;  /* 0x00000001b9b9e824 */ /* 0x000fe200078e0af5 */
[----:B------:R-:W-:Y:S01]  /*f1a0*/  ISETP.GE.AND P6, PT, R213, RZ, PT ;  /* 0x000000ffd500720c */ /* 0x000fe20003fc6270 */
[----:B------:R-:W-:Y:S01]  /*f1b0*/  IMAD.MOV.U32 R213, RZ, RZ, R6 ;  /* 0x000000ffffd57224 */ /* 0x000fe200078e0006 */
[----:B------:R-:W-:Y:S01]  /*f1c0*/  STL [R1+0x2c1c], R250 ;  /* 0x002c1cfa01007387 */ /* 0x000fe20000100800 */
[----:B------:R-:W-:-:S02]  /*f1d0*/  IMAD.MOV R247, RZ, RZ, -R247 ;  /* 0x000000fffff77224 */ /* 0x000fc400078e0af7 */
[----:B------:R-:W-:Y:S01]  /*f1e0*/  @!P5 IMAD.IADD R242, R242, 0x1, -R245 ;  /* 0x00000001f2f2d824 */ /* 0x000fe200078e0af5 */
[----:B-1----:R-:W-:Y:S01]  /*f1f0*/  IABS R190, R250 ;  /* 0x000000fa00be7213 */ /* 0x002fe20000000000 */
[----:B------:R-:W-:Y:S01]  /*f200*/  @!P0 IMAD.MOV R213, RZ, RZ, -R213 ;  /* 0x000000ffffd58224 */ /* 0x000fe200078e0ad5 */
[C---:B------:R-:W-:Y:S01]  /*f210*/  ISETP.GT.U32.AND P0, PT, R245.reuse, R185, PT ;  /* 0x000000b9f500720c */ /* 0x040fe20003f04070 */
[C---:B------:R-:W-:Y:S01]  /*f220*/  IMAD R0, R245.reuse, R247, R0 ;  /* 0x000000f7f5007224 */ /* 0x040fe200078e0200 */
[----:B------:R-:W-:Y:S01]  /*f230*/  ISETP.GT.U32.AND P5, PT, R245, R242, PT ;  /* 0x000000f2f500720c */ /* 0x000fe20003fa4070 */
[----:B------:R-:W-:Y:S01]  /*f240*/  IMAD.HI.U32 R6, R4, R190, RZ ;  /* 0x000000be04067227 */ /* 0x000fe200078e00ff */
[----:B------:R1:W-:Y:S03]  /*f250*/  STL [R1+0x50c], R213 ;  /* 0x00050cd501007387 */ /* 0x0003e60000100800 */
[----:B------:R-:W-:-:S02]  /*f260*/  IMAD.MOV R6, RZ, RZ, -R6 ;  /* 0x000000ffff067224 */ /* 0x000fc400078e0a06 */
[----:B------:R-:W-:Y:S01]  /*f270*/  @!P6 IMAD.MOV R198, RZ, RZ, -R198 ;  /* 0x000000ffffc6e224 */ /* 0x000fe200078e0ac6 */
[C---:B------:R-:W-:Y:S01]  /*f280*/  ISETP.GT.U32.AND P6, PT, R245.reuse, R0, PT ;  /* 0x00000000f500720c */ /* 0x040fe20003fc4070 */
[----:B------:R-:W-:Y:S01]  /*f290*/  IMAD R190, R245, R6, R190 ;  /* 0x00000006f5be7224 */ /* 0x000fe200078e02be */
[----:B------:R-:W-:Y:S01]  /*f2a0*/  IABS R6, R249 ;  /* 0x000000f900067213 */ /* 0x000fe20000000000 */
[--C-:B------:R-:W-:Y:S01]  /*f2b0*/  @!P0 IMAD.IADD R185, R185, 0x1, -R245.reuse ;  /* 0x00000001b9b98824 */ /* 0x100fe200078e0af5 */
[----:B-1----:R-:W-:Y:S01]  /*f2c0*/  IADD3 R213, R246, 0x12b, RZ ;  /* 0x0000012bf6d57810 */ /* 0x002fe20007ffe0ff */
[----:B------:R-:W-:Y:S01]  /*f2d0*/  @!P5 IMAD.IADD R242, R242, 0x1, -R245 ;  /* 0x00000001f2f2d824 */ /* 0x000fe200078e0af5 */
[----:B------:R-:W-:Y:S01]  /*f2e0*/  ISETP.GT.U32.AND P0, PT, R245, R190, PT ;  /* 0x000000bef500720c */ /* 0x000fe20003f04070 */
[----:B------:R-:W-:Y:S01]  /*f2f0*/  IMAD.HI.U32 R247, R4, R6, RZ ;  /* 0x0000000604f77227 */ /* 0x000fe200078e00ff */
[----:B------:R-:W-:Y:S01]  /*f300*/  ISETP.GE.AND P5, PT, R252, RZ, PT ;  /* 0x000000fffc00720c */ /* 0x000fe20003fa6270 */
[----:B------:R1:W-:Y:S01]  /*f310*/  STL [R1+0x500], R198 ;  /* 0x000500c601007387 */ /* 0x0003e20000100800 */
[----:B------:R-:W-:Y:S01]  /*f320*/  IADD3 R252, R246, 0x12c, RZ ;  /* 0x0000012cf6fc7810 */ /* 0x000fe20007ffe0ff */
[----:B------:R-:W-:-:S02]  /*f330*/  IMAD.MOV R247, RZ, RZ, -R247 ;  /* 0x000000fffff77224 */ /* 0x000fc400078e0af7 */
[----:B------:R-:W-:Y:S01]  /*f340*/  @!P6 IMAD.IADD R0, R0, 0x1, -R245 ;  /* 0x000000010000e824 */ /* 0x000fe200078e0af5 */
[----:B------:R-:W-:Y:S01]  /*f350*/  ISETP.GE.AND P6, PT, R212, RZ, PT ;  /* 0x000000ffd400720c */ /* 0x000fe20003fc6270 */
[----:B------:R-:W-:Y:S01]  /*f360*/  IMAD.MOV.U32 R212, RZ, RZ, R185 ;  /* 0x000000ffffd47224 */ /* 0x000fe200078e00b9 */
[----:B------:R-:W-:Y:S01]  /*f370*/  STL [R1+0x2b78], R249 ;  /* 0x002b78f901007387 */ /* 0x000fe20000100800 */
[C---:B------:R-:W-:Y:S02]  /*f380*/  IMAD R6, R245.reuse, R247, R6 ;  /* 0x000000f7f5067224 */ /* 0x040fe400078e0206 */
[----:B------:R-:W-:Y:S01]  /*f390*/  @!P0 IMAD.IADD R190, R190, 0x1, -R245 ;  /* 0x00000001bebe8824 */ /* 0x000fe200078e0af5 */
[----:B-1----:R-:W-:Y:S01]  /*f3a0*/  IABS R198, R213 ;  /* 0x000000d500c67213 */ /* 0x002fe20000000000 */
[----:B------:R-:W-:Y:S01]  /*f3b0*/  @!P5 IMAD.MOV R212, RZ, RZ, -R212 ;  /* 0x000000ffffd4d224 */ /* 0x000fe200078e0ad4 */
[C---:B------:R-:W-:Y:S01]  /*f3c0*/  ISETP.GT.U32.AND P0, PT, R245.reuse, R0, PT ;  /* 0x00000000f500720c */ /* 0x040fe20003f04070 */
[----:B------:R-:W-:Y:S01]  /*f3d0*/  STL [R1+0x2d04], R213 ;  /* 0x002d04d501007387 */ /* 0x000fe20000100800 */
[----:B------:R-:W-:Y:S01]  /*f3e0*/  ISETP.GT.U32.AND P5, PT, R245, R190, PT ;  /* 0x000000bef500720c */ /* 0x000fe20003fa4070 */
[----:B------:R-:W-:-:S02]  /*f3f0*/  IMAD.HI.U32 R185, R4, R198, RZ ;  /* 0x000000c604b97227 */ /* 0x000fc400078e00ff */
[----:B------:R1:W-:Y:S02]  /*f400*/  STL [R1+0x504], R212 ;  /* 0x000504d401007387 */ /* 0x0003e40000100800 */
        /* <DEDUP_REMOVED lines=13> */
[--C-:B------:R-:W-:Y:S01]  /*f4e0*/  @!P6 IMAD.IADD R6, R6, 0x1, -R245.reuse ;  /* 0x000000010606e824 */ /* 0x100fe200078e0af5 */
[----:B------:R-:W-:Y:S01]  /*f4f0*/  ISETP.GE.AND P6, PT, R250, RZ, PT ;  /* 0x000000fffa00720c */ /* 0x000fe20003fc6270 */
[----:B------:R-:W-:Y:S01]  /*f500*/  IMAD.HI.U32 R247, R4, R185, RZ ;  /* 0x000000b904f77227 */ /* 0x000fe200078e00ff */
[----:B------:R-:W-:Y:S01]  /*f510*/  MOV R250, R0 ;  /* 0x0000000000fa7202 */ /* 0x000fe20000000f00 */
        /* <DEDUP_REMOVED lines=81> */
[----:B------:R-:W-:Y:S02]  /*fa30*/  @!P6 IADD3 R6, R6, -R245, RZ ;  /* 0x800000f50606e210 */ /* 0x000fe40007ffe0ff */
        /* <DEDUP_REMOVED lines=78> */
[----:B------:R-:W-:Y:S01]  /*ff20*/  @!P6 IADD3 R6, R6, -R245, RZ ;  /* 0x800000f50606e210 */ /* 0x000fe20007ffe0ff */
[----:B------:R-:W-:Y:S01]  /*ff30*/  IMAD.MOV R247, RZ, RZ, -R247 ;  /* 0x000000fffff77224 */ /* 0x000fe200078e0af7 */
[----:B------:R-:W-:Y:S01]  /*ff40*/  ISETP.GE.AND P6, PT, R250, RZ, PT ;  /* 0x000000fffa00720c */ /* 0x000fe20003fc6270 */
[----:B------:R-:W-:Y:S01]  /*ff50*/  IMAD.MOV.U32 R250, RZ, RZ, R0 ;  /* 0x000000fffffa7224 */ /* 0x000fe200078e0000 */
[----:B--2---:R-:W-:Y:S01]  /*ff60*/  IABS R242, R212 ;  /* 0x000000d400f27213 */ /* 0x004fe20000000000 */
[C---:B------:R-:W-:Y:S01]  /*ff70*/  IMAD R185, R245.reuse, R247, R185 ;  /* 0x000000f7f5b97224 */ /* 0x040fe200078e02b9 */
[----:B------:R-:W-:Y:S01]  /*ff80*/  STL [R1+0x2cec], R212 ;  /* 0x002cecd401007387 */ /* 0x000fe20000100800 */
        /* <DEDUP_REMOVED lines=9> */
[C---:B------:R-:W-:Y:S01]  /*10020*/  IMAD R242, R245.reuse, R0, R242 ;  /* 0x00000000f5f27224 */ /* 0x040fe200078e02f2 */
[----:B------:R-:W-:Y:S02]  /*10030*/  IABS R0, R251 ;  /* 0x000000fb00007213 */ /* 0x000fe40000000000 */
[----:B------:R2:W-:Y:S01]  /*10040*/  STL [R1+0x48c], R190 ;  /* 0x00048cbe01007387 */ /* 0x0005e20000100800 */
[--C-:B------:R-:W-:Y:S01]  /*10050*/  @!P0 IMAD.IADD R6, R6, 0x1, -R245.reuse ;  /* 0x0000000106068824 */ /* 0x100fe200078e0af5 */
[----:B------:R-:W-:Y:S01]  /*10060*/  ISETP.GT.U32.AND P0, PT, R245, R242, PT ;  /* 0x000000f2f500720c */ /* 0x000fe20003f04070 */
[--C-:B------:R-:W-:Y:S01]  /*10070*/  @!P5 IMAD.IADD R198, R198, 0x1, -R245.reuse ;  /* 0x00000001c6c6d824 */ /* 0x100fe200078e0af5 */
[----:B------:R-:W-:Y:S01]  /*10080*/  ISETP.GE.AND P5, PT, R249, RZ, PT ;  /* 0x000000fff900720c */ /* 0x000fe20003fa6270 */
[----:B------:R-:W-:Y:S01]  /*10090*/  IMAD.HI.U32 R247, R4, R0, RZ ;  /* 0x0000000004f77227 */ /* 0x000fe200078e00ff */
[C---:B-1----:R-:W-:Y:S01]  /*100a0*/  IADD3 R250, R246.reuse, 0x13b, RZ ;  /* 0x0000013bf6fa7810 */ /* 0x042fe20007ffe0ff */
[----:B------:R-:W-:Y:S01]  /*100b0*/  STL [R1+0x2b60], R251 ;  /* 0x002b60fb01007387 */ /* 0x000fe20000100800 */
[----:B------:R-:W-:Y:S01]  /*100c0*/  IADD3 R249, R246, 0x13c, RZ ;  /* 0x0000013cf6f97810 */ /* 0x000fe20007ffe0ff */
[----:B------:R-:W-:Y:S01]  /*100d0*/  @!P6 IMAD.IADD R185, R185, 0x1, -R245 ;  /* 0x00000001b9b9e824 */ /* 0x000fe200078e0af5 */
[----:B------:R-:W-:Y:S01]  /*100e0*/  ISETP.GE.AND P6, PT, R213, RZ, PT ;  /* 0x000000ffd500720c */ /* 0x000fe20003fc6270 */
[----:B------:R-:W-:Y:S01]  /*100f0*/  IMAD.MOV.U32 R213, RZ, RZ, R6 ;  /* 0x000000ffffd57224 */ /* 0x000fe200078e0006 */
[----:B--2---:R-:W-:Y:S01]  /*10100*/  IABS R190, R250 ;  /* 0x000000fa00be7213 */ /* 0x004fe20000000000 */
[----:B------:R-:W-:Y:S01]  /*10110*/  IMAD.MOV R247, RZ, RZ, -R247 ;  /* 0x000000fffff77224 */ /* 0x000fe200078e0af7 */
[----:B------:R-:W-:Y:S01]  /*10120*/  STL [R1+0x2ce8], R250 ;  /* 0x002ce8fa01007387 */ /* 0x000fe20000100800 */
[----:B------:R-:W-:Y:S01]  /*10130*/  @!P0 IMAD.IADD R242, R242, 0x1, -R245 ;  /* 0x00000001f2f28824 */ /* 0x000fe200078e0af5 */
[----:B------:R-:W-:Y:S01]  /*10140*/  ISETP.GT.U32.AND P0, PT, R245, R185, PT ;  /* 0x000000b9f500720c */ /* 0x000fe20003f04070 */
[----:B------:R-:W-:-:S02]  /*10150*/  @!P5 IMAD.MOV R213, RZ, RZ, -R213 ;  /* 0x000000ffffd5d224 */ /* 0x000fc400078e0ad5 */
[----:B------:R-:W-:Y:S01]  /*10160*/  IMAD.HI.U32 R6, R4, R190, RZ ;  /* 0x000000be04067227 */ /* 0x000fe200078e00ff */
[C---:B------:R-:W-:Y:S02]  /*10170*/  ISETP.GT.U32.AND P5, PT, R245.reuse, R242, PT ;  /* 0x000000f2f500720c */ /* 0x040fe40003fa4070 */
        /* <DEDUP_REMOVED lines=32> */
[----:B------:R-:W-:Y:S01]  /*10380*/  @!P0 IMAD.IADD R0, R0, 0x1, -R245 ;  /* 0x0000000100008824 */ /* 0x000fe200078e0af5 */
[----:B------:R-:W-:Y:S01]  /*10390*/  ISETP.GT.U32.AND P0, PT, R245, R198, PT ;  /* 0x000000c6f500720c */ /* 0x000fe20003f04070 */
[----:B-1----:R-:W-:Y:S01]  /*103a0*/  IMAD.MOV.U32 R212, RZ, RZ, R242 ;  /* 0x000000ffffd47224 */ /* 0x002fe200078e00f2 */
[----:B------:R-:W-:Y:S01]  /*103b0*/  @!P5 IADD3 R190, R190, -R245, RZ ;  /* 0x800000f5bebed210 */ /* 0x000fe20007ffe0ff */
[----:B------:R-:W-:Y:S01]  /*103c0*/  IMAD.HI.U32 R247, R4, R185, RZ ;  /* 0x000000b904f77227 */ /* 0x000fe200078e00ff */
[----:B------:R-:W-:Y:S02]  /*103d0*/  ISETP.GE.AND P5, PT, R251, RZ, PT ;  /* 0x000000fffb00720c */ /* 0x000fe40003fa6270 */
[----:B------:R-:W-:Y:S01]  /*103e0*/  IADD3 R251, R246, 0x140, RZ ;  /* 0x00000140f6fb7810 */ /* 0x000fe20007ffe0ff */
[----:B------:R-:W-:Y:S01]  /*103f0*/  @!P6 IMAD.MOV R212, RZ, RZ, -R212 ;  /* 0x000000ffffd4e224 */ /* 0x000fe200078e0ad4 */
[----:B------:R-:W-:Y:S01]  /*10400*/  ISETP.GT.U32.AND P6, PT, R245, R6, PT ;  /* 0x00000006f500720c */ /* 0x000fe20003fc4070 */
[----:B------:R-:W-:-:S03]  /*10410*/  IMAD.MOV R247, RZ, RZ, -R247 ;  /* 0x000000fffff77224 */ /* 0x000fc600078e0af7 */
[----:B------:R1:W-:Y:S01]  /*10420*/  STL [R1+0x46c], R212 ;  /* 0x00046cd401007387 */ /* 0x0003e20000100800 */
[----:B------:R-:W-:Y:S02]  /*10430*/  @!P0 IMAD.IADD R198, R198, 0x1, -R245 ;  /* 0x00000001c6c68824 */ /* 0x000fe400078e0af5 */
[----:B------:R-:W-:Y:S01]  /*10440*/  IMAD R185, R245, R247, R185 ;  /* 0x000000f7f5b97224 */ /* 0x000fe200078e02b9 */
[----:B------:R-:W-:Y:S05]  /*10450*/  STL [R1+0x2b58], R252 ;  /* 0x002b58fc01007387 */ /* 0x000fea0000100800 */
[----:B------:R-:W-:Y:S01]  /*10460*/  @!P6 IMAD.IADD R6, R6, 0x1, -R245 ;  /* 0x000000010606e824 */ /* 0x000fe200078e0af5 */
[----:B-1----:R-:W-:-:S02]  /*10470*/  IADD3 R212, R246, 0x13f, RZ ;  /* 0x0000013ff6d47810 */ /* 0x002fc40007ffe0ff */
        /* <DEDUP_REMOVED lines=69> */
[----:B------:R-:W-:Y:S01]  /*108d0*/  @!P0 IMAD.IADD R0, R0, 0x1, -R245 ;  /* 0x0000000100008824 */ /* 0x000fe200078e0af5 */
[----:B------:R-:W-:Y:S01]  /*108e0*/  ISETP.GE.AND P0, PT, R251, RZ, PT ;  /* 0x000000fffb00720c */ /* 0x000fe20003f06270 */
[----:B------:R2:W-:Y:S01]  /*108f0*/  STL [R1+0x444], R242 ;  /* 0x000444f201007387 */ /* 0x0005e20000100800 */
[----:B------:R-:W-:Y:S01]  /*10900*/  @!P5 IADD3 R190, R190, -R245, RZ ;  /* 0x800000f5bebed210 */ /* 0x000fe20007ffe0ff */
[----:B------:R-:W-:Y:S01]  /*10910*/  IMAD.HI.U32 R247, R4, R185, RZ ;  /* 0x000000b904f77227 */ /* 0x000fe200078e00ff */
[----:B------:R-:W-:-:S02]  /*10920*/  ISETP.GT.U32.AND P5, PT, R245, R198, PT ;  /* 0x000000c6f500720c */ /* 0x000fc40003fa4070 */
[C---:B-1----:R-:W-:Y:S01]  /*10930*/  IADD3 R212, R246.reuse, 0x145, RZ ;  /* 0x00000145f6d47810 */ /* 0x042fe20007ffe0ff */
[----:B------:R-:W-:Y:S01]  /*10940*/  IMAD.MOV R247, RZ, RZ, -R247 ;  /* 0x000000fffff77224 */ /* 0x000fe200078e0af7 */
[----:B------:R-:W-:Y:S01]  /*10950*/  IADD3 R251, R246, 0x146, RZ ;  /* 0x00000146f6fb7810 */ /* 0x000fe20007ffe0ff */
[----:B------:R-:W-:Y:S01]  /*10960*/  @!P6 IMAD.IADD R6, R6, 0x1, -R245 ;  /* 0x000000010606e824 */ /* 0x000fe200078e0af5 */
[----:B------:R-:W-:Y:S01]  /*10970*/  ISETP.GE.AND P6, PT, R250, RZ, PT ;  /* 0x000000fffa00720c */ /* 0x000fe20003fc6270 */
[----:B------:R-:W-:Y:S01]  /*10980*/  IMAD.MOV.U32 R250, RZ, RZ, R0 ;  /* 0x000000fffffa7224 */ /* 0x000fe200078e0000 */
[----:B--2---:R-:W-:Y:S01]  /*10990*/  IABS R242, R212 ;  /* 0x000000d400f27213 */ /* 0x004fe20000000000 */
[C---:B------:R-:W-:Y:S01]  /*109a0*/  IMAD R185, R245.reuse, R247, R185 ;  /* 0x000000f7f5b97224 */ /* 0x040fe200078e02b9 */
[----:B------:R-:W-:Y:S01]  /*109b0*/  STL [R1+0x2cd8], R212 ;  /* 0x002cd8d401007387 */ /* 0x000fe20000100800 */
[----:B------:R-:W-:Y:S01]  /*109c0*/  @!P0 IMAD.MOV R250, RZ, RZ, -R250 ;  /* 0x000000fffffa8224 */ /* 0x000fe200078e0afa */
[----:B------:R-:W-:Y:S01]  /*109d0*/  ISETP.GT.U32.AND P0, PT, R245, R6, PT ;  /* 0x00000006f500720c */ /* 0x000fe20003f04070 */
[----:B------:R-:W-:-:S02]  /*109e0*/  @!P5 IMAD.IADD R198, R198, 0x1, -R245 ;  /* 0x00000001c6c6d824 */ /* 0x000fc400078e0af5 */
[----:B------:R-:W-:Y:S01]  /*109f0*/  IMAD.HI.U32 R0, R4, R242, RZ ;  /* 0x000000f204007227 */ /* 0x000fe200078e00ff */
[----:B------:R1:W-:Y:S02]  /*10a00*/  STL [R1+0x440], R250 ;  /* 0x000440fa01007387 */ /* 0x0003e40000100800 */
[C---:B------:R-:W-:Y:S01]  /*10a10*/  ISETP.GT.U32.AND P5, PT, R245.reuse, R198, PT ;  /* 0x000000c6f500720c */ /* 0x040fe20003fa4070 */
[----:B------:R-:W-:Y:S02]  /*10a20*/  IMAD.MOV R0, RZ, RZ, -R0 ;  /* 0x000000ffff007224 */ /* 0x000fe400078e0a00 */
[----:B------:R-:W-:Y:S01]  /*10a30*/  @!P6 IMAD.MOV R190, RZ, RZ, -R190 ;  /* 0x000000ffffbee224 */ /* 0x000fe200078e0abe */
[C---:B------:R-:W-:Y:S01]  /*10a40*/  ISETP.GT.U32.AND P6, PT, R245.reuse, R185, PT ;  /* 0x000000b9f500720c */ /* 0x040fe20003fc4070 */
[C---:B------:R-:W-:Y:S01]  /*10a50*/  IMAD R242, R245.reuse, R0, R242 ;  /* 0x00000000f5f27224 */ /* 0x040fe200078e02f2 */
[----:B------:R-:W-:Y:S01]  /*10a60*/  IABS R0, R251 ;  /* 0x000000fb00007213 */ /* 0x000fe20000000000 */
[----:B------:R-:W-:Y:S01]  /*10a70*/  @!P0 IMAD.IADD R6, R6, 0x1, -R245 ;  /* 0x0000000106068824 */ /* 0x000fe200078e0af5 */
[----:B-1----:R-:W-:Y:S01]  /*10a80*/  IADD3 R250, R246, 0x147, RZ ;  /* 0x00000147f6fa7810 */ /* 0x002fe20007ffe0ff */
[----:B------:R1:W-:Y:S01]  /*10a90*/  STL [R1+0x430], R190 ;  /* 0x000430be01007387 */ /* 0x0003e20000100800 */
[----:B------:R-:W-:Y:S01]  /*10aa0*/  ISETP.GT.U32.AND P0, PT, R245, R242, PT ;  /* 0x000000f2f500720c */ /* 0x000fe20003f04070 */
[----:B------:R-:W-:-:S02]  /*10ab0*/  IMAD.HI.U32 R247, R4, R0, RZ ;  /* 0x0000000004f77227 */ /* 0x000fc400078e00ff */
[----:B------:R-:W-:Y:S02]  /*10ac0*/  STL [R1+0x2b4c], R251 ;  /* 0x002b4cfb01007387 */ /* 0x000fe40000100800 */
[--C-:B------:R-:W-:Y:S01]  /*10ad0*/  @!P5 IMAD.IADD R198, R198, 0x1, -R245.reuse ;  /* 0x00000001c6c6d824 */ /* 0x100fe200078e0af5 */
[----:B------:R-:W-:Y:S01]  /*10ae0*/  ISETP.GE.AND P5, PT, R249, RZ, PT ;  /* 0x000000fff900720c */ /* 0x000fe20003fa6270 */
[----:B------:R-:W-:Y:S01]  /*10af0*/  @!P6 IMAD.IADD R185, R185, 0x1, -R245 ;  /* 0x00000001b9b9e824 */ /* 0x000fe200078e0af5 */
[----:B------:R-:W-:Y:S01]  /*10b00*/  ISETP.GE.AND P6, PT, R213, RZ, PT ;  /* 0x000000ffd500720c */ /* 0x000fe20003fc6270 */
[----:B------:R-:W-:Y:S01]  /*10b10*/  IMAD.MOV.U32 R213, RZ, RZ, R6 ;  /* 0x000000ffffd57224 */ /* 0x000fe200078e0006 */
[----:B-1----:R-:W-:Y:S01]  /*10b20*/  IABS R190, R250 ;  /* 0x000000fa00be7213 */ /* 0x002fe20000000000 */
[----:B------:R-:W-:Y:S01]  /*10b30*/  IMAD.MOV R247, RZ, RZ, -R247 ;  /* 0x000000fffff77224 */ /* 0x000fe200078e0af7 */
[----:B------:R-:W-:Y:S01]  /*10b40*/  IADD3 R249, R246, 0x148, RZ ;  /* 0x00000148f6f97810 */ /* 0x000fe20007ffe0ff */
[----:B------:R-:W-:Y:S01]  /*10b50*/  @!P0 IMAD.IADD R242, R242, 0x1, -R245 ;  /* 0x00000001f2f28824 */ /* 0x000fe200078e0af5 */
[C---:B------:R-:W-:Y:S01]  /*10b60*/  ISETP.GT.U32.AND P0, PT, R245.reuse, R185, PT ;  /* 0x000000b9f500720c */ /* 0x040fe20003f04070 */
[----:B------:R-:W-:Y:S01]  /*10b70*/  IMAD.HI.U32 R6, R4, R190, RZ ;  /* 0x000000be04067227 */ /* 0x000fe200078e00ff */
[----:B------:R-:W-:Y:S03]  /*10b80*/  STL [R1+0x2c10], R250 ;  /* 0x002c10fa01007387 */ /* 0x000fe60000100800 */
[----:B------:R-:W-:Y:S01]  /*10b90*/  @!P5 IMAD.MOV R213, RZ, RZ, -R213 ;  /* 0x000000ffffd5d224 */ /* 0x000fe200078e0ad5 */
[C---:B------:R-:W-:Y:S01]  /*10ba0*/  ISETP.GT.U32.AND P5, PT, R245.reuse, R242, PT ;  /* 0x000000f2f500720c */ /* 0x040fe20003fa4070 */
[----:B------:R-:W-:-:S02]  /*10bb0*/  IMAD R0, R245, R247, R0 ;  /* 0x000000f7f5007224 */ /* 0x000fc400078e0200 */
[----:B------:R-:W-:Y:S01]  /*10bc0*/  IMAD.MOV R6, RZ, RZ, -R6 ;  /* 0x000000ffff067224 */ /* 0x000fe200078e0a06 */
[----:B------:R1:W-:Y:S01]  /*10bd0*/  STL [R1+0x434], R213 ;  /* 0x000434d501007387 */ /* 0x0003e20000100800 */
[----:B------:R-:W-:Y:S01]  /*10be0*/  @!P6 IMAD.MOV R198, RZ, RZ, -R198 ;  /* 0x000000ffffc6e224 */ /* 0x000fe200078e0ac6 */
[C---:B------:R-:W-:Y:S01]  /*10bf0*/  ISETP.GT.U32.AND P6, PT, R245.reuse, R0, PT ;  /* 0x00000000f500720c */ /* 0x040fe20003fc4070 */
[----:B------:R-:W-:Y:S01]  /*10c00*/  IMAD R190, R245, R6, R190 ;  /* 0x00000006f5be7224 */ /* 0x000fe200078e02be */
[----:B------:R-:W-:Y:S01]  /*10c10*/  STL [R1+0x2b48], R249 ;  /* 0x002b48f901007387 */ /* 0x000fe20000100800 */
[--C-:B------:R-:W-:Y:S01]  /*10c20*/  @!P0 IMAD.IADD R185, R185, 0x1, -R245.reuse ;  /* 0x00000001b9b98824 */ /* 0x100fe200078e0af5 */
[----:B------:R-:W-:Y:S02]  /*10c30*/  ISETP.GE.AND P0, PT, R252, RZ, PT ;  /* 0x000000fffc00720c */ /* 0x000fe40003f06270 */
[----:B------:R-:W-:Y:S01]  /*10c40*/  IABS R6, R249 ;  /* 0x000000f900067213 */ /* 0x000fe20000000000 */
        /* <DEDUP_REMOVED lines=22> */
[----:B------:R-:W-:Y:S01]  /*10db0*/  @!P0 IADD3 R0, R0, -R245, RZ ;  /* 0x800000f500008210 */ /* 0x000fe20007ffe0ff */
[----:B-1----:R-:W-:Y:S01]  /*10dc0*/  IMAD.MOV.U32 R212, RZ, RZ, R242 ;  /* 0x000000ffffd47224 */ /* 0x002fe200078e00f2 */
[----:B------:R-:W-:Y:S01]  /*10dd0*/  ISETP.GT.U32.AND P0, PT, R245, R198, PT ;  /* 0x000000c6f500720c */ /* 0x000fe20003f04070 */
[----:B------:R-:W-:Y:S01]  /*10de0*/  @!P5 IMAD.IADD R190, R190, 0x1, -R245 ;  /* 0x00000001bebed824 */ /* 0x000fe200078e0af5 */
[----:B------:R-:W-:Y:S01]  /*10df0*/  ISETP.GE.AND P5, PT, R251, RZ, PT ;  /* 0x000000fffb00720c */ /* 0x000fe20003fa6270 */
[----:B------:R-:W-:Y:S01]  /*10e00*/  @!P6 IMAD.MOV R212, RZ, RZ, -R212 ;  /* 0x000000ffffd4e224 */ /* 0x000fe200078e0ad4 */
[----:B------:R-:W-:Y:S01]  /*10e10*/  ISETP.GT.U32.AND P6, PT, R245, R6, PT ;  /* 0x00000006f500720c */ /* 0x000fe20003fc4070 */
[----:B------:R-:W-:Y:S01]  /*10e20*/  IMAD.HI.U32 R247, R4, R185, RZ ;  /* 0x000000b904f77227 */ /* 0x000fe200078e00ff */
[----:B------:R-:W-:Y:S02]  /*10e30*/  IADD3 R251, R246, 0x14c, RZ ;  /* 0x0000014cf6fb7810 */ /* 0x000fe40007ffe0ff */
[----:B------:R1:W-:Y:S01]  /*10e40*/  STL [R1+0x410], R212 ;  /* 0x000410d401007387 */ /* 0x0003e20000100800 */
[----:B------:R-:W-:-:S03]  /*10e50*/  IMAD.MOV R247, RZ, RZ, -R247 ;  /* 0x000000fffff77224 */ /* 0x000fc600078e0af7 */
[----:B------:R-:W-:Y:S01]  /*10e60*/  STL [R1+0x2b44], R252 ;  /* 0x002b44fc01007387 */ /* 0x000fe20000100800 */
[----:B------:R-:W-:Y:S02]  /*10e70*/  @!P0 IMAD.IADD R198, R198, 0x1, -R245 ;  /* 0x00000001c6c68824 */ /* 0x000fe400078e0af5 */
[C---:B------:R-:W-:Y:S02]  /*10e80*/  IMAD R185, R245.reuse, R247, R185 ;  /* 0x000000f7f5b97224 */ /* 0x040fe400078e02b9 */
        /* <DEDUP_REMOVED lines=70> */
[----:B------:R-:W-:Y:S02]  /*112f0*/  @!P0 IADD3 R0, R0, -R245, RZ ;  /* 0x800000f500008210 */ /* 0x000fe40007ffe0ff */
        /* <DEDUP_REMOVED lines=83> */
[----:B------:R-:W-:Y:S01]  /*11830*/  IMAD.HI.U32 R247, R4, R185, RZ ;  /* 0x000000b904f77227 */ /* 0x000fe200078e00ff */
[----:B------:R-:W-:Y:S02]  /*11840*/  @!P6 IADD3 R212, -R212, RZ, RZ ;  /* 0x000000ffd4d4e210 */ /* 0x000fe40007ffe1ff */
[----:B------:R-:W-:Y:S01]  /*11850*/  ISETP.GT.U32.AND P6, PT, R245, R6, PT ;  /* 0x00000006f500720c */ /* 0x000fe20003fc4070 */
[----:B------:R-:W-:Y:S01]  /*11860*/  IMAD.MOV R247, RZ, RZ, -R247 ;  /* 0x000000fffff77224 */ /* 0x000fe200078e0af7 */
[----:B------:R-:W-:Y:S01]  /*11870*/  IADD3 R251, R246, 0x158, RZ ;  /* 0x00000158f6fb7810 */ /* 0x000fe20007ffe0ff */
[----:B------:R1:W-:Y:S02]  /*11880*/  STL [R1+0x3b8], R212 ;  /* 0x0003b8d401007387 */ /* 0x0003e40000100800 */
[----:B------:R-:W-:-:S02]  /*11890*/  @!P0 IMAD.IADD R198, R198, 0x1, -R245 ;  /* 0x00000001c6c68824 */ /* 0x000fc400078e0af5 */
[----:B------:R-:W-:Y:S01]  /*118a0*/  IMAD R185, R245, R247, R185 ;  /* 0x000000f7f5b97224 */ /* 0x000fe200078e02b9 */
[----:B------:R-:W-:Y:S01]  /*118b0*/  STL [R1+0x2a80], R252 ;  /* 0x002a80fc01007387 */ /* 0x000fe20000100800 */
[----:B-1----:R-:W-:-:S04]  /*118c0*/  IADD3 R212, R246, 0x157, RZ ;  /* 0x00000157f6d47810 */ /* 0x002fc80007ffe0ff */
[----:B------:R-:W-:Y:S01]  /*118d0*/  @!P6 IMAD.IADD R6, R6, 0x1, -R245 ;  /* 0x000000010606e824 */ /* 0x000fe200078e0af5 */
        /* <DEDUP_REMOVED lines=55> */
[--C-:B------:R-:W-:Y:S01]  /*11c50*/  @!P0 IMAD.IADD R190, R190, 0x1, -R245.reuse ;  /* 0x00000001bebe8824 */ /* 0x100fe200078e0af5 */
[C---:B------:R-:W-:Y:S01]  /*11c60*/  ISETP.GT.U32.AND P0, PT, R245.reuse, R0, PT ;  /* 0x00000000f500720c */ /* 0x040fe20003f04070 */
[----:B------:R-:W-:Y:S01]  /*11c70*/  @!P5 IMAD.MOV R212, RZ, RZ, -R212 ;  /* 0x000000ffffd4d224 */ /* 0x000fe200078e0ad4 */
[----:B------:R-:W-:Y:S01]  /*11c80*/  STL [R1+0x2c08], R213 ;  /* 0x002c08d501007387 */ /* 0x000fe20000100800 */
[----:B------:R-:W-:Y:S01]  /*11c90*/  IMAD.HI.U32 R185, R4, R198, RZ ;  /* 0x000000c604b97227 */ /* 0x000fe200078e00ff */
[C---:B------:R-:W-:Y:S02]  /*11ca0*/  ISETP.GT.U32.AND P5, PT, R245.reuse, R190, PT ;  /* 0x000000bef500720c */ /* 0x040fe40003fa4070 */
[----:B------:R1:W-:Y:S01]  /*11cb0*/  STL [R1+0x3ac], R212 ;  /* 0x0003acd401007387 */ /* 0x0003e20000100800 */
[----:B------:R-:W-:Y:S01]  /*11cc0*/  IMAD R6, R245, R247, R6 ;  /* 0x000000f7f5067224 */ /* 0x000fe200078e0206 */
[----:B------:R-:W-:Y:S01]  /*11cd0*/  IADD3 R185, -R185, RZ, RZ ;  /* 0x000000ffb9b97210 */ /* 0x000fe20007ffe1ff */
[----:B------:R-:W-:Y:S01]  /*11ce0*/  @!P6 IMAD.MOV R242, RZ, RZ, -R242 ;  /* 0x000000fffff2e224 */ /* 0x000fe200078e0af2 */
[----:B------:R-:W-:Y:S02]  /*11cf0*/  STL [R1+0x2b28], R252 ;  /* 0x002b28fc01007387 */ /* 0x000fe40000100800 */
        /* <DEDUP_REMOVED lines=33> */
[----:B------:R-:W-:Y:S01]  /*11f10*/  IMAD.HI.U32 R247, R4, R0, RZ ;  /* 0x0000000004f77227 */ /* 0x000fe200078e00ff */
[C---:B-1----:R-:W-:Y:S01]  /*11f20*/  IADD3 R250, R246.reuse, 0x15f, RZ ;  /* 0x0000015ff6fa7810 */ /* 0x042fe20007ffe0ff */
[----:B------:R1:W-:Y:S01]  /*11f30*/  STL [R1+0x398], R190 ;  /* 0x000398be01007387 */ /* 0x0003e20000100800 */
[----:B------:R-:W-:Y:S01]  /*11f40*/  IADD3 R249, R246, 0x160, RZ ;  /* 0x00000160f6f97810 */ /* 0x000fe20007ffe0ff */
[----:B------:R-:W-:-:S02]  /*11f50*/  IMAD.MOV R247, RZ, RZ, -R247 ;  /* 0x000000fffff77224 */ /* 0x000fc400078e0af7 */
[----:B------:R-:W-:Y:S02]  /*11f60*/  STL [R1+0x2b24], R251 ;  /* 0x002b24fb01007387 */ /* 0x000fe40000100800 */
[--C-:B------:R-:W-:Y:S01]  /*11f70*/  @!P6 IMAD.IADD R185, R185, 0x1, -R245.reuse ;  /* 0x00000001b9b9e824 */ /* 0x100fe200078e0af5 */
[----:B------:R-:W-:Y:S01]  /*11f80*/  ISETP.GE.AND P6, PT, R213, RZ, PT ;  /* 0x000000ffd500720c */ /* 0x000fe20003fc6270 */
[----:B------:R-:W-:Y:S01]  /*11f90*/  IMAD.MOV.U32 R213, RZ, RZ, R6 ;  /* 0x000000ffffd57224 */ /* 0x000fe200078e0006 */
[----:B------:R-:W-:Y:S01]  /*11fa0*/  STL [R1+0x2cb0], R250 ;  /* 0x002cb0fa01007387 */ /* 0x000fe20000100800 */
[----:B------:R-:W-:Y:S01]  /*11fb0*/  @!P0 IMAD.IADD R242, R242, 0x1, -R245 ;  /* 0x00000001f2f28824 */ /* 0x000fe200078e0af5 */
[----:B-1----:R-:W-:Y:S01]  /*11fc0*/  IABS R190, R250 ;  /* 0x000000fa00be7213 */ /* 0x002fe20000000000 */
[----:B------:R-:W-:Y:S01]  /*11fd0*/  @!P5 IMAD.MOV R213, RZ, RZ, -R213 ;  /* 0x000000ffffd5d224 */ /* 0x000fe200078e0ad5 */
[C---:B------:R-:W-:Y:S01]  /*11fe0*/  ISETP.GT.U32.AND P0, PT, R245.reuse, R185, PT ;  /* 0x000000b9f500720c */ /* 0x040fe20003f04070 */
[C---:B------:R-:W-:Y:S01]  /*11ff0*/  IMAD R0, R245.reuse, R247, R0 ;  /* 0x000000f7f5007224 */ /* 0x040fe200078e0200 */
[C---:B------:R-:W-:Y:S01]  /*12000*/  ISETP.GT.U32.AND P5, PT, R245.reuse, R242, PT ;  /* 0x000000f2f500720c */ /* 0x040fe20003fa4070 */
[----:B------:R-:W-:Y:S01]  /*12010*/  IMAD.HI.U32 R6, R4, R190, RZ ;  /* 0x000000be04067227 */ /* 0x000fe200078e00ff */
[----:B------:R1:W-:Y:S03]  /*12020*/  STL [R1+0x39c], R213 ;  /* 0x00039cd501007387 */ /* 0x0003e60000100800 */
        /* <DEDUP_REMOVED lines=20> */
[----:B------:R-:W-:Y:S01]  /*12170*/  @!P5 IMAD.IADD R190, R190, 0x1, -R245 ;  /* 0x00000001bebed824 */ /* 0x000fe200078e0af5 */
[----:B------:R-:W-:Y:S01]  /*12180*/  @!P0 IADD3 R212, -R212, RZ, RZ ;  /* 0x000000ffd4d48210 */ /* 0x000fe20007ffe1ff */
[----:B------:R-:W-:Y:S01]  /*12190*/  IMAD.HI.U32 R185, R4, R198, RZ ;  /* 0x000000c604b97227 */ /* 0x000fe200078e00ff */
[----:B------:R-:W-:-:S02]  /*121a0*/  ISETP.GT.U32.AND P0, PT, R245, R0, PT ;  /* 0x00000000f500720c */ /* 0x000fc40003f04070 */
[C---:B------:R-:W-:Y:S01]  /*121b0*/  ISETP.GT.U32.AND P5, PT, R245.reuse, R190, PT ;  /* 0x000000bef500720c */ /* 0x040fe20003fa4070 */
[----:B------:R-:W-:Y:S01]  /*121c0*/  IMAD.MOV R185, RZ, RZ, -R185 ;  /* 0x000000ffffb97224 */ /* 0x000fe200078e0ab9 */
[----:B------:R1:W-:Y:S01]  /*121d0*/  STL [R1+0x390], R212 ;  /* 0x000390d401007387 */ /* 0x0003e20000100800 */
[C---:B------:R-:W-:Y:S02]  /*121e0*/  IMAD R6, R245.reuse, R247, R6 ;  /* 0x000000f7f5067224 */ /* 0x040fe400078e0206 */
[----:B------:R-:W-:Y:S01]  /*121f0*/  IMAD R198, R245, R185, R198 ;  /* 0x000000b9f5c67224 */ /* 0x000fe200078e02c6 */
[----:B------:R-:W-:-:S05]  /*12200*/  IABS R185, R252 ;  /* 0x000000fc00b97213 */ /* 0x000fca0000000000 */
        /* <DEDUP_REMOVED lines=59> */
[--C-:B------:R-:W-:Y:S01]  /*125c0*/  @!P5 IMAD.IADD R242, R242, 0x1, -R245.reuse ;  /* 0x00000001f2f2d824 */ /* 0x100fe200078e0af5 */
[----:B------:R-:W-:Y:S01]  /*125d0*/  ISETP.GT.U32.AND P0, PT, R245, R190, PT ;  /* 0x000000bef500720c */ /* 0x000fe20003f04070 */
[----:B------:R1:W-:Y:S01]  /*125e0*/  STL [R1+0x350], R198 ;  /* 0x000350c601007387 */ /* 0x0003e20000100800 */
[----:B------:R-:W-:Y:S01]  /*125f0*/  ISETP.GE.AND P5, PT, R252, RZ, PT ;  /* 0x000000fffc00720c */ /* 0x000fe20003fa6270 */
[----:B------:R-:W-:Y:S01]  /*12600*/  IMAD.HI.U32 R247, R4, R6, RZ ;  /* 0x0000000604f77227 */ /* 0x000fe200078e00ff */
[----:B------:R-:W-:Y:S01]  /*12610*/  IADD3 R252, R246, 0x168, RZ ;  /* 0x00000168f6fc7810 */ /* 0x000fe20007ffe0ff */
[----:B------:R-:W-:Y:S02]  /*12620*/  STL [R1+0x2b18], R249 ;  /* 0x002b18f901007387 */ /* 0x000fe40000100800 */
[----:B------:R-:W-:Y:S01]  /*12630*/  @!P6 IMAD.IADD R0, R0, 0x1, -R245 ;  /* 0x000000010000e824 */ /* 0x000fe200078e0af5 */
[----:B------:R-:W-:Y:S01]  /*12640*/  ISETP.GE.AND P6, PT, R212, RZ, PT ;  /* 0x000000ffd400720c */ /* 0x000fe20003fc6270 */
[----:B------:R-:W-:Y:S01]  /*12650*/  IMAD.MOV.U32 R212, RZ, RZ, R185 ;  /* 0x000000ffffd47224 */ /* 0x000fe200078e00b9 */
[----:B------:R-:W-:Y:S01]  /*12660*/  STL [R1+0x2ca4], R213 ;  /* 0x002ca4d501007387 */ /* 0x000fe20000100800 */
[----:B-1----:R-:W-:Y:S01]  /*12670*/  IABS R198, R213 ;  /* 0x000000d500c67213 */ /* 0x002fe20000000000 */
[----:B------:R-:W-:Y:S01]  /*12680*/  IMAD.MOV R247, RZ, RZ, -R247 ;  /* 0x000000fffff77224 */ /* 0x000fe200078e0af7 */
[----:B------:R-:W-:-:S02]  /*12690*/  @!P0 IADD3 R190, R190, -R245, RZ ;  /* 0x800000f5bebe8210 */ /* 0x000fc40007ffe0ff */
[----:B------:R-:W-:Y:S01]  /*126a0*/  @!P5 IMAD.MOV R212, RZ, RZ, -R212 ;  /* 0x000000ffffd4d224 */ /* 0x000fe200078e0ad4 */
[C---:B------:R-:W-:Y:S01]  /*126b0*/  ISETP.GT.U32.AND P0, PT, R245.reuse, R0, PT ;  /* 0x00000000f500720c */ /* 0x040fe20003f04070 */
        /* <DEDUP_REMOVED lines=74> */
[----:B------:R-:W-:Y:S01]  /*12b60*/  IMAD.MOV R247, RZ, RZ, -R247 ;  /* 0x000000fffff77224 */ /* 0x000fe200078e0af7 */
        /* <DEDUP_REMOVED lines=70> */
[----:B------:R-:W-:Y:S01]  /*12fd0*/  @!P0 IMAD.IADD R185, R185, 0x1, -R245 ;  /* 0x00000001b9b98824 */ /* 0x000fe200078e0af5 */
[C---:B------:R-:W-:Y:S01]  /*12fe0*/  ISETP.GT.U32.AND P0, PT, R245.reuse, R190, PT ;  /* 0x000000bef500720c */ /* 0x040fe20003f04070 */
[----:B------:R-:W-:Y:S01]  /*12ff0*/  IMAD.HI.U32 R247, R4, R6, RZ ;  /* 0x0000000604f77227 */ /* 0x000fe200078e00ff */
[----:B------:R-:W-:Y:S01]  /*13000*/  @!P5 IADD3 R242, R242, -R245, RZ ;  /* 0x800000f5f2f2d210 */ /* 0x000fe20007ffe0ff */
[----:B------:R2:W-:Y:S01]  /*13010*/  STL [R1+0x31c], R198 ;  /* 0x00031cc601007387 */ /* 0x0005e20000100800 */
[----:B------:R-:W-:Y:S01]  /*13020*/  ISETP.GE.AND P5, PT, R252, RZ, PT ;  /* 0x000000fffc00720c */ /* 0x000fe20003fa6270 */
[----:B------:R-:W-:Y:S01]  /*13030*/  IMAD.MOV R247, RZ, RZ, -R247 ;  /* 0x000000fffff77224 */ /* 0x000fe200078e0af7 */
[C---:B-1----:R-:W-:Y:S01]  /*13040*/  IADD3 R213, R246.reuse, 0x173, RZ ;  /* 0x00000173f6d57810 */ /* 0x042fe20007ffe0ff */
[----:B------:R-:W-:Y:S01]  /*13050*/  STL [R1+0x2b04], R249 ;  /* 0x002b04f901007387 */ /* 0x000fe20000100800 */
[----:B------:R-:W-:Y:S01]  /*13060*/  IADD3 R252, R246, 0x174, RZ ;  /* 0x00000174f6fc7810 */ /* 0x000fe20007ffe0ff */
[----:B------:R-:W-:-:S02]  /*13070*/  IMAD R6, R245, R247, R6 ;  /* 0x000000f7f5067224 */ /* 0x000fc400078e0206 */
        /* <DEDUP_REMOVED lines=9> */
[----:B------:R-:W-:Y:S02]  /*13110*/  ISETP.GT.U32.AND P5, PT, R245, R190, PT ;  /* 0x000000bef500720c */ /* 0x000fe40003fa4070 */
[----:B------:R1:W-:Y:S01]  /*13120*/  STL [R1+0x320], R212 ;  /* 0x000320d401007387 */ /* 0x0003e20000100800 */
[----:B------:R-:W-:-:S02]  /*13130*/  IMAD.MOV R185, RZ, RZ, -R185 ;  /* 0x000000ffffb97224 */ /* 0x000fc400078e0ab9 */
[----:B------:R-:W-:Y:S01]  /*13140*/  @!P6 IMAD.MOV R242, RZ, RZ, -R242 ;  /* 0x000000fffff2e224 */ /* 0x000fe200078e0af2 */
[C---:B------:R-:W-:Y:S01]  /*13150*/  ISETP.GT.U32.AND P6, PT, R245.reuse, R6, PT ;  /* 0x00000006f500720c */ /* 0x040fe20003fc4070 */
[----:B------:R-:W-:Y:S01]  /*13160*/  IMAD R198, R245, R185, R198 ;  /* 0x000000b9f5c67224 */ /* 0x000fe200078e02c6 */
[----:B------:R-:W-:Y:S01]  /*13170*/  STL [R1+0x2a74], R252 ;  /* 0x002a74fc01007387 */ /* 0x000fe20000100800 */
[--C-:B------:R-:W-:Y:S01]  /*13180*/  @!P0 IMAD.IADD R0, R0, 0x1, -R245.reuse ;  /* 0x0000000100008824 */ /* 0x100fe200078e0af5 */
[----:B------:R-:W-:Y:S02]  /*13190*/  ISETP.GE.AND P0, PT, R251, RZ, PT ;  /* 0x000000fffb00720c */ /* 0x000fe40003f06270 */
[----:B-1----:R-:W-:Y:S01]  /*131a0*/  IADD3 R212, R246, 0x175, RZ ;  /* 0x00000175f6d47810 */ /* 0x002fe20007ffe0ff */
[----:B------:R-:W-:Y:S01]  /*131b0*/  @!P5 IMAD.IADD R190, R190, 0x1, -R245 ;  /* 0x00000001bebed824 */ /* 0x000fe200078e0af5 */
[----:B------:R-:W-:Y:S01]  /*131c0*/  ISETP.GT.U32.AND P5, PT, R245, R198, PT ;  /* 0x000000c6f500720c */ /* 0x000fe20003fa4070 */
[----:B------:R1:W-:Y:S01]  /*131d0*/  STL [R1+0x318], R242 ;  /* 0x000318f201007387 */ /* 0x0003e20000100800 */
[----:B------:R-:W-:-:S02]  /*131e0*/  IABS R185, R252 ;  /* 0x000000fc00b97213 */ /* 0x000fc40000000000 */
[----:B------:R-:W-:Y:S01]  /*131f0*/  IADD3 R251, R246, 0x176, RZ ;  /* 0x00000176f6fb7810 */ /* 0x000fe20007ffe0ff */
[----:B------:R-:W-:Y:S01]  /*13200*/  @!P6 IMAD.IADD R6, R6, 0x1, -R245 ;  /* 0x000000010606e824 */ /* 0x000fe200078e0af5 */
[----:B------:R-:W-:Y:S01]  /*13210*/  ISETP.GE.AND P6, PT, R250, RZ, PT ;  /* 0x000000fffa00720c */ /* 0x000fe20003fc6270 */
[----:B------:R-:W-:Y:S01]  /*13220*/  IMAD.MOV.U32 R250, RZ, RZ, R0 ;  /* 0x000000fffffa7224 */ /* 0x000fe200078e0000 */
[----:B------:R-:W-:Y:S01]  /*13230*/  STL [R1+0x2c8c], R212 ;  /* 0x002c8cd401007387 */ /* 0x000fe20000100800 */
[----:B------:R-:W-:Y:S01]  /*13240*/  IMAD.HI.U32 R247, R4, R185, RZ ;  /* 0x000000b904f77227 */ /* 0x000fe200078e00ff */
[----:B-1----:R-:W-:-:S03]  /*13250*/  IABS R242, R212 ;  /* 0x000000d400f27213 */ /* 0x002fc60000000000 */
        /* <DEDUP_REMOVED lines=65> */
[--C-:B------:R-:W-:Y:S02]  /*13670*/  @!P0 IMAD.IADD R0, R0, 0x1, -R245.reuse ;  /* 0x0000000100008824 */ /* 0x100fe400078e0af5 */
[----:B-1----:R-:W-:Y:S01]  /*13680*/  IMAD.MOV.U32 R212, RZ, RZ, R242 ;  /* 0x000000ffffd47224 */ /* 0x002fe200078e00f2 */
[----:B------:R-:W-:Y:S01]  /*13690*/  ISETP.GT.U32.AND P0, PT, R245, R198, PT ;  /* 0x000000c6f500720c */ /* 0x000fe20003f04070 */
[----:B------:R-:W-:Y:S01]  /*136a0*/  @!P5 IMAD.IADD R190, R190, 0x1, -R245 ;  /* 0x00000001bebed824 */ /* 0x000fe200078e0af5 */
[----:B------:R-:W-:Y:S01]  /*136b0*/  ISETP.GE.AND P5, PT, R251, RZ, PT ;  /* 0x000000fffb00720c */ /* 0x000fe20003fa6270 */
[----:B------:R-:W-:Y:S01]  /*136c0*/  @!P6 IMAD.MOV R212, RZ, RZ, -R212 ;  /* 0x000000ffffd4e224 */ /* 0x000fe200078e0ad4 */
[----:B------:R-:W-:Y:S01]  /*136d0*/  ISETP.GT.U32.AND P6, PT, R245, R6, PT ;  /* 0x00000006f500720c */ /* 0x000fe20003fc4070 */
[----:B------:R-:W-:Y:S01]  /*136e0*/  IMAD.HI.U32 R247, R4, R185, RZ ;  /* 0x000000b904f77227 */ /* 0x000fe200078e00ff */
[----:B------:R-:W-:-:S02]  /*136f0*/  IADD3 R251, R246, 0x17c, RZ ;  /* 0x0000017cf6fb7810 */ /* 0x000fc40007ffe0ff */
        /* <DEDUP_REMOVED lines=35> */
[----:B------:R-:W-:-:S04]  /*13930*/  IMAD.HI.U32 R6, R4, R190, RZ ;  /* 0x000000be04067227 */ /* 0x000fc800078e00ff */
[----:B------:R-:W-:Y:S01]  /*13940*/  @!P5 IMAD.IADD R242, R242, 0x1, -R245 ;  /* 0x00000001f2f2d824 */ /* 0x000fe200078e0af5 */
[----:B------:R-:W-:Y:S01]  /*13950*/  IADD3 R6, -R6, RZ, RZ ;  /* 0x000000ff06067210 */ /* 0x000fe20007ffe1ff */
[----:B------:R-:W-:Y:S01]  /*13960*/  @!P0 IMAD.MOV R213, RZ, RZ, -R213 ;  /* 0x000000ffffd58224 */ /* 0x000fe200078e0ad5 */
[C---:B------:R-:W-:Y:S01]  /*13970*/  ISETP.GT.U32.AND P0, PT, R245.reuse, R185, PT ;  /* 0x000000b9f500720c */ /* 0x040fe20003f04070 */
[----:B------:R-:W-:Y:S01]  /*13980*/  IMAD.MOV R247, RZ, RZ, -R247 ;  /* 0x000000fffff77224 */ /* 0x000fe200078e0af7 */
[C---:B------:R-:W-:Y:S01]  /*13990*/  ISETP.GT.U32.AND P5, PT, R245.reuse, R242, PT ;  /* 0x000000f2f500720c */ /* 0x040fe20003fa4070 */
[C---:B------:R-:W-:Y:S01]  /*139a0*/  IMAD R190, R245.reuse, R6, R190 ;  /* 0x00000006f5be7224 */ /* 0x040fe200078e02be */
[----:B------:R-:W-:Y:S01]  /*139b0*/  IABS R6, R249 ;  /* 0x000000f900067213 */ /* 0x000fe20000000000 */
[----:B------:R-:W-:Y:S01]  /*139c0*/  IMAD R0, R245, R247, R0 ;  /* 0x000000f7f5007224 */ /* 0x000fe200078e0200 */
[----:B------:R1:W-:Y:S01]  /*139d0*/  STL [R1+0x2f4], R213 ;  /* 0x0002f4d501007387 */ /* 0x0003e20000100800 */
[----:B------:R-:W-:-:S02]  /*139e0*/  @!P6 IMAD.MOV R198, RZ, RZ, -R198 ;  /* 0x000000ffffc6e224 */ /* 0x000fc400078e0ac6 */
[----:B------:R-:W-:Y:S01]  /*139f0*/  IMAD.HI.U32 R247, R4, R6, RZ ;  /* 0x0000000604f77227 */ /* 0x000fe200078e00ff */
[----:B------:R-:W-:Y:S02]  /*13a00*/  ISETP.GT.U32.AND P6, PT, R245, R0, PT ;  /* 0x00000000f500720c */ /* 0x000fe40003fc4070 */
[----:B------:R2:W-:Y:S01]  /*13a10*/  STL [R1+0x2ec], R198 ;  /* 0x0002ecc601007387 */ /* 0x0005e20000100800 */
[--C-:B------:R-:W-:Y:S01]  /*13a20*/  @!P0 IMAD.IADD R185, R185, 0x1, -R245.reuse ;  /* 0x00000001b9b98824 */ /* 0x100fe200078e0af5 */
[C---:B------:R-:W-:Y:S01]  /*13a30*/  ISETP.GT.U32.AND P0, PT, R245.reuse, R190, PT ;  /* 0x000000bef500720c */ /* 0x040fe20003f04070 */
[----:B------:R-:W-:Y:S01]  /*13a40*/  @!P5 IMAD.IADD R242, R242, 0x1, -R245 ;  /* 0x00000001f2f2d824 */ /* 0x000fe200078e0af5 */
[----:B------:R-:W-:Y:S01]  /*13a50*/  ISETP.GE.AND P5, PT, R252, RZ, PT ;  /* 0x000000fffc00720c */ /* 0x000fe20003fa6270 */
[----:B------:R-:W-:Y:S01]  /*13a60*/  IMAD.MOV R247, RZ, RZ, -R247 ;  /* 0x000000fffff77224 */ /* 0x000fe200078e0af7 */
[C---:B-1----:R-:W-:Y:S01]  /*13a70*/  IADD3 R213, R246.reuse, 0x17f, RZ ;  /* 0x0000017ff6d57810 */ /* 0x042fe20007ffe0ff */
[----:B------:R-:W-:Y:S01]  /*13a80*/  STL [R1+0x2a70], R249 ;  /* 0x002a70f901007387 */ /* 0x000fe20000100800 */
[----:B------:R-:W-:Y:S01]  /*13a90*/  IADD3 R252, R246, 0x180, RZ ;  /* 0x00000180f6fc7810 */ /* 0x000fe20007ffe0ff */
[C---:B------:R-:W-:Y:S01]  /*13aa0*/  IMAD R6, R245.reuse, R247, R6 ;  /* 0x000000f7f5067224 */ /* 0x040fe200078e0206 */
[----:B--2---:R-:W-:Y:S01]  /*13ab0*/  IABS R198, R213 ;  /* 0x000000d500c67213 */ /* 0x004fe20000000000 */
[----:B------:R-:W-:Y:S01]  /*13ac0*/  @!P6 IMAD.IADD R0, R0, 0x1, -R245 ;  /* 0x000000010000e824 */ /* 0x000fe200078e0af5 */
[----:B------:R-:W-:Y:S01]  /*13ad0*/  ISETP.GE.AND P6, PT, R212, RZ, PT ;  /* 0x000000ffd400720c */ /* 0x000fe20003fc6270 */
[----:B------:R-:W-:Y:S01]  /*13ae0*/  IMAD.MOV.U32 R212, RZ, RZ, R185 ;  /* 0x000000ffffd47224 */ /* 0x000fe200078e00b9 */
[----:B------:R-:W-:Y:S01]  /*13af0*/  STL [R1+0x2c7c], R213 ;  /* 0x002c7cd501007387 */ /* 0x000fe20000100800 */
        /* <DEDUP_REMOVED lines=9> */
[----:B------:R-:W-:Y:S01]  /*13b90*/  IMAD R198, R245, R185, R198 ;  /* 0x000000b9f5c67224 */ /* 0x000fe200078e02c6 */
[----:B------:R-:W-:Y:S01]  /*13ba0*/  STL [R1+0x2af0], R252 ;  /* 0x002af0fc01007387 */ /* 0x000fe20000100800 */
[----:B------:R-:W-:Y:S01]  /*13bb0*/  @!P0 IMAD.IADD R0, R0, 0x1, -R245 ;  /* 0x0000000100008824 */ /* 0x000fe200078e0af5 */
[----:B------:R-:W-:-:S02]  /*13bc0*/  ISETP.GE.AND P0, PT, R251, RZ, PT ;  /* 0x000000fffb00720c */ /* 0x000fc40003f06270 */
[----:B-1----:R-:W-:Y:S01]  /*13bd0*/  IADD3 R212, R246, 0x181, RZ ;  /* 0x00000181f6d47810 */ /* 0x002fe20007ffe0ff */
[--C-:B------:R-:W-:Y:S01]  /*13be0*/  @!P5 IMAD.IADD R190, R190, 0x1, -R245.reuse ;  /* 0x00000001bebed824 */ /* 0x100fe200078e0af5 */
[----:B------:R-:W-:Y:S01]  /*13bf0*/  ISETP.GT.U32.AND P5, PT, R245, R198, PT ;  /* 0x000000c6f500720c */ /* 0x000fe20003fa4070 */
[----:B------:R1:W-:Y:S01]  /*13c00*/  STL [R1+0x2e8], R242 ;  /* 0x0002e8f201007387 */ /* 0x0003e20000100800 */
[----:B------:R-:W-:Y:S02]  /*13c10*/  IABS R185, R252 ;  /* 0x000000fc00b97213 */ /* 0x000fe40000000000 */
        /* <DEDUP_REMOVED lines=27> */
[----:B------:R-:W-:-:S02]  /*13dd0*/  IADD3 R249, R246, 0x184, RZ ;  /* 0x00000184f6f97810 */ /* 0x000fc40007ffe0ff */
[----:B------:R-:W-:Y:S01]  /*13de0*/  IADD3 R247, -R247, RZ, RZ ;  /* 0x000000fff7f77210 */ /* 0x000fe20007ffe1ff */
        /* <DEDUP_REMOVED lines=82> */
[--C-:B------:R-:W-:Y:S01]  /*14310*/  @!P6 IMAD.IADD R185, R185, 0x1, -R245.reuse ;  /* 0x00000001b9b9e824 */ /* 0x100fe200078e0af5 */
[----:B------:R-:W-:Y:S01]  /*14320*/  ISETP.GE.AND P6, PT, R213, RZ, PT ;  /* 0x000000ffd500720c */ /* 0x000fe20003fc6270 */
[----:B------:R-:W-:Y:S01]  /*14330*/  IMAD.MOV.U32 R213, RZ, RZ, R6 ;  /* 0x000000ffffd57224 */ /* 0x000fe200078e0006 */
[----:B------:R-:W-:Y:S01]  /*14340*/  IADD3 R247, -R247, RZ, RZ ;  /* 0x000000fff7f77210 */ /* 0x000fe20007ffe1ff */
[----:B------:R-:W-:Y:S02]  /*14350*/  STL [R1+0x2c6c], R250 ;  /* 0x002c6cfa01007387 */ /* 0x000fe40000100800 */
        /* <DEDUP_REMOVED lines=27> */
[----:B------:R-:W-:-:S02]  /*14510*/  IMAD.MOV R247, RZ, RZ, -R247 ;  /* 0x000000fffff77224 */ /* 0x000fc400078e0af7 */
[----:B------:R-:W-:Y:S01]  /*14520*/  @!P0 IMAD.IADD R190, R190, 0x1, -R245 ;  /* 0x00000001bebe8824 */ /* 0x000fe200078e0af5 */
[C---:B------:R-:W-:Y:S01]  /*14530*/  ISETP.GT.U32.AND P0, PT, R245.reuse, R0, PT ;  /* 0x00000000f500720c */ /* 0x040fe20003f04070 */
[----:B------:R-:W-:Y:S02]  /*14540*/  @!P5 IMAD.MOV R212, RZ, RZ, -R212 ;  /* 0x000000ffffd4d224 */ /* 0x000fe400078e0ad4 */
        /* <DEDUP_REMOVED lines=48> */
[----:B------:R-:W-:Y:S01]  /*14850*/  @!P0 IMAD.IADD R242, R242, 0x1, -R245 ;  /* 0x00000001f2f28824 */ /* 0x000fe200078e0af5 */
[----:B------:R-:W-:Y:S01]  /*14860*/  MOV R213, R6 ;  /* 0x0000000600d57202 */ /* 0x000fe20000000f00 */
[C---:B------:R-:W-:Y:S01]  /*14870*/  IMAD R0, R245.reuse, R247, R0 ;  /* 0x000000f7f5007224 */ /* 0x040fe200078e0200 */
[----:B--2---:R-:W-:Y:S01]  /*14880*/  IABS R190, R250 ;  /* 0x000000fa00be7213 */ /* 0x004fe20000000000 */
        /* <DEDUP_REMOVED lines=66> */
[----:B------:R-:W-:Y:S01]  /*14cb0*/  @!P0 IMAD.IADD R6, R6, 0x1, -R245 ;  /* 0x0000000106068824 */ /* 0x000fe200078e0af5 */
[----:B------:R-:W-:Y:S02]  /*14cc0*/  ISETP.GE.AND P0, PT, R249, RZ, PT ;  /* 0x000000fff900720c */ /* 0x000fe40003f06270 */
[----:B------:R-:W-:Y:S01]  /*14cd0*/  @!P5 IADD3 R198, R198, -R245, RZ ;  /* 0x800000f5c6c6d210 */ /* 0x000fe20007ffe0ff */
[----:B------:R2:W-:Y:S01]  /*14ce0*/  STL [R1+0x290], R190 ;  /* 0x000290be01007387 */ /* 0x0005e20000100800 */
[----:B------:R-:W-:-:S02]  /*14cf0*/  ISETP.GT.U32.AND P5, PT, R245, R242, PT ;  /* 0x000000f2f500720c */ /* 0x000fc40003fa4070 */
[C---:B-1----:R-:W-:Y:S02]  /*14d00*/  IADD3 R250, R246.reuse, 0x195, RZ ;  /* 0x00000195f6fa7810 */ /* 0x042fe40007ffe0ff */
[----:B------:R-:W-:Y:S01]  /*14d10*/  IABS R0, R251 ;  /* 0x000000fb00007213 */ /* 0x000fe20000000000 */
[--C-:B------:R-:W-:Y:S01]  /*14d20*/  @!P6 IMAD.IADD R185, R185, 0x1, -R245.reuse ;  /* 0x00000001b9b9e824 */ /* 0x100fe200078e0af5 */
[----:B------:R-:W-:Y:S01]  /*14d30*/  ISETP.GE.AND P6, PT, R213, RZ, PT ;  /* 0x000000ffd500720c */ /* 0x000fe20003fc6270 */
[----:B------:R-:W-:Y:S01]  /*14d40*/  IMAD.MOV.U32 R213, RZ, RZ, R6 ;  /* 0x000000ffffd57224 */ /* 0x000fe200078e0006 */
[----:B------:R-:W-:Y:S01]  /*14d50*/  IADD3 R249, R246, 0x196, RZ ;  /* 0x00000196f6f97810 */ /* 0x000fe20007ffe0ff */
[----:B------:R-:W-:Y:S01]  /*14d60*/  IMAD.HI.U32 R247, R4, R0, RZ ;  /* 0x0000000004f77227 */ /* 0x000fe200078e00ff */
[----:B--2---:R-:W-:Y:S01]  /*14d70*/  IABS R190, R250 ;  /* 0x000000fa00be7213 */ /* 0x004fe20000000000 */
[----:B------:R-:W-:Y:S02]  /*14d80*/  STL [R1+0x2c58], R250 ;  /* 0x002c58fa01007387 */ /* 0x000fe40000100800 */
[----:B------:R-:W-:-:S02]  /*14d90*/  @!P5 IMAD.IADD R242, R242, 0x1, -R245 ;  /* 0x00000001f2f2d824 */ /* 0x000fc400078e0af5 */
[----:B------:R-:W-:Y:S01]  /*14da0*/  @!P0 IMAD.MOV R213, RZ, RZ, -R213 ;  /* 0x000000ffffd58224 */ /* 0x000fe200078e0ad5 */
[C---:B------:R-:W-:Y:S01]  /*14db0*/  ISETP.GT.U32.AND P0, PT, R245.reuse, R185, PT ;  /* 0x000000b9f500720c */ /* 0x040fe20003f04070 */
[----:B------:R-:W-:Y:S01]  /*14dc0*/  IMAD.HI.U32 R6, R4, R190, RZ ;  /* 0x000000be04067227 */ /* 0x000fe200078e00ff */
[C---:B------:R-:W-:Y:S02]  /*14dd0*/  ISETP.GT.U32.AND P5, PT, R245.reuse, R242, PT ;  /* 0x000000f2f500720c */ /* 0x040fe40003fa4070 */
[----:B------:R1:W-:Y:S01]  /*14de0*/  STL [R1+0x28c], R213 ;  /* 0x00028cd501007387 */ /* 0x0003e20000100800 */
[----:B------:R-:W-:Y:S02]  /*14df0*/  IMAD.MOV R247, RZ, RZ, -R247 ;  /* 0x000000fffff77224 */ /* 0x000fe400078e0af7 */
[----:B------:R-:W-:Y:S02]  /*14e00*/  IMAD.MOV R6, RZ, RZ, -R6 ;  /* 0x000000ffff067224 */ /* 0x000fe400078e0a06 */
[----:B------:R-:W-:-:S02]  /*14e10*/  IMAD R0, R245, R247, R0 ;  /* 0x000000f7f5007224 */ /* 0x000fc400078e0200 */
        /* <DEDUP_REMOVED lines=57> */
[C---:B------:R-:W-:Y:S02]  /*151b0*/  ISETP.GT.U32.AND P6, PT, R245.reuse, R185, PT ;  /* 0x000000b9f500720c */ /* 0x040fe40003fc4070 */
[----:B------:R-:W-:Y:S01]  /*151c0*/  @!P0 IADD3 R6, R6, -R245, RZ ;  /* 0x800000f506068210 */ /* 0x000fe20007ffe0ff */
[----:B------:R-:W-:Y:S01]  /*151d0*/  @!P5 IMAD.IADD R198, R198, 0x1, -R245 ;  /* 0x00000001c6c6d824 */ /* 0x000fe200078e0af5 */
[----:B------:R-:W-:Y:S01]  /*151e0*/  ISETP.GT.U32.AND P0, PT, R245, R242, PT ;  /* 0x000000f2f500720c */ /* 0x000fe20003f04070 */
[----:B------:R2:W-:Y:S01]  /*151f0*/  STL [R1+0x264], R190 ;  /* 0x000264be01007387 */ /* 0x0005e20000100800 */
[----:B------:R-:W-:Y:S01]  /*15200*/  ISETP.GE.AND P5, PT, R249, RZ, PT ;  /* 0x000000fff900720c */ /* 0x000fe20003fa6270 */
[----:B------:R-:W-:Y:S01]  /*15210*/  IMAD.HI.U32 R247, R4, R0, RZ ;  /* 0x0000000004f77227 */ /* 0x000fe200078e00ff */
[C---:B-1----:R-:W-:Y:S01]  /*15220*/  IADD3 R250, R246.reuse, 0x19b, RZ ;  /* 0x0000019bf6fa7810 */ /* 0x042fe20007ffe0ff */
[----:B------:R-:W-:Y:S01]  /*15230*/  STL [R1+0x2ac4], R251 ;  /* 0x002ac4fb01007387 */ /* 0x000fe20000100800 */
[----:B------:R-:W-:Y:S01]  /*15240*/  IADD3 R249, R246, 0x19c, RZ ;  /* 0x0000019cf6f97810 */ /* 0x000fe20007ffe0ff */
        /* <DEDUP_REMOVED lines=67> */
[----:B------:R1:W-:Y:S02]  /*15680*/  STL [R1+0x24c], R250 ;  /* 0x00024cfa01007387 */ /* 0x0003e40000100800 */
[----:B------:R-:W-:Y:S01]  /*15690*/  IADD3 R0, -R0, RZ, RZ ;  /* 0x000000ff00007210 */ /* 0x000fe20007ffe1ff */
[----:B------:R-:W-:Y:S01]  /*156a0*/  @!P6 IMAD.MOV R190, RZ, RZ, -R190 ;  /* 0x000000ffffbee224 */ /* 0x000fe200078e0abe */
[C---:B------:R-:W-:Y:S01]  /*156b0*/  ISETP.GT.U32.AND P6, PT, R245.reuse, R185, PT ;  /* 0x000000b9f500720c */ /* 0x040fe20003fc4070 */
[----:B------:R-:W-:Y:S02]  /*156c0*/  STL [R1+0x2abc], R251 ;  /* 0x002abcfb01007387 */ /* 0x000fe40000100800 */
        /* <DEDUP_REMOVED lines=38> */
[----:B------:R-:W-:Y:S01]  /*15930*/  @!P6 IMAD.IADD R0, R0, 0x1, -R245 ;  /* 0x000000010000e824 */ /* 0x000fe200078e0af5 */
        /* <DEDUP_REMOVED lines=48> */
[----:B-1----:R-:W-:Y:S01]  /*15c40*/  IADD3 R250, R246, 0x1a7, RZ ;  /* 0x000001a7f6fa7810 */ /* 0x002fe20007ffe0ff */
[----:B------:R-:W-:Y:S01]  /*15c50*/  IMAD.HI.U32 R247, R4, R0, RZ ;  /* 0x0000000004f77227 */ /* 0x000fe200078e00ff */
[----:B------:R-:W-:Y:S01]  /*15c60*/  IADD3 R249, R246, 0x1a8, RZ ;  /* 0x000001a8f6f97810 */ /* 0x000fe20007ffe0ff */
[----:B------:R-:W-:Y:S02]  /*15c70*/  STL [R1+0x2a60], R251 ;  /* 0x002a60fb01007387 */ /* 0x000fe40000100800 */
[--C-:B------:R-:W-:Y:S01]  /*15c80*/  @!P6 IMAD.IADD R185, R185, 0x1, -R245.reuse ;  /* 0x00000001b9b9e824 */ /* 0x100fe200078e0af5 */
[----:B------:R-:W-:Y:S01]  /*15c90*/  ISETP.GE.AND P6, PT, R213, RZ, PT ;  /* 0x000000ffd500720c */ /* 0x000fe20003fc6270 */
[----:B------:R-:W-:Y:S01]  /*15ca0*/  IMAD.MOV.U32 R213, RZ, RZ, R6 ;  /* 0x000000ffffd57224 */ /* 0x000fe200078e0006 */
[----:B------:R-:W-:Y:S01]  /*15cb0*/  STL [R1+0x2c3c], R250 ;  /* 0x002c3cfa01007387 */ /* 0x000fe20000100800 */
[----:B------:R-:W-:Y:S01]  /*15cc0*/  @!P0 IMAD.IADD R242, R242, 0x1, -R245 ;  /* 0x00000001f2f28824 */ /* 0x000fe200078e0af5 */
[----:B--2---:R-:W-:Y:S01]  /*15cd0*/  IABS R190, R250 ;  /* 0x000000fa00be7213 */ /* 0x004fe20000000000 */
[----:B------:R-:W-:Y:S01]  /*15ce0*/  @!P5 IMAD.MOV R213, RZ, RZ, -R213 ;  /* 0x000000ffffd5d224 */ /* 0x000fe200078e0ad5 */
[C---:B------:R-:W-:Y:S01]  /*15cf0*/  ISETP.GT.U32.AND P0, PT, R245.reuse, R185, PT ;  /* 0x000000b9f500720c */ /* 0x040fe20003f04070 */
[----:B------:R-:W-:Y:S01]  /*15d00*/  IMAD.MOV R247, RZ, RZ, -R247 ;  /* 0x000000fffff77224 */ /* 0x000fe200078e0af7 */
[C---:B------:R-:W-:Y:S01]  /*15d10*/  ISETP.GT.U32.AND P5, PT, R245.reuse, R242, PT ;  /* 0x000000f2f500720c */ /* 0x040fe20003fa4070 */
[----:B------:R-:W-:Y:S01]  /*15d20*/  IMAD.HI.U32 R6, R4, R190, RZ ;  /* 0x000000be04067227 */ /* 0x000fe200078e00ff */
[----:B------:R1:W-:Y:S03]  /*15d30*/  STL [R1+0x218], R213 ;  /* 0x000218d501007387 */ /* 0x0003e60000100800 */
[----:B------:R-:W-:Y:S01]  /*15d40*/  IMAD R0, R245, R247, R0 ;  /* 0x000000f7f5007224 */ /* 0x000fe200078e0200 */
[----:B------:R-:W-:Y:S01]  /*15d50*/  STL [R1+0x2ab0], R249 ;  /* 0x002ab0f901007387 */ /* 0x000fe20000100800 */
[----:B------:R-:W-:-:S02]  /*15d60*/  IMAD.MOV R6, RZ, RZ, -R6 ;  /* 0x000000ffff067224 */ /* 0x000fc400078e0a06 */
[----:B------:R-:W-:Y:S01]  /*15d70*/  @!P6 IMAD.MOV R198, RZ, RZ, -R198 ;  /* 0x000000ffffc6e224 */ /* 0x000fe200078e0ac6 */
[C---:B------:R-:W-:Y:S01]  /*15d80*/  ISETP.GT.U32.AND P6, PT, R245.reuse, R0, PT ;  /* 0x00000000f500720c */ /* 0x040fe20003fc4070 */
[----:B------:R-:W-:Y:S01]  /*15d90*/  IMAD R190, R245, R6, R190 ;  /* 0x00000006f5be7224 */ /* 0x000fe200078e02be */
[----:B-1----:R-:W-:Y:S01]  /*15da0*/  IADD3 R213, R246, 0x1a9, RZ ;  /* 0x000001a9f6d57810 */ /* 0x002fe20007ffe0ff */
[--C-:B------:R-:W-:Y:S01]  /*15db0*/  @!P5 IMAD.IADD R242, R242, 0x1, -R245.reuse ;  /* 0x00000001f2f2d824 */ /* 0x100fe200078e0af5 */
[----:B------:R-:W-:Y:S01]  /*15dc0*/  IABS R6, R249 ;  /* 0x000000f900067213 */ /* 0x000fe20000000000 */
        /* <DEDUP_REMOVED lines=10> */
[----:B-1----:R-:W-:Y:S01]  /*15e70*/  IABS R198, R213 ;  /* 0x000000d500c67213 */ /* 0x002fe20000000000 */
[----:B------:R-:W-:-:S02]  /*15e80*/  IMAD.MOV R247, RZ, RZ, -R247 ;  /* 0x000000fffff77224 */ /* 0x000fc400078e0af7 */
[----:B------:R-:W-:Y:S02]  /*15e90*/  @!P5 IMAD.IADD R190, R190, 0x1, -R245 ;  /* 0x00000001bebed824 */ /* 0x000fe400078e0af5 */
[----:B------:R-:W-:Y:S01]  /*15ea0*/  @!P0 IMAD.MOV R212, RZ, RZ, -R212 ;  /* 0x000000ffffd48224 */ /* 0x000fe200078e0ad4 */
[C---:B------:R-:W-:Y:S01]  /*15eb0*/  ISETP.GT.U32.AND P0, PT, R245.reuse, R0, PT ;  /* 0x00000000f500720c */ /* 0x040fe20003f04070 */
[----:B------:R-:W-:Y:S01]  /*15ec0*/  IMAD.HI.U32 R185, R4, R198, RZ ;  /* 0x000000c604b97227 */ /* 0x000fe200078e00ff */
[C---:B------:R-:W-:Y:S02]  /*15ed0*/  ISETP.GT.U32.AND P5, PT, R245.reuse, R190, PT ;  /* 0x000000bef500720c */ /* 0x040fe40003fa4070 */
[----:B------:R1:W-:Y:S01]  /*15ee0*/  STL [R1+0x204], R212 ;  /* 0x000204d401007387 */ /* 0x0003e20000100800 */
[----:B------:R-:W-:Y:S02]  /*15ef0*/  IMAD.MOV R185, RZ, RZ, -R185 ;  /* 0x000000ffffb97224 */ /* 0x000fe400078e0ab9 */
[----:B------:R-:W-:-:S02]  /*15f00*/  IMAD R6, R245, R247, R6 ;  /* 0x000000f7f5067224 */ /* 0x000fc400078e0206 */
        /* <DEDUP_REMOVED lines=329> */
[----:B-1----:R-:W-:Y:S01]  /*173a0*/  MOV R212, R242 ;  /* 0x000000f200d47202 */ /* 0x002fe20000000f00 */
[----:B------:R-:W-:Y:S01]  /*173b0*/  @!P5 IMAD.IADD R190, R190, 0x1, -R245 ;  /* 0x00000001bebed824 */ /* 0x000fe200078e0af5 */
[----:B------:R-:W-:Y:S01]  /*173c0*/  ISETP.GT.U32.AND P0, PT, R245, R198, PT ;  /* 0x000000c6f500720c */ /* 0x000fe20003f04070 */
[----:B------:R-:W-:Y:S01]  /*173d0*/  IMAD.HI.U32 R247, R4, R185, RZ ;  /* 0x000000b904f77227 */ /* 0x000fe200078e00ff */
[----:B------:R-:W-:Y:S02]  /*173e0*/  ISETP.GE.AND P5, PT, R251, RZ, PT ;  /* 0x000000fffb00720c */ /* 0x000fe40003fa6270 */
[----:B------:R-:W-:Y:S01]  /*173f0*/  IADD3 R251, R246, 0x1c4, RZ ;  /* 0x000001c4f6fb7810 */ /* 0x000fe20007ffe0ff */
[----:B------:R-:W-:Y:S01]  /*17400*/  @!P6 IMAD.MOV R212, RZ, RZ, -R212 ;  /* 0x000000ffffd4e224 */ /* 0x000fe200078e0ad4 */
[----:B------:R-:W-:Y:S01]  /*17410*/  ISETP.GT.U32.AND P6, PT, R245, R6, PT ;  /* 0x00000006f500720c */ /* 0x000fe20003fc4070 */
[----:B------:R-:W-:-:S03]  /*17420*/  IMAD.MOV R247, RZ, RZ, -R247 ;  /* 0x000000fffff77224 */ /* 0x000fc600078e0af7 */
[----:B------:R1:W-:Y:S01]  /*17430*/  STL [R1+0x14c], R212 ;  /* 0x00014cd401007387 */ /* 0x0003e20000100800 */
[----:B------:R-:W-:Y:S02]  /*17440*/  IMAD R185, R245, R247, R185 ;  /* 0x000000f7f5b97224 */ /* 0x000fe400078e02b9 */
[--C-:B------:R-:W-:Y:S01]  /*17450*/  @!P0 IMAD.IADD R198, R198, 0x1, -R245.reuse ;  /* 0x00000001c6c68824 */ /* 0x100fe200078e0af5 */
        /* <DEDUP_REMOVED lines=139> */
[----:B------:R-:W-:Y:S01]  /*17d10*/  IMAD.MOV R247, RZ, RZ, -R247 ;  /* 0x000000fffff77224 */ /* 0x000fe200078e0af7 */
[----:B------:R-:W-:Y:S01]  /*17d20*/  @!P5 IADD3 R190, R190, -R245, RZ ;  /* 0x800000f5bebed210 */ /* 0x000fe20007ffe0ff */
        /* <DEDUP_REMOVED lines=75> */
[--C-:B------:R-:W-:Y:S01]  /*181e0*/  @!P6 IMAD.IADD R0, R0, 0x1, -R245.reuse ;  /* 0x000000010000e824 */ /* 0x100fe200078e0af5 */
[----:B------:R-:W-:Y:S01]  /*181f0*/  ISETP.GE.AND P6, PT, R212, RZ, PT ;  /* 0x000000ffd400720c */ /* 0x000fe20003fc6270 */
[C---:B------:R-:W-:Y:S01]  /*18200*/  IMAD R6, R245.reuse, R247, R6 ;  /* 0x000000f7f5067224 */ /* 0x040fe200078e0206 */
[----:B------:R-:W-:Y:S01]  /*18210*/  MOV R212, R185 ;  /* 0x000000b900d47202 */ /* 0x000fe20000000f00 */
[----:B------:R-:W-:Y:S02]  /*18220*/  STL [R1+0x299c], R249 ;  /* 0x00299cf901007387 */ /* 0x000fe40000100800 */
        /* <DEDUP_REMOVED lines=27> */
[----:B------:R-:W-:Y:S01]  /*183e0*/  @!P0 IMAD.MOV R250, RZ, RZ, -R250 ;  /* 0x000000fffffa8224 */ /* 0x000fe200078e0afa */
[C---:B------:R-:W-:Y:S01]  /*183f0*/  ISETP.GT.U32.AND P0, PT, R245.reuse, R6, PT ;  /* 0x00000006f500720c */ /* 0x040fe20003f04070 */
[----:B------:R-:W-:Y:S01]  /*18400*/  @!P5 IMAD.IADD R198, R198, 0x1, -R245 ;  /* 0x00000001c6c6d824 */ /* 0x000fe200078e0af5 */
[----:B-1----:R-:W-:Y:S01]  /*18410*/  IABS R242, R212 ;  /* 0x000000d400f27213 */ /* 0x002fe20000000000 */
[C---:B------:R-:W-:Y:S01]  /*18420*/  IMAD R185, R245.reuse, R247, R185 ;  /* 0x000000f7f5b97224 */ /* 0x040fe200078e02b9 */
[----:B------:R1:W-:Y:S02]  /*18430*/  STL [R1+0xbc], R250 ;  /* 0x0000bcfa01007387 */ /* 0x0003e40000100800 */
[----:B------:R-:W-:Y:S01]  /*18440*/  ISETP.GT.U32.AND P5, PT, R245, R198, PT ;  /* 0x000000c6f500720c */ /* 0x000fe20003fa4070 */
[----:B------:R-:W-:-:S04]  /*18450*/  IMAD.HI.U32 R0, R4, R242, RZ ;  /* 0x000000f204007227 */ /* 0x000fc800078e00ff */
[----:B------:R-:W-:Y:S02]  /*18460*/  IMAD.MOV R0, RZ, RZ, -R0 ;  /* 0x000000ffff007224 */ /* 0x000fe400078e0a00 */
[----:B------:R-:W-:Y:S01]  /*18470*/  @!P6 IMAD.MOV R190, RZ, RZ, -R190 ;  /* 0x000000ffffbee224 */ /* 0x000fe200078e0abe */
[C---:B------:R-:W-:Y:S01]  /*18480*/  ISETP.GT.U32.AND P6, PT, R245.reuse, R185, PT ;  /* 0x000000b9f500720c */ /* 0x040fe20003fc4070 */
[C---:B------:R-:W-:Y:S01]  /*18490*/  IMAD R242, R245.reuse, R0, R242 ;  /* 0x00000000f5f27224 */ /* 0x040fe200078e02f2 */
        /* <DEDUP_REMOVED lines=12> */
[----:B------:R-:W-:Y:S01]  /*18560*/  IMAD.MOV.U32 R213, RZ, RZ, R6 ;  /* 0x000000ffffd57224 */ /* 0x000fe200078e0006 */
[----:B------:R-:W-:Y:S01]  /*18570*/  STL [R1+0x297c], R251 ;  /* 0x00297cfb01007387 */ /* 0x000fe20000100800 */
[C---:B------:R-:W-:Y:S02]  /*18580*/  IMAD R0, R245.reuse, R247, R0 ;  /* 0x000000f7f5007224 */ /* 0x040fe400078e0200 */
[----:B------:R-:W-:Y:S01]  /*18590*/  @!P0 IMAD.IADD R242, R242, 0x1, -R245 ;  /* 0x00000001f2f28824 */ /* 0x000fe200078e0af5 */
[C---:B------:R-:W-:Y:S01]  /*185a0*/  ISETP.GT.U32.AND P0, PT, R245.reuse, R185, PT ;  /* 0x000000b9f500720c */ /* 0x040fe20003f04070 */
[----:B------:R-:W-:Y:S01]  /*185b0*/  @!P5 IMAD.MOV R213, RZ, RZ, -R213 ;  /* 0x000000ffffd5d224 */ /* 0x000fe200078e0ad5 */
[----:B-1----:R-:W-:Y:S01]  /*185c0*/  IABS R190, R250 ;  /* 0x000000fa00be7213 */ /* 0x002fe20000000000 */
[----:B------:R-:W-:Y:S01]  /*185d0*/  STL [R1+0x2978], R250 ;  /* 0x002978fa01007387 */ /* 0x000fe20000100800 */
[----:B------:R-:W-:-:S03]  /*185e0*/  ISETP.GT.U32.AND P5, PT, R245, R242, PT ;  /* 0x000000f2f500720c */ /* 0x000fc60003fa4070 */
[----:B------:R-:W-:Y:S01]  /*185f0*/  IMAD.HI.U32 R6, R4, R190, RZ ;  /* 0x000000be04067227 */ /* 0x000fe200078e00ff */
[----:B------:R1:W-:Y:S03]  /*18600*/  STL [R1+0xb8], R213 ;  /* 0x0000b8d501007387 */ /* 0x0003e60000100800 */
[----:B------:R-:W-:Y:S01]  /*18610*/  @!P6 IMAD.MOV R198, RZ, RZ, -R198 ;  /* 0x000000ffffc6e224 */ /* 0x000fe200078e0ac6 */
[----:B------:R-:W-:Y:S01]  /*18620*/  ISETP.GT.U32.AND P6, PT, R245, R0, PT ;  /* 0x00000000f500720c */ /* 0x000fe20003fc4070 */
[----:B------:R-:W-:Y:S01]  /*18630*/  IMAD.MOV R6, RZ, RZ, -R6 ;  /* 0x000000ffff067224 */ /* 0x000fe200078e0a06 */
[----:B------:R-:W-:Y:S01]  /*18640*/  STL [R1+0x296c], R249 ;  /* 0x00296cf901007387 */ /* 0x000fe20000100800 */
[--C-:B------:R-:W-:Y:S01]  /*18650*/  @!P0 IMAD.IADD R185, R185, 0x1, -R245.reuse ;  /* 0x00000001b9b98824 */ /* 0x100fe200078e0af5 */
[----:B------:R-:W-:Y:S01]  /*18660*/  ISETP.GE.AND P0, PT, R252, RZ, PT ;  /* 0x000000fffc00720c */ /* 0x000fe20003f06270 */
[C---:B------:R-:W-:Y:S01]  /*18670*/  IMAD R190, R245.reuse, R6, R190 ;  /* 0x00000006f5be7224 */ /* 0x040fe200078e02be */
[----:B------:R-:W-:Y:S01]  /*18680*/  IABS R6, R249 ;  /* 0x000000f900067213 */ /* 0x000fe20000000000 */
[----:B------:R-:W-:Y:S01]  /*18690*/  @!P5 IMAD.IADD R242, R242, 0x1, -R245 ;  /* 0x00000001f2f2d824 */ /* 0x000fe200078e0af5 */
[----:B-1----:R-:W-:Y:S01]  /*186a0*/  IADD3 R213, R246, 0x1d9, RZ ;  /* 0x000001d9f6d57810 */ /* 0x002fe20007ffe0ff */
[----:B------:R1:W-:Y:S01]  /*186b0*/  STL [R1+0xb0], R198 ;  /* 0x0000b0c601007387 */ /* 0x0003e20000100800 */
[----:B------:R-:W-:Y:S01]  /*186c0*/  ISETP.GT.U32.AND P5, PT, R245, R190, PT ;  /* 0x000000bef500720c */ /* 0x000fe20003fa4070 */
[----:B------:R-:W-:-:S02]  /*186d0*/  IMAD.HI.U32 R247, R4, R6, RZ ;  /* 0x0000000604f77227 */ /* 0x000fc400078e00ff */
[----:B------:R-:W-:Y:S01]  /*186e0*/  @!P6 IADD3 R0, R0, -R245, RZ ;  /* 0x800000f50000e210 */ /* 0x000fe20007ffe0ff */
[----:B------:R-:W-:Y:S01]  /*186f0*/  STL [R1+0x2968], R213 ;  /* 0x002968d501007387 */ /* 0x000fe20000100800 */
[----:B------:R-:W-:Y:S01]  /*18700*/  ISETP.GE.AND P6, PT, R212, RZ, PT ;  /* 0x000000ffd400720c */ /* 0x000fe20003fc6270 */
[----:B------:R-:W-:Y:S02]  /*18710*/  IMAD.MOV.U32 R212, RZ, RZ, R185 ;  /* 0x000000ffffd47224 */ /* 0x000fe400078e00b9 */
[----:B------:R-:W-:Y:S01]  /*18720*/  IMAD.MOV R247, RZ, RZ, -R247 ;  /* 0x000000fffff77224 */ /* 0x000fe200078e0af7 */
[----:B-1----:R-:W-:Y:S01]  /*18730*/  IABS R198, R213 ;  /* 0x000000d500c67213 */ /* 0x002fe20000000000 */
[----:B------:R-:W-:Y:S01]  /*18740*/  @!P0 IMAD.MOV R212, RZ, RZ, -R212 ;  /* 0x000000ffffd48224 */ /* 0x000fe200078e0ad4 */
[C---:B------:R-:W-:Y:S01]  /*18750*/  ISETP.GT.U32.AND P0, PT, R245.reuse, R0, PT ;  /* 0x00000000f500720c */ /* 0x040fe20003f04070 */
[----:B------:R-:W-:Y:S01]  /*18760*/  IMAD R6, R245, R247, R6 ;  /* 0x000000f7f5067224 */ /* 0x000fe200078e0206 */
[----:B------:R-:W-:Y:S01]  /*18770*/  IADD3 R247, R246, 0x1db, RZ ;  /* 0x000001dbf6f77810 */ /* 0x000fe20007ffe0ff */
[----:B------:R-:W-:Y:S01]  /*18780*/  IMAD.HI.U32 R185, R4, R198, RZ ;  /* 0x000000c604b97227 */ /* 0x000fe200078e00ff */
[----:B------:R1:W-:Y:S03]  /*18790*/  STL [R1+0xac], R212 ;  /* 0x0000acd401007387 */ /* 0x0003e60000100800 */
[----:B------:R-:W-:-:S02]  /*187a0*/  @!P5 IMAD.IADD R190, R190, 0x1, -R245 ;  /* 0x00000001bebed824 */ /* 0x000fc400078e0af5 */
[----:B------:R-:W-:-:S03]  /*187b0*/  IMAD.MOV R185, RZ, RZ, -R185 ;  /* 0x000000ffffb97224 */ /* 0x000fc600078e0ab9 */
[C---:B------:R-:W-:Y:S01]  /*187c0*/  ISETP.GT.U32.AND P5, PT, R245.reuse, R190, PT ;  /* 0x000000bef500720c */ /* 0x040fe20003fa4070 */
[C---:B------:R-:W-:Y:S02]  /*187d0*/  IMAD R198, R245.reuse, R185, R198 ;  /* 0x000000b9f5c67224 */ /* 0x040fe400078e02c6 */
[----:B-1----:R-:W-:Y:S02]  /*187e0*/  IMAD.MOV.U32 R212, RZ, RZ, R242 ;  /* 0x000000ffffd47224 */ /* 0x002fe400078e00f2 */
[----:B------:R-:W-:Y:S01]  /*187f0*/  @!P0 IMAD.IADD R0, R0, 0x1, -R245 ;  /* 0x0000000100008824 */ /* 0x000fe200078e0af5 */
[C---:B------:R-:W-:Y:S01]  /*18800*/  ISETP.GT.U32.AND P0, PT, R245.reuse, R198, PT ;  /* 0x000000c6f500720c */ /* 0x040fe20003f04070 */
[----:B------:R-:W-:Y:S01]  /*18810*/  @!P6 IMAD.MOV R212, RZ, RZ, -R212 ;  /* 0x000000ffffd4e224 */ /* 0x000fe200078e0ad4 */
[----:B------:R-:W-:Y:S01]  /*18820*/  ISETP.GT.U32.AND P6, PT, R245, R6, PT ;  /* 0x00000006f500720c */ /* 0x000fe20003fc4070 */
[----:B------:R-:W-:-:S03]  /*18830*/  IMAD.MOV.U32 R242, RZ, RZ, R0 ;  /* 0x000000fffff27224 */ /* 0x000fc600078e0000 */
[----:B------:R1:W-:Y:S01]  /*18840*/  STL [R1+0x98], R212 ;  /* 0x000098d401007387 */ /* 0x0003e20000100800 */
[----:B------:R-:W-:Y:S01]  /*18850*/  @!P5 IMAD.IADD R190, R190, 0x1, -R245 ;  /* 0x00000001bebed824 */ /* 0x000fe200078e0af5 */
[----:B------:R-:W-:-:S05]  /*18860*/  ISETP.GE.AND P5, PT, R251, RZ, PT ;  /* 0x000000fffb00720c */ /* 0x000fca0003fa6270 */
[--C-:B------:R-:W-:Y:S02]  /*18870*/  @!P0 IMAD.IADD R198, R198, 0x1, -R245.reuse ;  /* 0x00000001c6c68824 */ /* 0x100fe400078e0af5 */
[----:B------:R-:W-:Y:S01]  /*18880*/  @!P6 IMAD.IADD R6, R6, 0x1, -R245 ;  /* 0x000000010606e824 */ /* 0x000fe200078e0af5 */
[----:B------:R-:W-:Y:S02]  /*18890*/  ISETP.GE.AND P6, PT, R250, RZ, PT ;  /* 0x000000fffa00720c */ /* 0x000fe40003fc6270 */
[----:B-1----:R-:W-:Y:S02]  /*188a0*/  IADD3 R212, R246, 0x1da, RZ ;  /* 0x000001daf6d47810 */ /* 0x002fe40007ffe0ff */
[C---:B------:R-:W-:Y:S01]  /*188b0*/  ISETP.GT.U32.AND P0, PT, R245.reuse, R6, PT ;  /* 0x00000006f500720c */ /* 0x040fe20003f04070 */
[----:B------:R-:W-:Y:S01]  /*188c0*/  @!P5 IMAD.MOV R242, RZ, RZ, -R242 ;  /* 0x000000fffff2d224 */ /* 0x000fe200078e0af2 */
[----:B------:R-:W-:Y:S01]  /*188d0*/  IABS R185, R212 ;  /* 0x000000d400b97213 */ /* 0x000fe20000000000 */
[----:B------:R-:W-:Y:S01]  /*188e0*/  STL [R1+0x295c], R212 ;  /* 0x00295cd401007387 */ /* 0x000fe20000100800 */
[----:B------:R-:W-:-:S03]  /*188f0*/  ISETP.GT.U32.AND P5, PT, R245, R198, PT ;  /* 0x000000c6f500720c */ /* 0x000fc60003fa4070 */
[----:B------:R-:W-:Y:S01]  /*18900*/  IMAD.HI.U32 R0, R4, R185, RZ ;  /* 0x000000b904007227 */ /* 0x000fe200078e00ff */
[----:B------:R1:W-:Y:S03]  /*18910*/  STL [R1+0xa0], R242 ;  /* 0x0000a0f201007387 */ /* 0x0003e60000100800 */
[----:B------:R-:W-:Y:S01]  /*18920*/  @!P6 IMAD.MOV R190, RZ, RZ, -R190 ;  /* 0x000000ffffbee224 */ /* 0x000fe200078e0abe */
[----:B------:R-:W-:Y:S01]  /*18930*/  ISETP.GE.AND P6, PT, R249, RZ, PT ;  /* 0x000000fff900720c */ /* 0x000fe20003fc6270 */
[----:B------:R-:W-:Y:S02]  /*18940*/  IMAD.MOV R0, RZ, RZ, -R0 ;  /* 0x000000ffff007224 */ /* 0x000fe400078e0a00 */
[----:B------:R-:W-:Y:S01]  /*18950*/  @!P0 IMAD.IADD R6, R6, 0x1, -R245 ;  /* 0x0000000106068824 */ /* 0x000fe200078e0af5 */
[----:B------:R2:W-:Y:S01]  /*18960*/  STL [R1+0xa8], R190 ;  /* 0x0000a8be01007387 */ /* 0x0005e20000100800 */
[C---:B------:R-:W-:Y:S01]  /*18970*/  IMAD R185, R245.reuse, R0, R185 ;  /* 0x00000000f5b97224 */ /* 0x040fe200078e02b9 */
[----:B------:R-:W-:Y:S01]  /*18980*/  ISETP.NE.AND P0, PT, RZ, c[0x0][0x17c], PT ;  /* 0x00005f00ff007a0c */ /* 0x000fe20003f05270 */
[----:B-1----:R-:W-:Y:S01]  /*18990*/  IMAD R242, R248, c[0x0][0x18c], RZ ;  /* 0x00006300f8f27a24 */ /* 0x002fe200078e02ff */
[----:B------:R-:W-:Y:S01]  /*189a0*/  LOP3.LUT R248, RZ, c[0x0][0x17c], RZ, 0x33, !PT ;  /* 0x00005f00fff87a12 */ /* 0x000fe200078e33ff */
[----:B------:R-:W-:Y:S01]  /*189b0*/  IMAD.MOV.U32 R249, RZ, RZ, R6 ;  /* 0x000000fffff97224 */ /* 0x000fe200078e0006 */
[----:B------:R-:W-:Y:S01]  /*189c0*/  STL [R1+0x2958], R247 ;  /* 0x002958f701007387 */ /* 0x000fe20000100800 */
[----:B------:R-:W-:Y:S01]  /*189d0*/  @!P5 IMAD.IADD R198, R198, 0x1, -R245 ;  /* 0x00000001c6c6d824 */ /* 0x000fe200078e0af5 */
[----:B------:R-:W-:Y:S01]  /*189e0*/  LEA R0, P5, R242, c[0x0][0x168], 0x2 ;  /* 0x00005a00f2007a11 */ /* 0x000fe200078a10ff */
[----:B------:R-:W-:Y:S01]  /*189f0*/  @!P6 IMAD.MOV R249, RZ, RZ, -R249 ;  /* 0x000000fffff9e224 */ /* 0x000fe200078e0af9 */
[----:B------:R-:W-:-:S02]  /*18a00*/  ISETP.GT.U32.AND P6, PT, R245, R185, PT ;  /* 0x000000b9f500720c */ /* 0x000fc40003fc4070 */
[----:B------:R-:W-:Y:S02]  /*18a10*/  LEA.HI.X.SX32 R6, R242, c[0x0][0x16c], 0x2, P5 ;  /* 0x00005b00f2067a11 */ /* 0x000fe400028f16ff */
[----:B------:R-:W-:Y:S01]  /*18a20*/  ISETP.GE.AND P5, PT, R213, RZ, PT ;  /* 0x000000ffd500720c */ /* 0x000fe20003fa6270 */
[----:B------:R-:W-:Y:S01]  /*18a30*/  STL [R1+0xa4], R249 ;  /* 0x0000a4f901007387 */ /* 0x000fe20000100800 */
[----:B--2---:R-:W-:Y:S02]  /*18a40*/  IABS R190, R247 ;  /* 0x000000f700be7213 */ /* 0x004fe40000000000 */
[----:B------:R-:W-:Y:S02]  /*18a50*/  SEL R194, R248, R194, !P0 ;  /* 0x000000c2f8c27207 */ /* 0x000fe40004000000 */
[----:B------:R-:W-:Y:S01]  /*18a60*/  IADD3 R213, R246, 0x1dc, RZ ;  /* 0x000001dcf6d57810 */ /* 0x000fe20007ffe0ff */
[----:B------:R-:W-:Y:S01]  /*18a70*/  IMAD.HI.U32 R242, R4, R190, RZ ;  /* 0x000000be04f27227 */ /* 0x000fe200078e00ff */
[----:B------:R-:W-:-:S02]  /*18a80*/  SEL R202, R248, R202, !P0 ;  /* 0x000000caf8ca7207 */ /* 0x000fc40004000000 */
[C---:B------:R-:W-:Y:S01]  /*18a90*/  SEL R210, R248.reuse, R210, !P0 ;  /* 0x000000d2f8d27207 */ /* 0x040fe20004000000 */
[--C-:B------:R-:W-:Y:S01]  /*18aa0*/  @!P6 IMAD.IADD R185, R185, 0x1, -R245.reuse ;  /* 0x00000001b9b9e824 */ /* 0x100fe200078e0af5 */
[----:B------:R-:W-:Y:S01]  /*18ab0*/  SEL R178, R248, R178, !P0 ;  /* 0x000000b2f8b27207 */ /* 0x000fe20004000000 */
[----:B------:R-:W-:Y:S01]  /*18ac0*/  IMAD R194, R194, c[0x0][0x190], RZ ;  /* 0x00006400c2c27a24 */ /* 0x000fe200078e02ff */
[C---:B------:R-:W-:Y:S01]  /*18ad0*/  SEL R182, R248.reuse, R182, !P0 ;  /* 0x000000b6f8b67207 */ /* 0x040fe20004000000 */
[----:B------:R-:W-:Y:S01]  /*18ae0*/  IMAD.MOV R242, RZ, RZ, -R242 ;  /* 0x000000fffff27224 */ /* 0x000fe200078e0af2 */
[----:B------:R-:W-:Y:S01]  /*18af0*/  SEL R186, R248, R186, !P0 ;  /* 0x000000baf8ba7207 */ /* 0x000fe20004000000 */
[----:B------:R-:W-:Y:S01]  /*18b00*/  @!P5 IMAD.MOV R198, RZ, RZ, -R198 ;  /* 0x000000ffffc6d224 */ /* 0x000fe200078e0ac6 */
[C---:B------:R-:W-:Y:S01]  /*18b10*/  ISETP.GT.U32.AND P5, PT, R245.reuse, R185, PT ;  /* 0x000000b9f500720c */ /* 0x040fe20003fa4070 */
[C---:B------:R-:W-:Y:S01]  /*18b20*/  IMAD R190, R245.reuse, R242, R190 ;  /* 0x000000f2f5be7224 */ /* 0x040fe200078e02be */
[----:B------:R-:W-:Y:S01]  /*18b30*/  LEA R250, P6, R194, R0, 0x2 ;  /* 0x00000000c2fa7211 */ /* 0x000fe200078c10ff */
[----:B------:R-:W-:Y:S01]  /*18b40*/  IMAD R202, R202, c[0x0][0x190], RZ ;  /* 0x00006400caca7a24 */ /* 0x000fe200078e02ff */
[----:B------:R1:W-:Y:S01]  /*18b50*/  STL [R1+0x9c], R198 ;  /* 0x00009cc601007387 */ /* 0x0003e20000100800 */
[----:B------:R-:W-:Y:S01]  /*18b60*/  IMAD R210, R210, c[0x0][0x190], RZ ;  /* 0x00006400d2d27a24 */ /* 0x000fe200078e02ff */
[----:B------:R-:W-:Y:S01]  /*18b70*/  LEA.HI.X.SX32 R251, R194, R6, 0x2, P6 ;  /* 0x00000006c2fb7211 */ /* 0x000fe200030f16ff */
[----:B------:R-:W-:Y:S01]  /*18b80*/  IMAD R178, R178, c[0x0][0x190], RZ ;  /* 0x00006400b2b27a24 */ /* 0x000fe200078e02ff */
[----:B------:R-:W-:Y:S01]  /*18b90*/  ISETP.GT.U32.AND P6, PT, R245, R190, PT ;  /* 0x000000bef500720c */ /* 0x000fe20003fc4070 */
[----:B------:R-:W-:Y:S01]  /*18ba0*/  STL [R1+0x294c], R213 ;  /* 0x00294cd501007387 */ /* 0x000fe20000100800 */
[----:B------:R-:W-:Y:S01]  /*18bb0*/  IABS R194, R213 ;  /* 0x000000d500c27213 */ /* 0x000fe20000000000 */
[----:B------:R-:W-:Y:S01]  /*18bc0*/  IMAD R182, R182, c[0x0][0x190], RZ ;  /* 0x00006400b6b67a24 */ /* 0x000fe200078e02ff */
[----:B------:R-:W-:Y:S01]  /*18bd0*/  SEL R209, R248, R209, !P0 ;  /* 0x000000d1f8d17207 */ /* 0x000fe20004000000 */
[--C-:B------:R-:W-:Y:S01]  /*18be0*/  @!P5 IMAD.IADD R185, R185, 0x1, -R245.reuse ;  /* 0x00000001b9b9d824 */ /* 0x100fe200078e0af5 */
[----:B------:R-:W-:Y:S01]  /*18bf0*/  ISETP.GE.AND P5, PT, R212, RZ, PT ;  /* 0x000000ffd400720c */ /* 0x000fe20003fa6270 */
[----:B-1----:R-:W-:Y:S01]  /*18c00*/  IMAD.HI.U32 R198, R4, R194, RZ ;  /* 0x000000c204c67227 */ /* 0x002fe200078e00ff */
[----:B------:R-:W-:Y:S01]  /*18c10*/  IADD3 R212, R246, 0x1dd, RZ ;  /* 0x000001ddf6d47810 */ /* 0x000fe20007ffe0ff */
[----:B------:R1:W-:Y:S01]  /*18c20*/  STL.64 [R1+0x1eb8], R250 ;  /* 0x001eb8fa01007387 */ /* 0x0003e20000100a00 */
[C---:B------:R-:W-:Y:S01]  /*18c30*/  SEL R195, R248.reuse, R195, !P0 ;  /* 0x000000c3f8c37207 */ /* 0x040fe20004000000 */
[----:B------:R-:W-:Y:S01]  /*18c40*/  IMAD.MOV R198, RZ, RZ, -R198 ;  /* 0x000000ffffc67224 */ /* 0x000fe200078e0ac6 */
[----:B------:R-:W-:Y:S01]  /*18c50*/  SEL R199, R248, R199, !P0 ;  /* 0x000000c7f8c77207 */ /* 0x000fe20004000000 */
[----:B------:R-:W-:Y:S01]  /*18c60*/  @!P6 IMAD.IADD R190, R190, 0x1, -R245 ;  /* 0x00000001bebee824 */ /* 0x000fe200078e0af5 */
[----:B------:R-:W-:Y:S01]  /*18c70*/  STL [R1+0x2948], R212 ;  /* 0x002948d401007387 */ /* 0x000fe20000100800 */
[C---:B------:R-:W-:Y:S01]  /*18c80*/  IMAD R194, R245.reuse, R198, R194 ;  /* 0x000000c6f5c27224 */ /* 0x040fe200078e02c2 */
[----:B------:R-:W-:Y:S01]  /*18c90*/  IABS R198, R212 ;  /* 0x000000d400c67213 */ /* 0x000fe20000000000 */
[----:B------:R-:W-:Y:S01]  /*18ca0*/  IMAD R186, R186, c[0x0][0x190], RZ ;  /* 0x00006400baba7a24 */ /* 0x000fe200078e02ff */
[----:B------:R-:W-:Y:S01]  /*18cb0*/  ISETP.GT.U32.AND P6, PT, R245, R190, PT ;  /* 0x000000bef500720c */ /* 0x000fe20003fc4070 */
[----:B------:R-:W-:Y:S01]  /*18cc0*/  IMAD R209, R209, c[0x0][0x190], RZ ;  /* 0x00006400d1d17a24 */ /* 0x000fe200078e02ff */
[----:B------:R-:W-:Y:S01]  /*18cd0*/  @!P5 IADD3 R185, -R185, RZ, RZ ;  /* 0x000000ffb9b9d210 */ /* 0x000fe20007ffe1ff */
[----:B------:R-:W-:Y:S01]  /*18ce0*/  IMAD.HI.U32 R242, R4, R198, RZ ;  /* 0x000000c604f27227 */ /* 0x000fe200078e00ff */
[----:B------:R-:W-:-:S02]  /*18cf0*/  ISETP.GE.AND P5, PT, R247, RZ, PT ;  /* 0x000000fff700720c */ /* 0x000fc40003fa6270 */
[----:B------:R-:W-:Y:S01]  /*18d00*/  IADD3 R247, R246, 0x1de, RZ ;  /* 0x000001def6f77810 */ /* 0x000fe20007ffe0ff */
[----:B------:R-:W-:Y:S01]  /*18d10*/  IMAD.MOV R242, RZ, RZ, -R242 ;  /* 0x000000fffff27224 */ /* 0x000fe200078e0af2 */
[C---:B------:R-:W-:Y:S01]  /*18d20*/  SEL R204, R248.reuse, R204, !P0 ;  /* 0x000000ccf8cc7207 */ /* 0x040fe20004000000 */
[----:B------:R-:W-:Y:S01]  /*18d30*/  IMAD R195, R195, c[0x0][0x190], RZ ;  /* 0x00006400c3c37a24 */ /* 0x000fe200078e02ff */
[C---:B------:R-:W-:Y:S01]  /*18d40*/  SEL R205, R248.reuse, R205, !P0 ;  /* 0x000000cdf8cd7207 */ /* 0x040fe20004000000 */
[C---:B------:R-:W-:Y:S01]  /*18d50*/  IMAD R198, R245.reuse, R242, R198 ;  /* 0x000000f2f5c67224 */ /* 0x040fe200078e02c6 */
[----:B------:R-:W-:Y:S01]  /*18d60*/  SEL R179, R248, R179, !P0 ;  /* 0x000000b3f8b37207 */ /* 0x000fe20004000000 */
[--C-:B------:R-:W-:Y:S01]  /*18d70*/  @!P6 IMAD.IADD R190, R190, 0x1, -R245.reuse ;  /* 0x00000001bebee824 */ /* 0x100fe200078e0af5 */
[----:B------:R-:W-:Y:S01]  /*18d80*/  ISETP.GT.U32.AND P6, PT, R245, R194, PT ;  /* 0x000000c2f500720c */ /* 0x000fe20003fc4070 */
[----:B------:R-:W-:Y:S01]  /*18d90*/  IMAD R199, R199, c[0x0][0x190], RZ ;  /* 0x00006400c7c77a24 */ /* 0x000fe200078e02ff */
[----:B------:R-:W-:Y:S01]  /*18da0*/  SEL R188, R248, R188, !P0 ;  /* 0x000000bcf8bc7207 */ /* 0x000fe20004000000 */
[----:B------:R-:W-:Y:S01]  /*18db0*/  @!P5 IMAD.MOV R190, RZ, RZ, -R190 ;  /* 0x000000ffffbed224 */ /* 0x000fe200078e0abe */
[----:B-1----:R-:W-:Y:S01]  /*18dc0*/  LEA R250, P5, R202, R0, 0x2 ;  /* 0x00000000cafa7211 */ /* 0x002fe200078a10ff */
[----:B------:R-:W-:Y:S01]  /*18dd0*/  IMAD R204, R204, c[0x0][0x190], RZ ;  /* 0x00006400cccc7a24 */ /* 0x000fe200078e02ff */
[----:B------:R-:W-:Y:S01]  /*18de0*/  SEL R187, R248, R187, !P0 ;  /* 0x000000bbf8bb7207 */ /* 0x000fe20004000000 */
[----:B------:R-:W-:Y:S01]  /*18df0*/  IMAD R205, R205, c[0x0][0x190], RZ ;  /* 0x00006400cdcd7a24 */ /* 0x000fe200078e02ff */
[----:B------:R-:W-:Y:S01]  /*18e00*/  LEA.HI.X.SX32 R251, R202, R6, 0x2, P5 ;  /* 0x00000006cafb7211 */ /* 0x000fe200028f16ff */
[----:B------:R-:W-:Y:S01]  /*18e10*/  IMAD R179, R179, c[0x0][0x190], RZ ;  /* 0x00006400b3b37a24 */ /* 0x000fe200078e02ff */
[----:B------:R-:W-:Y:S01]  /*18e20*/  IABS R202, R247 ;  /* 0x000000f700ca7213 */ /* 0x000fe20000000000 */
[----:B------:R-:W-:Y:S01]  /*18e30*/  IMAD R188, R188, c[0x0][0x190], RZ ;  /* 0x00006400bcbc7a24 */ /* 0x000fe200078e02ff */
[----:B------:R-:W-:Y:S01]  /*18e40*/  SEL R191, R248, R191, !P0 ;  /* 0x000000bff8bf7207 */ /* 0x000fe20004000000 */
[----:B------:R-:W-:Y:S01]  /*18e50*/  @!P6 IMAD.IADD R194, R194, 0x1, -R245 ;  /* 0x00000001c2c2e824 */ /* 0x000fe200078e0af5 */
[----:B------:R1:W-:Y:S01]  /*18e60*/  STL.64 [R1+0x1eb0], R250 ;  /* 0x001eb0fa01007387 */ /* 0x0003e20000100a00 */
[----:B------:R-:W-:Y:S01]  /*18e70*/  IMAD R187, R187, c[0x0][0x190], RZ ;  /* 0x00006400bbbb7a24 */ /* 0x000fe200078e02ff */
[C---:B------:R-:W-:Y:S01]  /*18e80*/  SEL R196, R248.reuse, R196, !P0 ;  /* 0x000000c4f8c47207 */ /* 0x040fe20004000000 */
[----:B------:R-:W-:Y:S01]  /*18e90*/  IMAD R191, R191, c[0x0][0x190], RZ ;  /* 0x00006400bfbf7a24 */ /* 0x000fe200078e02ff */
[----:B------:R-:W-:Y:S01]  /*18ea0*/  ISETP.GT.U32.AND P5, PT, R245, R194, PT ;  /* 0x000000c2f500720c */ /* 0x000fe20003fa4070 */
[----:B------:R-:W-:Y:S01]  /*18eb0*/  STL [R1+0x293c], R247 ;  /* 0x00293cf701007387 */ /* 0x000fe20000100800 */
[----:B------:R-:W-:Y:S01]  /*18ec0*/  SEL R200, R248, R200, !P0 ;  /* 0x000000c8f8c87207 */ /* 0x000fe20004000000 */
[----:B------:R-:W-:Y:S01]  /*18ed0*/  IMAD R196, R196, c[0x0][0x190], RZ ;  /* 0x00006400c4c47a24 */ /* 0x000fe200078e02ff */
[----:B------:R-:W-:-:S02]  /*18ee0*/  SEL R203, R248, R203, !P0 ;  /* 0x000000cbf8cb7207 */ /* 0x000fc40004000000 */
[----:B------:R-:W-:Y:S01]  /*18ef0*/  SEL R206, R248, R206, !P0 ;  /* 0x000000cef8ce7207 */ /* 0x000fe20004000000 */
[----:B------:R-:W-:Y:S01]  /*18f00*/  IMAD R200, R200, c[0x0][0x190], RZ ;  /* 0x00006400c8c87a24 */ /* 0x000fe200078e02ff */
[----:B-1----:R-:W-:Y:S01]  /*18f10*/  LEA R250, P6, R210, R0, 0x2 ;  /* 0x00000000d2fa7211 */ /* 0x002fe200078c10ff */
[----:B------:R-:W-:Y:S01]  /*18f20*/  IMAD R203, R203, c[0x0][0x190], RZ ;  /* 0x00006400cbcb7a24 */ /* 0x000fe200078e02ff */
[----:B------:R-:W-:Y:S01]  /*18f30*/  SEL R180, R248, R180, !P0 ;  /* 0x000000b4f8b47207 */ /* 0x000fe20004000000 */
[----:B------:R-:W-:Y:S01]  /*18f40*/  IMAD R206, R206, c[0x0][0x190], RZ ;  /* 0x00006400cece7a24 */ /* 0x000fe200078e02ff */
[----:B------:R-:W-:Y:S01]  /*18f50*/  LEA.HI.X.SX32 R251, R210, R6, 0x2, P6 ;  /* 0x00000006d2fb7211 */ /* 0x000fe200030f16ff */
[--C-:B------:R-:W-:Y:S01]  /*18f60*/  @!P5 IMAD.IADD R194, R194, 0x1, -R245.reuse ;  /* 0x00000001c2c2d824 */ /* 0x100fe200078e0af5 */
[----:B------:R-:W-:Y:S01]  /*18f70*/  ISETP.GT.U32.AND P6, PT, R245, R198, PT ;  /* 0x000000c6f500720c */ /* 0x000fe20003fc4070 */
[----:B------:R-:W-:Y:S01]  /*18f80*/  IMAD.HI.U32 R210, R4, R202, RZ ;  /* 0x000000ca04d27227 */ /* 0x000fe200078e00ff */
[----:B------:R-:W-:Y:S01]  /*18f90*/  ISETP.GE.AND P5, PT, R213, RZ, PT ;  /* 0x000000ffd500720c */ /* 0x000fe20003fa6270 */
[----:B------:R1:W-:Y:S01]  /*18fa0*/  STL.64 [R1+0x1ea8], R250 ;  /* 0x001ea8fa01007387 */ /* 0x0003e20000100a00 */
[----:B------:R-:W-:Y:S01]  /*18fb0*/  IADD3 R213, R246, 0x1df, RZ ;  /* 0x000001dff6d57810 */ /* 0x000fe20007ffe0ff */
[----:B------:R-:W-:Y:S01]  /*18fc0*/  IMAD.MOV R210, RZ, RZ, -R210 ;  /* 0x000000ffffd27224 */ /* 0x000fe200078e0ad2 */
[----:B------:R-:W-:Y:S01]  /*18fd0*/  SEL R183, R248, R183, !P0 ;  /* 0x000000b7f8b77207 */ /* 0x000fe20004000000 */
[----:B------:R-:W-:Y:S01]  /*18fe0*/  IMAD R180, R180, c[0x0][0x190], RZ ;  /* 0x00006400b4b47a24 */ /* 0x000fe200078e02ff */
[----:B------:R-:W-:Y:S01]  /*18ff0*/  IADD3 R249, R246, 0x1f0, RZ ;  /* 0x000001f0f6f97810 */ /* 0x000fe20007ffe0ff */
[----:B------:R-:W-:Y:S01]  /*19000*/  IMAD R202, R245, R210, R202 ;  /* 0x000000d2f5ca7224 */ /* 0x000fe200078e02ca */
[----:B------:R-:W-:Y:S01]  /*19010*/  IABS R210, R213 ;  /* 0x000000d500d27213 */ /* 0x000fe20000000000 */
[----:B------:R-:W-:Y:S01]  /*19020*/  STL [R1+0x2934], R213 ;  /* 0x002934d501007387 */ /* 0x000fe20000100800 */
[----:B------:R-:W-:Y:S01]  /*19030*/  IMAD R183, R183, c[0x0][0x190], RZ ;  /* 0x00006400b7b77a24 */ /* 0x000fe200078e02ff */
[----:B------:R-:W-:Y:S01]  /*19040*/  SEL R192, R248, R192, !P0 ;  /* 0x000000c0f8c07207 */ /* 0x000fe20004000000 */
[----:B------:R-:W-:Y:S01]  /*19050*/  @!P6 IMAD.IADD R198, R198, 0x1, -R245 ;  /* 0x00000001c6c6e824 */ /* 0x000fe200078e0af5 */
[----:B------:R-:W-:Y:S01]  /*19060*/  SEL R207, R248, R207, !P0 ;  /* 0x000000cff8cf7207 */ /* 0x000fe20004000000 */
[----:B------:R-:W-:Y:S01]  /*19070*/  @!P5 IMAD.MOV R194, RZ, RZ, -R194 ;  /* 0x000000ffffc2d224 */ /* 0x000fe200078e0ac2 */
[----:B------:R-:W-:Y:S01]  /*19080*/  ISETP.GE.AND P5, PT, R212, RZ, PT ;  /* 0x000000ffd400720c */ /* 0x000fe20003fa6270 */
[----:B------:R-:W-:Y:S01]  /*19090*/  IMAD.HI.U32 R242, R4, R210, RZ ;  /* 0x000000d204f27227 */ /* 0x000fe200078e00ff */
[----:B------:R-:W-:-:S02]  /*190a0*/  ISETP.GT.U32.AND P6, PT, R245, R198, PT ;  /* 0x000000c6f500720c */ /* 0x000fc40003fc4070 */
[----:B------:R-:W-:Y:S01]  /*190b0*/  IADD3 R212, R246, 0x1e0, RZ ;  /* 0x000001e0f6d47810 */ /* 0x000fe20007ffe0ff */
[----:B------:R-:W-:Y:S01]  /*190c0*/  IMAD.MOV R242, RZ, RZ, -R242 ;  /* 0x000000fffff27224 */ /* 0x000fe200078e0af2 */
[----:B------:R-:W-:Y:S01]  /*190d0*/  SEL R197, R248, R197, !P0 ;  /* 0x000000c5f8c57207 */ /* 0x000fe20004000000 */
[----:B------:R-:W-:Y:S01]  /*190e0*/  IMAD R192, R192, c[0x0][0x190], RZ ;  /* 0x00006400c0c07a24 */ /* 0x000fe200078e02ff */
[C---:B------:R-:W-:Y:S01]  /*190f0*/  SEL R201, R248.reuse, R201, !P0 ;  /* 0x000000c9f8c97207 */ /* 0x040fe20004000000 */
[----:B------:R-:W-:Y:S01]  /*19100*/  IMAD R210, R245, R242, R210 ;  /* 0x000000f2f5d27224 */ /* 0x000fe200078e02d2 */
[C---:B------:R-:W-:Y:S01]  /*19110*/  SEL R189, R248.reuse, R189, !P0 ;  /* 0x000000bdf8bd7207 */ /* 0x040fe20004000000 */
[----:B------:R-:W-:Y:S01]  /*19120*/  IMAD R207, R207, c[0x0][0x190], RZ ;  /* 0x00006400cfcf7a24 */ /* 0x000fe200078e02ff */
[C---:B------:R-:W-:Y:S01]  /*19130*/  SEL R193, R248.reuse, R193, !P0 ;  /* 0x000000c1f8c17207 */ /* 0x040fe20004000000 */
[----:B------:R-:W-:Y:S01]  /*19140*/  IMAD R197, R197, c[0x0][0x190], RZ ;  /* 0x00006400c5c57a24 */ /* 0x000fe200078e02ff */
        /* <DEDUP_REMOVED lines=17> */
[----:B------:R-:W-:-:S02]  /*19260*/  IMAD R3, R3, c[0x0][0x190], RZ ;  /* 0x0000640003037a24 */ /* 0x000fc400078e02ff */
[----:B------:R-:W-:Y:S01]  /*19270*/  IMAD R5, R5, c[0x0][0x190], RZ ;  /* 0x0000640005057a24 */ /* 0x000fe200078e02ff */
[----:B------:R-:W-:Y:S01]  /*19280*/  ISETP.GT.U32.AND P5, PT, R245, R202, PT ;  /* 0x000000caf500720c */ /* 0x000fe20003fa4070 */
[----:B------:R-:W-:Y:S01]  /*19290*/  STL [R1+0x2924], R212 ;  /* 0x002924d401007387 */ /* 0x000fe20000100800 */
[----:B-1----:R-:W-:-:S04]  /*192a0*/  LEA R250, P6, R182, R0, 0x2 ;  /* 0x00000000b6fa7211 */ /* 0x002fc800078c10ff */
[----:B------:R-:W-:-:S07]  /*192b0*/  LEA.HI.X.SX32 R251, R182, R6, 0x2, P6 ;  /* 0x00000006b6fb7211 */ /* 0x000fce00030f16ff */
[----:B------:R-:W-:Y:S01]  /*192c0*/  @!P5 IMAD.IADD R202, R202, 0x1, -R245 ;  /* 0x00000001cacad824 */ /* 0x000fe200078e0af5 */
[----:B------:R-:W-:Y:S01]  /*192d0*/  ISETP.GT.U32.AND P6, PT, R245, R210, PT ;  /* 0x000000d2f500720c */ /* 0x000fe20003fc4070 */
[----:B------:R-:W-:Y:S01]  /*192e0*/  IMAD.HI.U32 R182, R4, R178, RZ ;  /* 0x000000b204b67227 */ /* 0x000fe200078e00ff */
[----:B------:R-:W-:Y:S01]  /*192f0*/  ISETP.GE.AND P5, PT, R247, RZ, PT ;  /* 0x000000fff700720c */ /* 0x000fe20003fa6270 */
[----:B------:R1:W-:Y:S01]  /*19300*/  STL.64 [R1+0x1e98], R250 ;  /* 0x001e98fa01007387 */ /* 0x0003e20000100a00 */
[----:B------:R-:W-:Y:S01]  /*19310*/  IADD3 R247, R246, 0x1e1, RZ ;  /* 0x000001e1f6f77810 */ /* 0x000fe20007ffe0ff */
[----:B------:R-:W-:-:S04]  /*19320*/  IMAD.MOV R182, RZ, RZ, -R182 ;  /* 0x000000ffffb67224 */ /* 0x000fc800078e0ab6 */
[----:B------:R-:W-:Y:S01]  /*19330*/  IMAD R178, R245, R182, R178 ;  /* 0x000000b6f5b27224 */ /* 0x000fe200078e02b2 */
[----:B------:R-:W-:Y:S01]  /*19340*/  IABS R182, R247 ;  /* 0x000000f700b67213 */ /* 0x000fe20000000000 */
[----:B------:R-:W-:Y:S02]  /*19350*/  STL [R1+0x2920], R247 ;  /* 0x002920f701007387 */ /* 0x000fe40000100800 */
[----:B------:R-:W-:Y:S02]  /*19360*/  @!P6 IMAD.IADD R210, R210, 0x1, -R245 ;  /* 0x00000001d2d2e824 */ /* 0x000fe400078e0af5 */
[----:B------:R-:W-:Y:S01]  /*19370*/  @!P5 IMAD.MOV R202, RZ, RZ, -R202 ;  /* 0x000000ffffcad224 */ /* 0x000fe200078e0aca */
[----:B------:R-:W-:Y:S01]  /*19380*/  ISETP.GE.AND P5, PT, R213, RZ, PT ;  /* 0x000000ffd500720c */ /* 0x000fe20003fa6270 */
[----:B------:R-:W-:Y:S01]  /*19390*/  IMAD.HI.U32 R242, R4, R182, RZ ;  /* 0x000000b604f27227 */ /* 0x000fe200078e00ff */
[----:B------:R-:W-:Y:S02]  /*193a0*/  ISETP.GT.U32.AND P6, PT, R245, R210, PT ;  /* 0x000000d2f500720c */ /* 0x000fe40003fc4070 */
[----:B------:R-:W-:Y:S01]  /*193b0*/  IADD3 R213, R246, 0x1e2, RZ ;  /* 0x000001e2f6d57810 */ /* 0x000fe20007ffe0ff */
[----:B------:R-:W-:-:S04]  /*193c0*/  IMAD.MOV R242, RZ, RZ, -R242 ;  /* 0x000000fffff27224 */ /* 0x000fc800078e0af2 */
[----:B------:R-:W-:-:S06]  /*193d0*/  IMAD R182, R245, R242, R182 ;  /* 0x000000f2f5b67224 */ /* 0x000fcc00078e02b6 */
[----:B------:R-:W-:Y:S01]  /*193e0*/  @!P6 IMAD.IADD R210, R210, 0x1, -R245 ;  /* 0x00000001d2d2e824 */ /* 0x000fe200078e0af5 */
[----:B------:R-:W-:-:S03]  /*193f0*/  ISETP.GT.U32.AND P6, PT, R245, R178, PT ;  /* 0x000000b2f500720c */ /* 0x000fc60003fc4070 */
[----:B------:R-:W-:Y:S01]  /*19400*/  @!P5 IMAD.MOV R210, RZ, RZ, -R210 ;  /* 0x000000ffffd2d224 */ /* 0x000fe200078e0ad2 */
[----:B-1----:R-:W-:-:S04]  /*19410*/  LEA R250, P5, R186, R0, 0x2 ;  /* 0x00000000bafa7211 */ /* 0x002fc800078a10ff */
[----:B------:R-:W-:Y:S02]  /*19420*/  LEA.HI.X.SX32 R251, R186, R6, 0x2, P5 ;  /* 0x00000006bafb7211 */ /* 0x000fe400028f16ff */
[----:B------:R-:W-:-:S03]  /*19430*/  IABS R186, R213 ;  /* 0x000000d500ba7213 */ /* 0x000fc60000000000 */
[----:B------:R-:W-:Y:S01]  /*19440*/  @!P6 IMAD.IADD R178, R178, 0x1, -R245 ;  /* 0x00000001b2b2e824 */ /* 0x000fe200078e0af5 */
[----:B------:R1:W-:Y:S04]  /*19450*/  STL.64 [R1+0x1e90], R250 ;  /* 0x001e90fa01007387 */ /* 0x0003e80000100a00 */
        /* <DEDUP_REMOVED lines=10> */
[----:B------:R-:W-:-:S03]  /*19500*/  IMAD.MOV R209, RZ, RZ, -R209 ;  /* 0x000000ffffd17224 */ /* 0x000fc600078e0ad1 */
[----:B------:R-:W-:Y:S01]  /*19510*/  IABS R242, R212 ;  /* 0x000000d400f27213 */ /* 0x000fe20000000000 */
[----:B------:R-:W-:Y:S01]  /*19520*/  IMAD R186, R245, R209, R186 ;  /* 0x000000d1f5ba7224 */ /* 0x000fe200078e02ba */
[----:B------:R-:W-:Y:S03]  /*19530*/  STL [R1+0x2910], R212 ;  /* 0x002910d401007387 */ /* 0x000fe60000100800 */
[----:B------:R-:W-:Y:S02]  /*19540*/  @!P6 IMAD.IADD R182, R182, 0x1, -R245 ;  /* 0x00000001b6b6e824 */ /* 0x000fe400078e0af5 */
[----:B------:R-:W-:Y:S01]  /*19550*/  @!P5 IMAD.MOV R178, RZ, RZ, -R178 ;  /* 0x000000ffffb2d224 */ /* 0x000fe200078e0ab2 */
[----:B------:R-:W-:Y:S01]  /*19560*/  ISETP.GE.AND P5, PT, R247, RZ, PT ;  /* 0x000000fff700720c */ /* 0x000fe20003fa6270 */
[----:B------:R-:W-:Y:S01]  /*19570*/  IMAD.HI.U32 R209, R4, R242, RZ ;  /* 0x000000f204d17227 */ /* 0x000fe200078e00ff */
[----:B------:R-:W-:-:S02]  /*19580*/  ISETP.GT.U32.AND P6, PT, R245, R182, PT ;  /* 0x000000b6f500720c */ /* 0x000fc40003fc4070 */
[----:B------:R-:W-:Y:S02]  /*19590*/  IADD3 R247, R246, 0x1e4, RZ ;  /* 0x000001e4f6f77810 */ /* 0x000fe40007ffe0ff */
[----:B------:R-:W-:-:S05]  /*195a0*/  IADD3 R209, -R209, RZ, RZ ;  /* 0x000000ffd1d17210 */ /* 0x000fca0007ffe1ff */
[----:B------:R-:W-:-:S04]  /*195b0*/  IMAD R242, R245, R209, R242 ;  /* 0x000000d1f5f27224 */ /* 0x000fc800078e02f2 */
        /* <DEDUP_REMOVED lines=19> */
[C---:B------:R-:W-:Y:S01]  /*196f0*/  IMAD R195, R245.reuse, R199, R195 ;  /* 0x000000c7f5c37224 */ /* 0x040fe200078e02c3 */
        /* <DEDUP_REMOVED lines=76> */
[----:B------:R-:W-:Y:S01]  /*19bc0*/  @!P6 IADD3 R179, R179, -R245, RZ ;  /* 0x800000f5b3b3e210 */ /* 0x000fe20007ffe0ff */
[----:B------:R1:W-:Y:S03]  /*19bd0*/  STL.64 [R1+0x1e50], R250 ;  /* 0x001e50fa01007387 */ /* 0x0003e60000100a00 */
        /* <DEDUP_REMOVED lines=78> */
[----:B------:R-:W-:-:S03]  /*1a0c0*/  ISETP.GT.U32.AND P6, PT, R245, R200, PT ;  /* 0x000000c8f500720c */ /* 0x000fc60003fc4070 */
        /* <DEDUP_REMOVED lines=24> */
[----:B------:R-:W-:Y:S02]  /*1a250*/  @!P6 IADD3 R206, R206, -R245, RZ ;  /* 0x800000f5cecee210 */ /* 0x000fe40007ffe0ff */
[----:B------:R-:W-:Y:S01]  /*1a260*/  @!P5 IMAD.MOV R203, RZ, RZ, -R203 ;  /* 0x000000ffffcbd224 */ /* 0x000fe200078e0acb */
[----:B------:R-:W-:Y:S01]  /*1a270*/  ISETP.GE.AND P5, PT, R212, RZ, PT ;  /* 0x000000ffd400720c */ /* 0x000fe20003fa6270 */
[----:B------:R-:W-:Y:S01]  /*1a280*/  IMAD.HI.U32 R209, R4, R183, RZ ;  /* 0x000000b704d17227 */ /* 0x000fe200078e00ff */
[----:B------:R-:W-:Y:S02]  /*1a290*/  ISETP.GT.U32.AND P6, PT, R245, R206, PT ;  /* 0x000000cef500720c */ /* 0x000fe40003fc4070 */
[----:B------:R-:W-:Y:S01]  /*1a2a0*/  IADD3 R212, R246, 0x1f2, RZ ;  /* 0x000001f2f6d47810 */ /* 0x000fe20007ffe0ff */
[----:B------:R-:W-:-:S03]  /*1a2b0*/  IMAD.MOV R209, RZ, RZ, -R209 ;  /* 0x000000ffffd17224 */ /* 0x000fc600078e0ad1 */
[----:B------:R-:W-:Y:S01]  /*1a2c0*/  IABS R247, R212 ;  /* 0x000000d400f77213 */ /* 0x000fe20000000000 */
[----:B------:R-:W-:Y:S01]  /*1a2d0*/  IMAD R183, R245, R209, R183 ;  /* 0x000000d1f5b77224 */ /* 0x000fe200078e02b7 */
[----:B------:R-:W-:-:S05]  /*1a2e0*/  IADD3 R209, R246, 0x1f3, RZ ;  /* 0x000001f3f6d17810 */ /* 0x000fca0007ffe0ff */
[----:B------:R-:W-:Y:S01]  /*1a2f0*/  @!P6 IMAD.IADD R206, R206, 0x1, -R245 ;  /* 0x00000001cecee824 */ /* 0x000fe200078e0af5 */
[----:B------:R-:W-:-:S03]  /*1a300*/  ISETP.GT.U32.AND P6, PT, R245, R180, PT ;  /* 0x000000b4f500720c */ /* 0x000fc60003fc4070 */
[----:B------:R-:W-:Y:S01]  /*1a310*/  @!P5 IMAD.MOV R206, RZ, RZ, -R206 ;  /* 0x000000ffffced224 */ /* 0x000fe200078e0ace */
[----:B-1----:R-:W-:-:S04]  /*1a320*/  LEA R250, P5, R192, R0, 0x2 ;  /* 0x00000000c0fa7211 */ /* 0x002fc800078a10ff */
[----:B------:R-:W-:Y:S01]  /*1a330*/  LEA.HI.X.SX32 R251, R192, R6, 0x2, P5 ;  /* 0x00000006c0fb7211 */ /* 0x000fe200028f16ff */
[----:B------:R-:W-:-:S04]  /*1a340*/  IMAD.HI.U32 R192, R4, R247, RZ ;  /* 0x000000f704c07227 */ /* 0x000fc800078e00ff */
[----:B------:R-:W-:Y:S01]  /*1a350*/  @!P6 IMAD.IADD R180, R180, 0x1, -R245 ;  /* 0x00000001b4b4e824 */ /* 0x000fe200078e0af5 */
[----:B------:R1:W-:Y:S01]  /*1a360*/  STL.64 [R1+0x1e10], R250 ;  /* 0x001e10fa01007387 */ /* 0x0003e20000100a00 */
[----:B------:R-:W-:-:S03]  /*1a370*/  IMAD.MOV R192, RZ, RZ, -R192 ;  /* 0x000000ffffc07224 */ /* 0x000fc600078e0ac0 */
[C---:B------:R-:W-:Y:S01]  /*1a380*/  ISETP.GT.U32.AND P5, PT, R245.reuse, R180, PT ;  /* 0x000000b4f500720c */ /* 0x040fe20003fa4070 */
[----:B------:R-:W-:Y:S01]  /*1a390*/  IMAD R247, R245, R192, R247 ;  /* 0x000000c0f5f77224 */ /* 0x000fe200078e02f7 */
[----:B------:R-:W-:Y:S01]  /*1a3a0*/  IABS R192, R209 ;  /* 0x000000d100c07213 */ /* 0x000fe20000000000 */
[----:B------:R-:W-:Y:S01]  /*1a3b0*/  STL [R1+0x2884], R212 ;  /* 0x002884d401007387 */ /* 0x000fe20000100800 */
[----:B-1----:R-:W-:-:S04]  /*1a3c0*/  LEA R250, P6, R207, R0, 0x2 ;  /* 0x00000000cffa7211 */ /* 0x002fc800078c10ff */
[----:B------:R-:W-:-:S05]  /*1a3d0*/  LEA.HI.X.SX32 R251, R207, R6, 0x2, P6 ;  /* 0x00000006cffb7211 */ /* 0x000fca00030f16ff */
[----:B------:R-:W-:Y:S01]  /*1a3e0*/  @!P5 IMAD.IADD R180, R180, 0x1, -R245 ;  /* 0x00000001b4b4d824 */ /* 0x000fe200078e0af5 */
[----:B------:R-:W-:Y:S01]  /*1a3f0*/  ISETP.GT.U32.AND P6, PT, R245, R183, PT ;  /* 0x000000b7f500720c */ /* 0x000fe20003fc4070 */
[----:B------:R-:W-:Y:S01]  /*1a400*/  IMAD.HI.U32 R207, R4, R192, RZ ;  /* 0x000000c004cf7227 */ /* 0x000fe200078e00ff */
[----:B------:R-:W-:Y:S01]  /*1a410*/  ISETP.GE.AND P5, PT, R249, RZ, PT ;  /* 0x000000fff900720c */ /* 0x000fe20003fa6270 */
[----:B------:R1:W-:Y:S01]  /*1a420*/  STL.64 [R1+0x1e08], R250 ;  /* 0x001e08fa01007387 */ /* 0x0003e20000100a00 */
[----:B------:R-:W-:Y:S01]  /*1a430*/  IADD3 R249, R246, 0x1f6, RZ ;  /* 0x000001f6f6f97810 */ /* 0x000fe20007ffe0ff */
[----:B------:R-:W-:Y:S02]  /*1a440*/  IMAD.MOV R207, RZ, RZ, -R207 ;  /* 0x000000ffffcf7224 */ /* 0x000fe400078e0acf */
[----:B------:R-:W-:Y:S02]  /*1a450*/  STL [R1+0x2880], R209 ;  /* 0x002880d101007387 */ /* 0x000fe40000100800 */
[----:B------:R-:W-:-:S04]  /*1a460*/  IMAD R192, R245, R207, R192 ;  /* 0x000000cff5c07224 */ /* 0x000fc800078e02c0 */
[----:B------:R-:W-:Y:S02]  /*1a470*/  @!P6 IMAD.IADD R183, R183, 0x1, -R245 ;  /* 0x00000001b7b7e824 */ /* 0x000fe400078e0af5 */
[----:B------:R-:W-:Y:S01]  /*1a480*/  @!P5 IMAD.MOV R180, RZ, RZ, -R180 ;  /* 0x000000ffffb4d224 */ /* 0x000fe200078e0ab4 */
[----:B------:R-:W-:Y:S02]  /*1a490*/  ISETP.GE.AND P5, PT, R213, RZ, PT ;  /* 0x000000ffd500720c */ /* 0x000fe40003fa6270 */
[----:B------:R-:W-:Y:S02]  /*1a4a0*/  ISETP.GT.U32.AND P6, PT, R245, R183, PT ;  /* 0x000000b7f500720c */ /* 0x000fe40003fc4070 */
[----:B------:R-:W-:-:S11]  /*1a4b0*/  IADD3 R213, R246, 0x1f4, RZ ;  /* 0x000001f4f6d57810 */ /* 0x000fd60007ffe0ff */
        /* <DEDUP_REMOVED lines=27> */
[----:B------:R-:W-:Y:S01]  /*1a670*/  IABS R209, R249 ;  /* 0x000000f900d17213 */ /* 0x000fe20000000000 */
[----:B------:R-:W-:-:S04]  /*1a680*/  IMAD.MOV R207, RZ, RZ, -R207 ;  /* 0x000000ffffcf7224 */ /* 0x000fc800078e0acf */
[----:B------:R-:W-:-:S06]  /*1a690*/  IMAD R201, R245, R207, R201 ;  /* 0x000000cff5c97224 */ /* 0x000fcc00078e02c9 */
        /* <DEDUP_REMOVED lines=11> */
[----:B------:R-:W-:Y:S01]  /*1a750*/  STL [R1+0x2864], R249 ;  /* 0x002864f901007387 */ /* 0x000fe20000100800 */
[----:B-1----:R-:W-:-:S04]  /*1a760*/  LEA R250, P6, R193, R0, 0x2 ;  /* 0x00000000c1fa7211 */ /* 0x002fc800078c10ff */
[----:B------:R-:W-:-:S06]  /*1a770*/  LEA.HI.X.SX32 R251, R193, R6, 0x2, P6 ;  /* 0x00000006c1fb7211 */ /* 0x000fcc00030f16ff */
[--C-:B------:R-:W-:Y:S01]  /*1a780*/  @!P5 IMAD.IADD R197, R197, 0x1, -R245.reuse ;  /* 0x00000001c5c5d824 */ /* 0x100fe200078e0af5 */
[----:B------:R-:W-:Y:S02]  /*1a790*/  ISETP.GT.U32.AND P6, PT, R245, R201, PT ;  /* 0x000000c9f500720c */ /* 0x000fe40003fc4070 */
[----:B------:R-:W-:Y:S01]  /*1a7a0*/  ISETP.GE.AND P5, PT, R213, RZ, PT ;  /* 0x000000ffd500720c */ /* 0x000fe20003fa6270 */
[----:B------:R1:W-:Y:S01]  /*1a7b0*/  STL.64 [R1+0x1de8], R250 ;  /* 0x001de8fa01007387 */ /* 0x0003e20000100a00 */
[C---:B------:R-:W-:Y:S02]  /*1a7c0*/  IADD3 R213, R246.reuse, 0x1f7, RZ ;  /* 0x000001f7f6d57810 */ /* 0x040fe40007ffe0ff */
[----:B------:R-:W-:Y:S02]  /*1a7d0*/  IADD3 R193, R246, 0x1f9, RZ ;  /* 0x000001f9f6c17810 */ /* 0x000fe40007ffe0ff */
[----:B------:R-:W-:Y:S01]  /*1a7e0*/  IABS R207, R213 ;  /* 0x000000d500cf7213 */ /* 0x000fe20000000000 */
[----:B------:R-:W-:Y:S04]  /*1a7f0*/  STL [R1+0x285c], R213 ;  /* 0x00285cd501007387 */ /* 0x000fe80000100800 */
[----:B------:R-:W-:-:S02]  /*1a800*/  @!P6 IMAD.IADD R201, R201, 0x1, -R245 ;  /* 0x00000001c9c9e824 */ /* 0x000fc400078e0af5 */
[----:B------:R-:W-:Y:S01]  /*1a810*/  @!P5 IADD3 R197, -R197, RZ, RZ ;  /* 0x000000ffc5c5d210 */ /* 0x000fe20007ffe1ff */
[----:B------:R-:W-:Y:S01]  /*1a820*/  IMAD.HI.U32 R189, R4, R207, RZ ;  /* 0x000000cf04bd7227 */ /* 0x000fe200078e00ff */
[----:B------:R-:W-:Y:S02]  /*1a830*/  ISETP.GE.AND P5, PT, R212, RZ, PT ;  /* 0x000000ffd400720c */ /* 0x000fe40003fa6270 */
[----:B------:R-:W-:Y:S01]  /*1a840*/  ISETP.GT.U32.AND P6, PT, R245, R201, PT ;  /* 0x000000c9f500720c */ /* 0x000fe20003fc4070 */
[----:B------:R-:W-:Y:S01]  /*1a850*/  IMAD.MOV R189, RZ, RZ, -R189 ;  /* 0x000000ffffbd7224 */ /* 0x000fe200078e0abd */
[----:B------:R-:W-:-:S03]  /*1a860*/  IADD3 R212, R246, 0x1f8, RZ ;  /* 0x000001f8f6d47810 */ /* 0x000fc60007ffe0ff */
[----:B------:R-:W-:-:S08]  /*1a870*/  IMAD R207, R245, R189, R207 ;  /* 0x000000bdf5cf7224 */ /* 0x000fd000078e02cf */
[----:B------:R-:W-:Y:S01]  /*1a880*/  @!P6 IMAD.IADD R201, R201, 0x1, -R245 ;  /* 0x00000001c9c9e824 */ /* 0x000fe200078e0af5 */
[----:B------:R-:W-:-:S03]  /*1a890*/  ISETP.GT.U32.AND P6, PT, R245, R209, PT ;  /* 0x000000d1f500720c */ /* 0x000fc60003fc4070 */
[----:B------:R-:W-:Y:S01]  /*1a8a0*/  @!P5 IMAD.MOV R201, RZ, RZ, -R201 ;  /* 0x000000ffffc9d224 */ /* 0x000fe200078e0ac9 */
[----:B-1----:R-:W-:-:S04]  /*1a8b0*/  LEA R250, P5, R181, R0, 0x2 ;  /* 0x00000000b5fa7211 */ /* 0x002fc800078a10ff */
[----:B------:R-:W-:Y:S02]  /*1a8c0*/  LEA.HI.X.SX32 R251, R181, R6, 0x2, P5 ;  /* 0x00000006b5fb7211 */ /* 0x000fe400028f16ff */
[----:B------:R-:W-:-:S03]  /*1a8d0*/  IABS R181, R212 ;  /* 0x000000d400b57213 */ /* 0x000fc60000000000 */
[----:B------:R-:W-:Y:S01]  /*1a8e0*/  @!P6 IMAD.IADD R209, R209, 0x1, -R245 ;  /* 0x00000001d1d1e824 */ /* 0x000fe200078e0af5 */
[----:B------:R1:W-:Y:S01]  /*1a8f0*/  STL.64 [R1+0x1de0], R250 ;  /* 0x001de0fa01007387 */ /* 0x0003e20000100a00 */
[----:B------:R-:W-:-:S03]  /*1a900*/  IMAD.HI.U32 R189, R4, R181, RZ ;  /* 0x000000b504bd7227 */ /* 0x000fc600078e00ff */
[C---:B------:R-:W-:Y:S01]  /*1a910*/  ISETP.GT.U32.AND P5, PT, R245.reuse, R209, PT ;  /* 0x000000d1f500720c */ /* 0x040fe20003fa4070 */
[----:B------:R-:W-:Y:S01]  /*1a920*/  IMAD.MOV R189, RZ, RZ, -R189 ;  /* 0x000000ffffbd7224 */ /* 0x000fe200078e0abd */
[----:B------:R-:W-:Y:S03]  /*1a930*/  STL [R1+0x284c], R212 ;  /* 0x00284cd401007387 */ /* 0x000fe60000100800 */
[----:B------:R-:W-:Y:S01]  /*1a940*/  IMAD R181, R245, R189, R181 ;  /* 0x000000bdf5b57224 */ /* 0x000fe200078e02b5 */
[----:B-1----:R-:W-:-:S04]  /*1a950*/  LEA R250, P6, R184, R0, 0x2 ;  /* 0x00000000b8fa7211 */ /* 0x002fc800078c10ff */
[----:B------:R-:W-:-:S03]  /*1a960*/  LEA.HI.X.SX32 R251, R184, R6, 0x2, P6 ;  /* 0x00000006b8fb7211 */ /* 0x000fc600030f16ff */
[----:B------:R-:W-:Y:S01]  /*1a970*/  @!P5 IMAD.IADD R209, R209, 0x1, -R245 ;  /* 0x00000001d1d1d824 */ /* 0x000fe200078e0af5 */
[----:B------:R-:W-:Y:S02]  /*1a980*/  ISETP.GT.U32.AND P6, PT, R245, R207, PT ;  /* 0x000000cff500720c */ /* 0x000fe40003fc4070 */
[----:B------:R-:W-:Y:S01]  /*1a990*/  ISETP.GE.AND P5, PT, R249, RZ, PT ;  /* 0x000000fff900720c */ /* 0x000fe20003fa6270 */
[----:B------:R1:W-:Y:S01]  /*1a9a0*/  STL.64 [R1+0x1dd8], R250 ;  /* 0x001dd8fa01007387 */ /* 0x0003e20000100a00 */
[----:B------:R-:W-:Y:S02]  /*1a9b0*/  IABS R184, R193 ;  /* 0x000000c100b87213 */ /* 0x000fe40000000000 */
[----:B------:R-:W-:Y:S01]  /*1a9c0*/  IADD3 R249, R246, 0x1fa, RZ ;  /* 0x000001faf6f97810 */ /* 0x000fe20007ffe0ff */
[----:B------:R-:W-:Y:S02]  /*1a9d0*/  STL [R1+0x2848], R193 ;  /* 0x002848c101007387 */ /* 0x000fe40000100800 */
[----:B------:R-:W-:-:S04]  /*1a9e0*/  IMAD.HI.U32 R189, R4, R184, RZ ;  /* 0x000000b804bd7227 */ /* 0x000fc800078e00ff */
[----:B------:R-:W-:Y:S02]  /*1a9f0*/  @!P6 IMAD.IADD R207, R207, 0x1, -R245 ;  /* 0x00000001cfcfe824 */ /* 0x000fe400078e0af5 */
[----:B------:R-:W-:Y:S01]  /*1aa00*/  @!P5 IMAD.MOV R209, RZ, RZ, -R209 ;  /* 0x000000ffffd1d224 */ /* 0x000fe200078e0ad1 */
[----:B------:R-:W-:Y:S01]  /*1aa10*/  ISETP.GE.AND P5, PT, R213, RZ, PT ;  /* 0x000000ffd500720c */ /* 0x000fe20003fa6270 */
[----:B------:R-:W-:Y:S01]  /*1aa20*/  IMAD.MOV R189, RZ, RZ, -R189 ;  /* 0x000000ffffbd7224 */ /* 0x000fe200078e0abd */
[----:B------:R-:W-:-:S03]  /*1aa30*/  ISETP.GT.U32.AND P6, PT, R245, R207, PT ;  /* 0x000000cff500720c */ /* 0x000fc60003fc4070 */
[----:B------:R-:W-:-:S10]  /*1aa40*/  IMAD R184, R245, R189, R184 ;  /* 0x000000bdf5b87224 */ /* 0x000fd400078e02b8 */
[----:B------:R-:W-:Y:S01]  /*1aa50*/  @!P6 IMAD.IADD R207, R207, 0x1, -R245 ;  /* 0x00000001cfcfe824 */ /* 0x000fe200078e0af5 */
[----:B------:R-:W-:-:S03]  /*1aa60*/  ISETP.GT.U32.AND P6, PT, R245, R181, PT ;  /* 0x000000b5f500720c */ /* 0x000fc60003fc4070 */
[----:B------:R-:W-:Y:S01]  /*1aa70*/  @!P5 IMAD.MOV R207, RZ, RZ, -R207 ;  /* 0x000000ffffcfd224 */ /* 0x000fe200078e0acf */
[----:B-1----:R-:W-:-:S04]  /*1aa80*/  LEA R250, P5, R3, R0, 0x2 ;  /* 0x0000000003fa7211 */ /* 0x002fc800078a10ff */
[----:B------:R-:W-:Y:S02]  /*1aa90*/  LEA.HI.X.SX32 R251, R3, R6, 0x2, P5 ;  /* 0x0000000603fb7211 */ /* 0x000fe400028f16ff */
[----:B------:R-:W-:-:S03]  /*1aaa0*/  IABS R3, R249 ;  /* 0x000000f900037213 */ /* 0x000fc60000000000 */
[----:B------:R1:W-:Y:S01]  /*1aab0*/  STL.64 [R1+0x1dd0], R250 ;  /* 0x001dd0fa01007387 */ /* 0x0003e20000100a00 */
[----:B------:R-:W-:Y:S01]  /*1aac0*/  @!P6 IMAD.IADD R181, R181, 0x1, -R245 ;  /* 0x00000001b5b5e824 */ /* 0x000fe200078e0af5 */
[----:B------:R-:W-:Y:S02]  /*1aad0*/  IADD3 R252, R246, 0x1fb, RZ ;  /* 0x000001fbf6fc7810 */ /* 0x000fe40007ffe0ff */
[----:B------:R-:W-:Y:S02]  /*1aae0*/  STL [R1+0x2840], R249 ;  /* 0x002840f901007387 */ /* 0x000fe40000100800 */
[----:B------:R-:W-:Y:S02]  /*1aaf0*/  ISETP.GT.U32.AND P6, PT, R245, R181, PT ;  /* 0x000000b5f500720c */ /* 0x000fe40003fc4070 */
[----:B-1----:R-:W-:-:S04]  /*1ab00*/  LEA R250, P5, R5, R0, 0x2 ;  /* 0x0000000005fa7211 */ /* 0x002fc800078a10ff */
[----:B------:R-:W-:Y:S02]  /*1ab10*/  LEA.HI.X.SX32 R251, R5, R6, 0x2, P5 ;  /* 0x0000000605fb7211 */ /* 0x000fe400028f16ff */
[----:B------:R-:W-:-:S05]  /*1ab20*/  ISETP.GT.U32.AND P5, PT, R245, R184, PT ;  /* 0x000000b8f500720c */ /* 0x000fca0003fa4070 */
[--C-:B------:R-:W-:Y:S01]  /*1ab30*/  @!P6 IMAD.IADD R181, R181, 0x1, -R245.reuse ;  /* 0x00000001b5b5e824 */ /* 0x100fe200078e0af5 */
[----:B------:R-:W-:Y:S01]  /*1ab40*/  ISETP.GE.AND P6, PT, R212, RZ, PT ;  /* 0x000000ffd400720c */ /* 0x000fe20003fc6270 */
[----:B------:R-:W-:Y:S01]  /*1ab50*/  IMAD.HI.U32 R5, R4, R3, RZ ;  /* 0x0000000304057227 */ /* 0x000fe200078e00ff */
[----:B------:R1:W-:Y:S05]  /*1ab60*/  STL.64 [R1+0x1dc8], R250 ;  /* 0x001dc8fa01007387 */ /* 0x0003ea0000100a00 */
[----:B------:R-:W-:Y:S02]  /*1ab70*/  @!P5 IMAD.IADD R184, R184, 0x1, -R245 ;  /* 0x00000001b8b8d824 */ /* 0x000fe400078e0af5 */
[----:B------:R-:W-:-:S04]  /*1ab80*/  IMAD.MOV R5, RZ, RZ, -R5 ;  /* 0x000000ffff057224 */ /* 0x000fc800078e0a05 */
[----:B------:R-:W-:Y:S01]  /*1ab90*/  @!P6 IMAD.MOV R181, RZ, RZ, -R181 ;  /* 0x000000ffffb5e224 */ /* 0x000fe200078e0ab5 */
[C---:B------:R-:W-:Y:S01]  /*1aba0*/  ISETP.GT.U32.AND P5, PT, R245.reuse, R184, PT ;  /* 0x000000b8f500720c */ /* 0x040fe20003fa4070 */
[C---:B------:R-:W-:Y:S01]  /*1abb0*/  IMAD R189, R245.reuse, R5, R3 ;  /* 0x00000005f5bd7224 */ /* 0x040fe200078e0203 */
[----:B------:R-:W-:Y:S01]  /*1abc0*/  IABS R3, R252 ;  /* 0x000000fc00037213 */ /* 0x000fe20000000000 */
[----:B-1----:R-:W2:Y:S01]  /*1abd0*/  LDL.LU R250, [R1+0x3720] ;  /* 0x0037200001fa7983 */ /* 0x002ea20000300800 */
[----:B------:R-:W-:Y:S02]  /*1abe0*/  IADD3 R251, R246, 0x1fc, RZ ;  /* 0x000001fcf6fb7810 */ /* 0x000fe40007ffe0ff */
[----:B------:R-:W-:Y:S01]  /*1abf0*/  ISETP.GT.U32.AND P6, PT, R245, R189, PT ;  /* 0x000000bdf500720c */ /* 0x000fe20003fc4070 */
[----:B------:R-:W-:Y:S01]  /*1ac00*/  IMAD.HI.U32 R5, R4, R3, RZ ;  /* 0x0000000304057227 */ /* 0x000fe200078e00ff */
[----:B------:R-:W-:Y:S03]  /*1ac10*/  STL [R1+0x2838], R252 ;  /* 0x002838fc01007387 */ /* 0x000fe60000100800 */
[----:B------:R-:W-:Y:S01]  /*1ac20*/  IMAD.MOV R5, RZ, RZ, -R5 ;  /* 0x000000ffff057224 */ /* 0x000fe200078e0a05 */
[----:B------:R-:W-:Y:S01]  /*1ac30*/  STL [R1+0x282c], R251 ;  /* 0x00282cfb01007387 */ /* 0x000fe20000100800 */
[----:B------:R-:W-:Y:S01]  /*1ac40*/  @!P5 IMAD.IADD R184, R184, 0x1, -R245 ;  /* 0x00000001b8b8d824 */ /* 0x000fe200078e0af5 */
[----:B------:R-:W-:Y:S01]  /*1ac50*/  ISETP.GE.AND P5, PT, R193, RZ, PT ;  /* 0x000000ffc100720c */ /* 0x000fe20003fa6270 */
[----:B------:R-:W-:Y:S01]  /*1ac60*/  IMAD R193, R245, R5, R3 ;  /* 0x00000005f5c17224 */ /* 0x000fe200078e0203 */
[----:B------:R-:W-:-:S03]  /*1ac70*/  SEL R3, R248, R2, !P0 ;  /* 0x00000002f8037207 */ /* 0x000fc60004000000 */
[----:B------:R-:W-:-:S08]  /*1ac80*/  @!P6 IMAD.IADD R189, R189, 0x1, -R245 ;  /* 0x00000001bdbde824 */ /* 0x000fd000078e0af5 */
[----:B------:R-:W-:Y:S01]  /*1ac90*/  @!P5 IMAD.MOV R184, RZ, RZ, -R184 ;  /* 0x000000ffffb8d224 */ /* 0x000fe200078e0ab8 */
[----:B------:R-:W-:Y:S01]  /*1aca0*/  ISETP.GT.U32.AND P5, PT, R245, R193, PT ;  /* 0x000000c1f500720c */ /* 0x000fe20003fa4070 */
[----:B------:R-:W-:Y:S01]  /*1acb0*/  IMAD R3, R3, c[0x0][0x190], RZ ;  /* 0x0000640003037a24 */ /* 0x000fe200078e02ff */
[----:B------:R-:W-:Y:S02]  /*1acc0*/  ISETP.GT.U32.AND P6, PT, R245, R189, PT ;  /* 0x000000bdf500720c */ /* 0x000fe40003fc4070 */
[----:B------:R-:W-:Y:S02]  /*1acd0*/  IADD3 R248, R246, 0x1fd, RZ ;  /* 0x000001fdf6f87810 */ /* 0x000fe40007ffe0ff */
[----:B------:R-:W-:-:S07]  /*1ace0*/  IABS R2, R251 ;  /* 0x000000fb00027213 */ /* 0x000fce0000000000 */
[--C-:B------:R-:W-:Y:S01]  /*1acf0*/  @!P5 IMAD.IADD R193, R193, 0x1, -R245.reuse ;  /* 0x00000001c1c1d824 */ /* 0x100fe200078e0af5 */
[----:B------:R-:W-:Y:S01]  /*1ad00*/  ISETP.GE.AND P5, PT, R249, RZ, PT ;  /* 0x000000fff900720c */ /* 0x000fe20003fa6270 */
[----:B------:R-:W-:Y:S01]  /*1ad10*/  @!P6 IMAD.IADD R189, R189, 0x1, -R245 ;  /* 0x00000001bdbde824 */ /* 0x000fe200078e0af5 */
[----:B------:R-:W-:-:S04]  /*1ad20*/  LEA R212, P6, R3, R0, 0x2 ;  /* 0x0000000003d47211 */ /* 0x000fc800078c10ff */
[----:B------:R-:W-:-:S05]  /*1ad30*/  LEA.HI.X.SX32 R213, R3, R6, 0x2, P6 ;  /* 0x0000000603d57211 */ /* 0x000fca00030f16ff */
[----:B------:R1:W-:Y:S02]  /*1ad40*/  STL.64 [R1+0x1dc0], R212 ;  /* 0x001dc0d401007387 */ /* 0x0003e40000100a00 */
[----:B------:R-:W-:Y:S01]  /*1ad50*/  @!P5 IMAD.MOV R189, RZ, RZ, -R189 ;  /* 0x000000ffffbdd224 */ /* 0x000fe200078e0abd */
[----:B------:R-:W-:Y:S01]  /*1ad60*/  ISETP.GE.AND P5, PT, R252, RZ, PT ;  /* 0x000000fffc00720c */ /* 0x000fe20003fa6270 */
[----:B-1----:R-:W3:Y:S01]  /*1ad70*/  LDL.LU.64 R212, [R1+0x3718] ;  /* 0x0037180001d47983 */ /* 0x002ee20000300a00 */
[----:B------:R-:W-:Y:S01]  /*1ad80*/  ISETP.GT.U32.AND P6, PT, R245, R193, PT ;  /* 0x000000c1f500720c */ /* 0x000fe20003fc4070 */
[----:B------:R-:W-:Y:S01]  /*1ad90*/  IMAD.HI.U32 R249, R4, R2, RZ ;  /* 0x0000000204f97227 */ /* 0x000fe200078e00ff */
[----:B------:R-:W-:Y:S01]  /*1ada0*/  IABS R5, R248 ;  /* 0x000000f800057213 */ /* 0x000fe20000000000 */
[----:B------:R-:W-:Y:S01]  /*1adb0*/  STL [R1+0x2828], R248 ;  /* 0x002828f801007387 */ /* 0x000fe20000100800 */
[----:B------:R-:W-:Y:S01]  /*1adc0*/  UISETP.GT.AND UP4, UPT, UR7, 0x1f, UPT ;  /* 0x0000001f0700788c */ /* 0x000fe2000bf84270 */
[----:B------:R-:W-:-:S02]  /*1add0*/  IMAD.MOV R249, RZ, RZ, -R249 ;  /* 0x000000fffff97224 */ /* 0x000fc400078e0af9 */
[----:B------:R-:W4:Y:S04]  /*1ade0*/  LDL.LU R252, [R1+0x3710] ;  /* 0x0037100001fc7983 */ /* 0x000f280000300800 */
[----:B------:R-:W1:Y:S01]  /*1adf0*/  S2R R3, SR_TID.X ;  /* 0x0000000000037919 */ /* 0x000e620000002100 */
[----:B------:R-:W-:Y:S01]  /*1ae00*/  IMAD R249, R245, R249, R2 ;  /* 0x000000f9f5f97224 */ /* 0x000fe200078e0202 */
[----:B------:R-:W-:Y:S01]  /*1ae10*/  USEL UR10, URZ, 0x4, !UP4 ;  /* 0x000000043f0a7887 */ /* 0x000fe2000e000000 */
[----:B------:R-:W-:Y:S02]  /*1ae20*/  @!P6 IMAD.IADD R193, R193, 0x1, -R245 ;  /* 0x00000001c1c1e824 */ /* 0x000fe400078e0af5 */
[----:B------:R-:W-:-:S04]  /*1ae30*/  IMAD.HI.U32 R2, R4, R5, RZ ;  /* 0x0000000504027227 */ /* 0x000fc800078e00ff */
[----:B------:R-:W-:Y:S01]  /*1ae40*/  @!P5 IMAD.MOV R193, RZ, RZ, -R193 ;  /* 0x000000ffffc1d224 */ /* 0x000fe200078e0ac1 */
[----:B------:R-:W-:Y:S02]  /*1ae50*/  IADD3 R2, -R2, RZ, RZ ;  /* 0x000000ff02027210 */ /* 0x000fe40007ffe1ff */
[----:B------:R-:W-:Y:S02]  /*1ae60*/  IADD3 R246, R246, 0x1fe, RZ ;  /* 0x000001fef6f67810 */ /* 0x000fe40007ffe0ff */
[----:B-1----:R-:W-:-:S04]  /*1ae70*/  LOP3.LUT R3, R3, 0x1f, RZ, 0xc0, !PT ;  /* 0x0000001f03037812 */ /* 0x002fc800078ec0ff */
[----:B------:R-:W-:Y:S01]  /*1ae80*/  ISETP.GE.AND P5, PT, R3, c[0x0][0x180], PT ;  /* 0x0000600003007a0c */ /* 0x000fe20003fa6270 */
[C---:B------:R-:W-:Y:S01]  /*1ae90*/  IMAD R5, R245.reuse, R2, R5 ;  /* 0x00000002f5057224 */ /* 0x040fe200078e0205 */
[----:B------:R-:W-:Y:S01]  /*1aea0*/  ISETP.GT.U32.AND P6, PT, R245, R249, PT ;  /* 0x000000f9f500720c */ /* 0x000fe20003fc4070 */
[----:B------:R-:W-:-:S12]  /*1aeb0*/  STL [R1+0x281c], R246 ;  /* 0x00281cf601007387 */ /* 0x000fd80000100800 */
[----:B------:R-:W-:-:S05]  /*1aec0*/  @!P6 IMAD.IADD R249, R249, 0x1, -R245 ;  /* 0x00000001f9f9e824 */ /* 0x000fca00078e0af5 */
[----:B------:R-:W-:-:S13]  /*1aed0*/  ISETP.GT.U32.AND P6, PT, R245, R249, PT ;  /* 0x000000f9f500720c */ /* 0x000fda0003fc4070 */
[----:B------:R-:W-:Y:S01]  /*1aee0*/  @!P6 IMAD.IADD R249, R249, 0x1, -R245 ;  /* 0x00000001f9f9e824 */ /* 0x000fe200078e0af5 */
[----:B------:R-:W-:Y:S01]  /*1aef0*/  ISETP.GE.AND P6, PT, R251, RZ, PT ;  /* 0x000000fffb00720c */ /* 0x000fe20003fc6270 */
[----:B----4-:R-:W-:Y:S02]  /*1af00*/  IMAD R3, R252, c[0x0][0x184], RZ ;  /* 0x00006100fc037a24 */ /* 0x010fe400078e02ff */
[----:B------:R-:W-:-:S05]  /*1af10*/  IMAD.U32 R252, RZ, RZ, UR10 ;  /* 0x0000000afffc7e24 */ /* 0x000fca000f8e00ff */
[----:B------:R-:W-:-:S05]  /*1af20*/  SEL R2, R252, RZ, !P5 ;  /* 0x000000fffc027207 */ /* 0x000fca0006800000 */
[----:B------:R1:W-:Y:S02]  /*1af30*/  STL [R1+0x700], R2 ;  /* 0x0007000201007387 */ /* 0x0003e40000100800 */
[----:B-1----:R-:W-:-:S04]  /*1af40*/  LEA R2, P5, R3, c[0x0][0x160], 0x2 ;  /* 0x0000580003027a11 */ /* 0x002fc800078a10ff */
[----:B------:R-:W-:Y:S02]  /*1af50*/  LEA.HI.X.SX32 R3, R3, c[0x0][0x164], 0x2, P5 ;  /* 0x0000590003037a11 */ /* 0x000fe400028f16ff */
[----:B------:R-:W-:Y:S01]  /*1af60*/  ISETP.GT.U32.AND P5, PT, R245, R5, PT ;  /* 0x00000005f500720c */ /* 0x000fe20003fa4070 */
[----:B------:R1:W-:-:S12]  /*1af70*/  STL [R1+0x3704], R2 ;  /* 0x0037040201007387 */ /* 0x0003d80000100800 */
[----:B------:R-:W-:-:S05]  /*1af80*/  @!P5 IMAD.IADD R5, R5, 0x1, -R245 ;  /* 0x000000010505d824 */ /* 0x000fca00078e0af5 */
[----:B------:R-:W-:Y:S01]  /*1af90*/  ISETP.GT.U32.AND P5, PT, R245, R5, PT ;  /* 0x00000005f500720c */ /* 0x000fe20003fa4070 */
[----:B------:R4:W-:Y:S04]  /*1afa0*/  STL [R1+0x3700], R3 ;  /* 0x0037000301007387 */ /* 0x0009e80000100800 */
[----:B------:R-:W2:Y:S08]  /*1afb0*/  LDL.LU R251, [R1+0x370c] ;  /* 0x00370c0001fb7983 */ /* 0x000eb00000300800 */
[----:B------:R-:W-:Y:S01]  /*1afc0*/  @!P5 IMAD.IADD R5, R5, 0x1, -R245 ;  /* 0x000000010505d824 */ /* 0x000fe200078e0af5 */
[----:B------:R-:W-:-:S02]  /*1afd0*/  ISETP.GE.AND P5, PT, R248, RZ, PT ;  /* 0x000000fff800720c */ /* 0x000fc40003fa6270 */
[----:B------:R-:W-:-:S11]  /*1afe0*/  IABS R252, R246 ;  /* 0x000000f600fc7213 */ /* 0x000fd60000000000 */
[----:B------:R-:W-:Y:S01]  /*1aff0*/  @!P5 IMAD.MOV R5, RZ, RZ, -R5 ;  /* 0x000000ffff05d224 */ /* 0x000fe200078e0a05 */
[----:B------:R-:W-:Y:S02]  /*1b000*/  ISETP.GE.AND P5, PT, R246, RZ, PT ;  /* 0x000000fff600720c */ /* 0x000fe40003fa6270 */
[----:B------:R-:W3:Y:S01]  /*1b010*/  LDL.LU R246, [R1+0x3708] ;  /* 0x0037080001f67983 */ /* 0x000ee20000300800 */
[----:B------:R-:W-:-:S04]  /*1b020*/  IMAD.HI.U32 R4, R4, R252, RZ ;  /* 0x000000fc04047227 */ /* 0x000fc800078e00ff */
[----:B------:R-:W-:-:S04]  /*1b030*/  IMAD.MOV R4, RZ, RZ, -R4 ;  /* 0x000000ffff047224 */ /* 0x000fc800078e0a04 */
[----:B------:R-:W-:Y:S02]  /*1b040*/  IMAD R4, R245, R4, R252 ;  /* 0x00000004f5047224 */ /* 0x000fe400078e02fc */
[----:B------:R-:W-:-:S03]  /*1b050*/  @!P6 IMAD.MOV R249, RZ, RZ, -R249 ;  /* 0x000000fffff9e224 */ /* 0x000fc600078e0af9 */
[----:B------:R-:W-:Y:S02]  /*1b060*/  ISETP.GT.U32.AND P6, PT, R245, R4, PT ;  /* 0x00000004f500720c */ /* 0x000fe40003fc4070 */
[----:B------:R-:W-:-:S11]  /*1b070*/  LOP3.LUT R248, RZ, c[0x0][0x17c], RZ, 0x33, !PT ;  /* 0x00005f00fff87a12 */ /* 0x000fd600078e33ff */
[----:B------:R-:W-:-:S05]  /*1b080*/  @!P6 IMAD.IADD R4, R4, 0x1, -R245 ;  /* 0x000000010404e824 */ /* 0x000fca00078e0af5 */
[----:B------:R-:W-:-:S13]  /*1b090*/  ISETP.GT.U32.AND P6, PT, R245, R4, PT ;  /* 0x00000004f500720c */ /* 0x000fda0003fc4070 */
[----:B------:R-:W-:Y:S01]  /*1b0a0*/  @!P6 IMAD.IADD R4, R4, 0x1, -R245 ;  /* 0x000000010404e824 */ /* 0x000fe200078e0af5 */
[C---:B------:R-:W-:Y:S02]  /*1b0b0*/  SEL R211, R248.reuse, R211, !P0 ;  /* 0x000000d3f8d37207 */ /* 0x040fe40004000000 */
[C---:B------:R-:W-:Y:S02]  /*1b0c0*/  SEL R7, R248.reuse, R7, !P0 ;  /* 0x00000007f8077207 */ /* 0x040fe40004000000 */
[C---:B------:R-:W-:Y:S02]  /*1b0d0*/  SEL R9, R248.reuse, R9, !P0 ;  /* 0x00000009f8097207 */ /* 0x040fe40004000000 */
[----:B--2---:R-:W-:-:S05]  /*1b0e0*/  SEL R251, R248, R251, !P0 ;  /* 0x000000fbf8fb7207 */ /* 0x004fca0004000000 */
[----:B------:R-:W-:-:S05]  /*1b0f0*/  IMAD R251, R251, c[0x0][0x190], RZ ;  /* 0x00006400fbfb7a24 */ /* 0x000fca00078e02ff */
[----:B-1----:R-:W-:-:S04]  /*1b100*/  LEA R2, P6, R251, R0, 0x2 ;  /* 0x00000000fb027211 */ /* 0x002fc800078c10ff */
[----:B----4-:R-:W-:-:S05]  /*1b110*/  LEA.HI.X.SX32 R3, R251, R6, 0x2, P6 ;  /* 0x00000006fb037211 */ /* 0x010fca00030f16ff */
[----:B------:R1:W-:Y:S02]  /*1b120*/  STL.64 [R1+0x1db8], R2 ;  /* 0x001db80201007387 */ /* 0x0003e40000100a00 */
[C---:B-1----:R-:W-:Y:S02]  /*1b130*/  SEL R2, R248.reuse, R250, !P0 ;  /* 0x000000faf8027207 */ /* 0x042fe40004000000 */
[----:B---3--:R-:W-:-:S03]  /*1b140*/  SEL R3, R248, R246, !P0 ;  /* 0x000000f6f8037207 */ /* 0x008fc60004000000 */
[----:B------:R1:W-:Y:S04]  /*1b150*/  STL [R1+0x34c], R2 ;  /* 0x00034c0201007387 */ /* 0x0003e80000100800 */
[----:B------:R2:W-:Y:S01]  /*1b160*/  STL [R1+0x38c], R3 ;  /* 0x00038c0301007387 */ /* 0x0005e20000100800 */
[----:B-1----:R-:W-:-:S03]  /*1b170*/  SEL R2, R248, R212, !P0 ;  /* 0x000000d4f8027207 */ /* 0x002fc60004000000 */
[----:B------:R1:W-:Y:S01]  /*1b180*/  STL [R1+0x380], R211 ;  /* 0x000380d301007387 */ /* 0x0003e20000100800 */
[----:B--2---:R-:W-:-:S03]  /*1b190*/  SEL R3, R248, R213, !P0 ;  /* 0x000000d5f8037207 */ /* 0x004fc60004000000 */
[----:B------:R2:W-:Y:S04]  /*1b1a0*/  STL [R1+0x37c], R2 ;  /* 0x00037c0201007387 */ /* 0x0005e80000100800 */
[----:B------:R3:W-:Y:S01]  /*1b1b0*/  STL [R1+0x378], R3 ;  /* 0x0003780301007387 */ /* 0x0007e20000100800 */
[C---:B-1----:R-:W-:Y:S02]  /*1b1c0*/  SEL R211, R248.reuse, R214, !P0 ;  /* 0x000000d6f8d37207 */ /* 0x042fe40004000000 */
[----:B--2---:R-:W-:-:S03]  /*1b1d0*/  SEL R2, R248, R215, !P0 ;  /* 0x000000d7f8027207 */ /* 0x004fc60004000000 */
[----:B------:R1:W-:Y:S01]  /*1b1e0*/  STL [R1+0x374], R211 ;  /* 0x000374d301007387 */ /* 0x0003e20000100800 */
[----:B---3--:R-:W-:-:S03]  /*1b1f0*/  SEL R3, R248, R216, !P0 ;  /* 0x000000d8f8037207 */ /* 0x008fc60004000000 */
        /* <DEDUP_REMOVED lines=10> */
[----:B------:R-:W-:Y:S01]  /*1b2a0*/  STL [R1+0x3c0], R211 ;  /* 0x0003c0d301007387 */ /* 0x000fe20000100800 */
[----:B---3--:R-:W-:-:S03]  /*1b2b0*/  SEL R3, R248, R222, !P0 ;  /* 0x000000def8037207 */ /* 0x008fc60004000000 */
[----:B------:R1:W-:Y:S04]  /*1b2c0*/  STL [R1+0x3d0], R2 ;  /* 0x0003d00201007387 */ /* 0x0003e80000100800 */
        /* <DEDUP_REMOVED lines=36> */
[----:B------:R-:W-:Y:S04]  /*1b510*/  STL [R1+0x4ec], R3 ;  /* 0x0004ec0301007387 */ /* 0x000fe80000100800 */
[----:B------:R1:W-:Y:S01]  /*1b520*/  STL [R1+0x4f0], R7 ;  /* 0x0004f00701007387 */ /* 0x0003e20000100800 */
[C---:B------:R-:W-:Y:S02]  /*1b530*/  SEL R8, R248.reuse, R244, !P0 ;  /* 0x000000f4f8087207 */ /* 0x040fe40004000000 */
[----:B-1----:R-:W-:-:S05]  /*1b540*/  SEL R7, R248, R241, !P0 ;  /* 0x000000f1f8077207 */ /* 0x002fca0004000000 */
[----:B------:R1:W-:Y:S04]  /*1b550*/  STL [R1+0x6fc], R7 ;  /* 0x0006fc0701007387 */ /* 0x0003e80000100800 */
[----:B------:R2:W-:Y:S01]  /*1b560*/  STL [R1+0x6f8], R9 ;  /* 0x0006f80901007387 */ /* 0x0005e20000100800 */
[----:B-1----:R-:W-:-:S03]  /*1b570*/  SEL R7, R248, R177, !P0 ;  /* 0x000000b1f8077207 */ /* 0x002fc60004000000 */
[----:B------:R1:W-:Y:S01]  /*1b580*/  STL [R1+0x6f4], R8 ;  /* 0x0006f40801007387 */ /* 0x0003e20000100800 */
[----:B--2---:R-:W-:-:S03]  /*1b590*/  SEL R9, R248, R208, !P0 ;  /* 0x000000d0f8097207 */ /* 0x004fc60004000000 */
        /* <DEDUP_REMOVED lines=298> */
[----:B------:R-:W2:Y:S04]  /*1c840*/  LDL.LU R245, [R1] ;  /* 0x0000000001f57983 */ /* 0x000ea80000300800 */
[----:B------:R3:W-:Y:S01]  /*1c850*/  STL [R1+0x108], R8 ;  /* 0x0001080801007387 */ /* 0x0007e20000100800 */
[----:B-1----:R-:W-:-:S03]  /*1c860*/  SEL R9, R248, R161, !P0 ;  /* 0x000000a1f8097207 */ /* 0x002fc60004000000 */
[----:B------:R1:W-:Y:S04]  /*1c870*/  STL [R1+0x104], R7 ;  /* 0x0001040701007387 */ /* 0x0003e80000100800 */
[----:B------:R-:W4:Y:S01]  /*1c880*/  LDL.LU R214, [R1+0xc] ;  /* 0x00000c0001d67983 */ /* 0x000f220000300800 */
[C---:B---3--:R-:W-:Y:S02]  /*1c890*/  SEL R8, R248.reuse, R159, !P0 ;  /* 0x0000009ff8087207 */ /* 0x048fe40004000000 */
[----:B-1----:R-:W-:-:S03]  /*1c8a0*/  SEL R7, R248, R160, !P0 ;  /* 0x000000a0f8077207 */ /* 0x002fc60004000000 */
[----:B------:R1:W-:Y:S04]  /*1c8b0*/  STL [R1+0xf8], R8 ;  /* 0x0000f80801007387 */ /* 0x0003e80000100800 */
[----:B------:R3:W-:Y:S04]  /*1c8c0*/  STL [R1+0xf4], R7 ;  /* 0x0000f40701007387 */ /* 0x0007e80000100800 */
[----:B------:R3:W-:Y:S01]  /*1c8d0*/  STL [R1+0xe8], R9 ;  /* 0x0000e80901007387 */ /* 0x0007e20000100800 */
[----:B-1----:R-:W-:-:S03]  /*1c8e0*/  SEL R8, R248, R162, !P0 ;  /* 0x000000a2f8087207 */ /* 0x002fc60004000000 */
[----:B------:R-:W4:Y:S01]  /*1c8f0*/  LDL.LU R213, [R1+0x5c] ;  /* 0x00005c0001d57983 */ /* 0x000f220000300800 */
[C---:B---3--:R-:W-:Y:S02]  /*1c900*/  SEL R7, R248.reuse, R163, !P0 ;  /* 0x000000a3f8077207 */ /* 0x048fe40004000000 */
[C---:B------:R-:W-:Y:S01]  /*1c910*/  SEL R9, R248.reuse, R164, !P0 ;  /* 0x000000a4f8097207 */ /* 0x040fe20004000000 */
        /* <DEDUP_REMOVED lines=16> */
[----:B------:R-:W-:Y:S04]  /*1ca20*/  STL [R1+0x88], R9 ;  /* 0x0000880901007387 */ /* 0x000fe80000100800 */
[----:B------:R-:W4:Y:S01]  /*1ca30*/  LDL.LU R252, [R1+0x54] ;  /* 0x0000540001fc7983 */ /* 0x000f220000300800 */
[----:B-1----:R-:W-:-:S02]  /*1ca40*/  SEL R8, R248, R171, !P0 ;  /* 0x000000abf8087207 */ /* 0x002fc40004000000 */
[----:B---3--:R-:W-:-:S03]  /*1ca50*/  SEL R7, R248, R172, !P0 ;  /* 0x000000acf8077207 */ /* 0x008fc60004000000 */
[----:B------:R1:W-:Y:S04]  /*1ca60*/  STL [R1+0x84], R8 ;  /* 0x0000840801007387 */ /* 0x0003e80000100800 */
[----:B------:R3:W-:Y:S04]  /*1ca70*/  STL [R1+0x80], R7 ;  /* 0x0000800701007387 */ /* 0x0007e80000100800 */
[----:B------:R-:W4:Y:S01]  /*1ca80*/  LDL.LU R226, [R1+0x4c] ;  /* 0x00004c0001e27983 */ /* 0x000f220000300800 */
[----:B-1----:R-:W-:-:S05]  /*1ca90*/  SEL R8, R248, R173, !P0 ;  /* 0x000000adf8087207 */ /* 0x002fca0004000000 */
[----:B------:R-:W-:Y:S04]  /*1caa0*/  STL [R1+0x7c], R8 ;  /* 0x00007c0801007387 */ /* 0x000fe80000100800 */
[----:B------:R-:W4:Y:S01]  /*1cab0*/  LDL.LU R251, [R1+0x48] ;  /* 0x0000480001fb7983 */ /* 0x000f220000300800 */
[----:B---3--:R-:W-:-:S05]  /*1cac0*/  SEL R7, R248, R174, !P0 ;  /* 0x000000aef8077207 */ /* 0x008fca0004000000 */
[----:B------:R1:W-:Y:S04]  /*1cad0*/  STL [R1+0x78], R7 ;  /* 0x0000780701007387 */ /* 0x0003e80000100800 */
[----:B------:R-:W3:Y:S04]  /*1cae0*/  LDL.LU R225, [R1+0x40] ;  /* 0x0000400001e17983 */ /* 0x000ee80000300800 */
[----:B------:R-:W3:Y:S01]  /*1caf0*/  LDL.LU R250, [R1+0x44] ;  /* 0x0000440001fa7983 */ /* 0x000ee20000300800 */
[----:B-1----:R-:W-:-:S05]  /*1cb00*/  SEL R7, R248, R175, !P0 ;  /* 0x000000aff8077207 */ /* 0x002fca0004000000 */
[----:B------:R1:W-:Y:S04]  /*1cb10*/  STL [R1+0x74], R7 ;  /* 0x0000740701007387 */ /* 0x0003e80000100800 */
[----:B------:R-:W3:Y:S04]  /*1cb20*/  LDL.LU R224, [R1+0x3c] ;  /* 0x00003c0001e07983 */ /* 0x000ee80000300800 */
[----:B------:R-:W3:Y:S01]  /*1cb30*/  LDL.LU R243, [R1+0x38] ;  /* 0x0000380001f37983 */ /* 0x000ee20000300800 */
[----:B-1----:R-:W-:-:S05]  /*1cb40*/  SEL R7, R248, R176, !P0 ;  /* 0x000000b0f8077207 */ /* 0x002fca0004000000 */
[----:B------:R2:W-:Y:S04]  /*1cb50*/  STL [R1+0x6c], R7 ;  /* 0x00006c0701007387 */ /* 0x0005e80000100800 */
[----:B------:R-:W3:Y:S04]  /*1cb60*/  LDL.LU R246, [R1+0x30] ;  /* 0x0000300001f67983 */ /* 0x000ee80000300800 */
[----:B------:R-:W3:Y:S01]  /*1cb70*/  LDL.LU R223, [R1+0x34] ;  /* 0x0000340001df7983 */ /* 0x000ee20000300800 */
[----:B--2---:R-:W-:-:S03]  /*1cb80*/  SEL R7, R248, R245, !P0 ;  /* 0x000000f5f8077207 */ /* 0x004fc60004000000 */
[----:B------:R-:W2:Y:S04]  /*1cb90*/  LDL.LU R245, [R1+0x2c] ;  /* 0x00002c0001f57983 */ /* 0x000ea80000300800 */
[----:B------:R1:W-:Y:S01]  /*1cba0*/  STL [R1+0x68], R7 ;  /* 0x0000680701007387 */ /* 0x0003e20000100800 */
[----:B----4-:R-:W-:-:S03]  /*1cbb0*/  SEL R8, R248, R214, !P0 ;  /* 0x000000d6f8087207 */ /* 0x010fc60004000000 */
[----:B-1----:R-:W4:Y:S04]  /*1cbc0*/  LDL.LU R7, [R1+0x28] ;  /* 0x0000280001077983 */ /* 0x002f280000300800 */
[----:B------:R-:W4:Y:S04]  /*1cbd0*/  LDL.LU R222, [R1+0x24] ;  /* 0x0000240001de7983 */ /* 0x000f280000300800 */
[----:B------:R1:W-:Y:S04]  /*1cbe0*/  STL [R1+0x64], R8 ;  /* 0x0000640801007387 */ /* 0x0003e80000100800 */
[----:B------:R-:W4:Y:S04]  /*1cbf0*/  LDL.LU R216, [R1+0x588] ;  /* 0x0005880001d87983 */ /* 0x000f280000300800 */
[----:B------:R-:W4:Y:S01]  /*1cc00*/  LDL.LU R221, [R1+0x20] ;  /* 0x0000200001dd7983 */ /* 0x000f220000300800 */
[----:B-1----:R-:W-:-:S03]  /*1cc10*/  SEL R8, R248, R213, !P0 ;  /* 0x000000d5f8087207 */ /* 0x002fc60004000000 */
        /* <DEDUP_REMOVED lines=8> */
[----:B------:R-:W4:Y:S04]  /*1cca0*/  LDL.LU R217, [R1+0x584] ;  /* 0x0005840001d97983 */ /* 0x000f280000300800 */
[----:B------:R-:W4:Y:S01]  /*1ccb0*/  LDL.LU R213, [R1+0x70] ;  /* 0x0000700001d57983 */ /* 0x000f220000300800 */
[----:B-1----:R-:W-:-:S05]  /*1ccc0*/  SEL R8, R248, R211, !P0 ;  /* 0x000000d3f8087207 */ /* 0x002fca0004000000 */
[----:B------:R1:W-:Y:S04]  /*1ccd0*/  STL [R1+0x58], R8 ;  /* 0x0000580801007387 */ /* 0x0003e80000100800 */
[----:B------:R-:W4:Y:S04]  /*1cce0*/  LDL.LU R212, [R1+0x4] ;  /* 0x0000040001d47983 */ /* 0x000f280000300800 */
[----:B------:R-:W4:Y:S01]  /*1ccf0*/  LDL.LU R211, [R1+0x580] ;  /* 0x0005800001d37983 */ /* 0x000f220000300800 */
[----:B-1----:R-:W-:-:S03]  /*1cd00*/  SEL R8, R248, R252, !P0 ;  /* 0x000000fcf8087207 */ /* 0x002fc60004000000 */
[----:B------:R-:W4:Y:S04]  /*1cd10*/  LDL.LU R252, [R1+0x57c] ;  /* 0x00057c0001fc7983 */ /* 0x000f280000300800 */
[----:B------:R1:W-:Y:S02]  /*1cd20*/  STL [R1+0x54], R8 ;  /* 0x0000540801007387 */ /* 0x0003e40000100800 */
[C---:B-1----:R-:W-:Y:S02]  /*1cd30*/  SEL R8, R248.reuse, R251, !P0 ;  /* 0x000000fbf8087207 */ /* 0x042fe40004000000 */
[----:B------:R-:W4:Y:S01]  /*1cd40*/  LDL.LU R251, [R1+0x56c] ;  /* 0x00056c0001fb7983 */ /* 0x000f220000300800 */
[----:B------:R-:W-:-:S05]  /*1cd50*/  SEL R9, R248, R226, !P0 ;  /* 0x000000e2f8097207 */ /* 0x000fca0004000000 */
[----:B------:R3:W-:Y:S04]  /*1cd60*/  STL [R1+0x50], R9 ;  /* 0x0000500901007387 */ /* 0x0007e80000100800 */
[----:B------:R1:W-:Y:S01]  /*1cd70*/  STL [R1+0x4c], R8 ;  /* 0x00004c0801007387 */ /* 0x0003e20000100800 */
[C---:B---3--:R-:W-:Y:S02]  /*1cd80*/  SEL R9, R248.reuse, R225, !P0 ;  /* 0x000000e1f8097207 */ /* 0x048fe40004000000 */
[C---:B-1----:R-:W-:Y:S02]  /*1cd90*/  SEL R8, R248.reuse, R250, !P0 ;  /* 0x000000faf8087207 */ /* 0x042fe40004000000 */
[----:B------:R-:W3:Y:S01]  /*1cda0*/  LDL.LU R250, [R1+0x568] ;  /* 0x0005680001fa7983 */ /* 0x000ee20000300800 */
[----:B------:R-:W-:-:S03]  /*1cdb0*/  SEL R10, R248, R224, !P0 ;  /* 0x000000e0f80a7207 */ /* 0x000fc60004000000 */
[----:B------:R1:W-:Y:S04]  /*1cdc0*/  STL [R1+0x48], R9 ;  /* 0x0000480901007387 */ /* 0x0003e80000100800 */
[----:B------:R1:W-:Y:S02]  /*1cdd0*/  STL [R1+0x44], R8 ;  /* 0x0000440801007387 */ /* 0x0003e40000100800 */
[C---:B-1----:R-:W-:Y:S02]  /*1cde0*/  SEL R9, R248.reuse, R243, !P0 ;  /* 0x000000f3f8097207 */ /* 0x042fe40004000000 */
[----:B------:R-:W-:Y:S01]  /*1cdf0*/  STL [R1+0x40], R10 ;  /* 0x0000400a01007387 */ /* 0x000fe20000100800 */
[----:B------:R-:W-:-:S03]  /*1ce00*/  SEL R8, R248, R246, !P0 ;  /* 0x000000f6f8087207 */ /* 0x000fc60004000000 */
[----:B------:R-:W3:Y:S04]  /*1ce10*/  LDL.LU R246, [R1+0x564] ;  /* 0x0005640001f67983 */ /* 0x000ee80000300800 */
[----:B------:R1:W-:Y:S04]  /*1ce20*/  STL [R1+0x3c], R9 ;  /* 0x00003c0901007387 */ /* 0x0003e80000100800 */
[----:B------:R2:W-:Y:S01]  /*1ce30*/  STL [R1+0x38], R8 ;  /* 0x0000380801007387 */ /* 0x0005e20000100800 */
[C---:B-1----:R-:W-:Y:S02]  /*1ce40*/  SEL R9, R248.reuse, R223, !P0 ;  /* 0x000000dff8097207 */ /* 0x042fe40004000000 */
[----:B--2---:R-:W-:-:S02]  /*1ce50*/  SEL R8, R248, R245, !P0 ;  /* 0x000000f5f8087207 */ /* 0x004fc40004000000 */
[----:B------:R-:W2:Y:S04]  /*1ce60*/  LDL.LU R245, [R1+0x560] ;  /* 0x0005600001f57983 */ /* 0x000ea80000300800 */
[----:B------:R4:W-:Y:S04]  /*1ce70*/  STL [R1+0x34], R9 ;  /* 0x0000340901007387 */ /* 0x0009e80000100800 */
[----:B------:R1:W-:Y:S01]  /*1ce80*/  STL [R1+0x30], R8 ;  /* 0x0000300801007387 */ /* 0x0003e20000100800 */
[C---:B----4-:R-:W-:Y:S02]  /*1ce90*/  SEL R9, R248.reuse, R7, !P0 ;  /* 0x00000007f8097207 */ /* 0x050fe40004000000 */
[----:B-1----:R-:W-:-:S03]  /*1cea0*/  SEL R8, R248, R222, !P0 ;  /* 0x000000def8087207 */ /* 0x002fc60004000000 */
[----:B------:R1:W-:Y:S01]  /*1ceb0*/  STL [R1+0x2c], R9 ;  /* 0x00002c0901007387 */ /* 0x0003e20000100800 */
[----:B------:R-:W-:-:S03]  /*1cec0*/  SEL R7, R248, R216, !P0 ;  /* 0x000000d8f8077207 */ /* 0x000fc60004000000 */
[----:B------:R-:W4:Y:S01]  /*1ced0*/  LDL.LU R216, [R1+0x55c] ;  /* 0x00055c0001d87983 */ /* 0x000f220000300800 */
[----:B-1----:R-:W-:-:S03]  /*1cee0*/  SEL R9, R248, R221, !P0 ;  /* 0x000000ddf8097207 */ /* 0x002fc60004000000 */
[----:B------:R1:W-:Y:S04]  /*1cef0*/  STL [R1+0x28], R8 ;  /* 0x0000280801007387 */ /* 0x0003e80000100800 */
[----:B------:R1:W-:Y:S02]  /*1cf00*/  STL [R1+0x24], R7 ;  /* 0x0000240701007387 */ /* 0x0003e40000100800 */
[C---:B-1----:R-:W-:Y:S02]  /*1cf10*/  SEL R8, R248.reuse, R220, !P0 ;  /* 0x000000dcf8087207 */ /* 0x042fe40004000000 */
[----:B------:R1:W-:Y:S01]  /*1cf20*/  STL [R1+0x20], R9 ;  /* 0x0000200901007387 */ /* 0x0003e20000100800 */
[----:B------:R-:W-:-:S03]  /*1cf30*/  SEL R7, R248, R215, !P0 ;  /* 0x000000d7f8077207 */ /* 0x000fc60004000000 */
[----:B------:R-:W4:Y:S04]  /*1cf40*/  LDL.LU R215, [R1+0x554] ;  /* 0x0005540001d77983 */ /* 0x000f280000300800 */
[----:B------:R1:W-:Y:S02]  /*1cf50*/  STL [R1+0x1c], R8 ;  /* 0x00001c0801007387 */ /* 0x0003e40000100800 */
[C---:B-1----:R-:W-:Y:S02]  /*1cf60*/  SEL R9, R248.reuse, R219, !P0 ;  /* 0x000000dbf8097207 */ /* 0x042fe40004000000 */
[----:B------:R1:W-:Y:S01]  /*1cf70*/  STL [R1+0x18], R7 ;  /* 0x0000180701007387 */ /* 0x0003e20000100800 */
[----:B------:R-:W-:-:S03]  /*1cf80*/  SEL R8, R248, R218, !P0 ;  /* 0x000000daf8087207 */ /* 0x000fc60004000000 */
[----:B------:R1:W-:Y:S02]  /*1cf90*/  STL [R1+0x14], R9 ;  /* 0x0000140901007387 */ /* 0x0003e40000100800 */
[C---:B-1----:R-:W-:Y:S02]  /*1cfa0*/  SEL R7, R248.reuse, R214, !P0 ;  /* 0x000000d6f8077207 */ /* 0x042fe40004000000 */
[----:B------:R-:W4:Y:S04]  /*1cfb0*/  LDL.LU R214, [R1+0x558] ;  /* 0x0005580001d67983 */ /* 0x000f280000300800 */
[----:B------:R1:W-:Y:S01]  /*1cfc0*/  STL [R1+0x10], R8 ;  /* 0x0000100801007387 */ /* 0x0003e20000100800 */
[----:B------:R-:W-:-:S03]  /*1cfd0*/  SEL R9, R248, R217, !P0 ;  /* 0x000000d9f8097207 */ /* 0x000fc60004000000 */
[----:B------:R1:W-:Y:S04]  /*1cfe0*/  STL [R1+0xc], R7 ;  /* 0x00000c0701007387 */ /* 0x0003e80000100800 */
[----:B------:R-:W-:Y:S01]  /*1cff0*/  STL [R1+0x8], R9 ;  /* 0x0000080901007387 */ /* 0x000fe20000100800 */
[C---:B-1----:R-:W-:Y:S02]  /*1d000*/  SEL R8, R248.reuse, R212, !P0 ;  /* 0x000000d4f8087207 */ /* 0x042fe40004000000 */
[C---:B------:R-:W-:Y:S02]  /*1d010*/  SEL R7, R248.reuse, R213, !P0 ;  /* 0x000000d5f8077207 */ /* 0x040fe40004000000 */
[----:B------:R-:W4:Y:S01]  /*1d020*/  LDL.LU R213, [R1+0x550] ;  /* 0x0005500001d57983 */ /* 0x000f220000300800 */
[----:B------:R-:W-:-:S03]  /*1d030*/  SEL R252, R248, R252, !P0 ;  /* 0x000000fcf8fc7207 */ /* 0x000fc60004000000 */
[----:B------:R1:W-:Y:S04]  /*1d040*/  STL [R1+0x70], R7 ;  /* 0x0000700701007387 */ /* 0x0003e80000100800 */
[----:B------:R-:W-:Y:S04]  /*1d050*/  STL [R1+0x4], R8 ;  /* 0x0000040801007387 */ /* 0x000fe80000100800 */
[----:B------:R-:W4:Y:S01]  /*1d060*/  LDL.LU R243, [R1+0x54c] ;  /* 0x00054c0001f37983 */ /* 0x000f220000300800 */
[----:B-1----:R-:W-:-:S05]  /*1d070*/  SEL R7, R248, R211, !P0 ;  /* 0x000000d3f8077207 */ /* 0x002fca0004000000 */
[----:B------:R1:W-:Y:S04]  /*1d080*/  STL [R1], R7 ;  /* 0x0000000701007387 */ /* 0x0003e80000100800 */
[----:B------:R-:W-:Y:S04]  /*1d090*/  STL [R1+0x368c], R252 ;  /* 0x00368cfc01007387 */ /* 0x000fe80000100800 */
[----:B------:R-:W4:Y:S01]  /*1d0a0*/  LDL.LU R212, [R1+0x544] ;  /* 0x0005440001d47983 */ /* 0x000f220000300800 */
[----:B------:R-:W-:-:S05]  /*1d0b0*/  SEL R251, R248, R251, !P0 ;  /* 0x000000fbf8fb7207 */ /* 0x000fca0004000000 */
[----:B------:R-:W-:Y:S04]  /*1d0c0*/  STL [R1+0x3690], R251 ;  /* 0x003690fb01007387 */ /* 0x000fe80000100800 */
[----:B------:R-:W4:Y:S04]  /*1d0d0*/  LDL.LU R223, [R1+0x548] ;  /* 0x0005480001df7983 */ /* 0x000f280000300800 */
[----:B------:R-:W4:Y:S01]  /*1d0e0*/  LDL.LU R211, [R1+0x540] ;  /* 0x0005400001d37983 */ /* 0x000f220000300800 */
[----:B---3--:R-:W-:-:S05]  /*1d0f0*/  SEL R250, R248, R250, !P0 ;  /* 0x000000faf8fa7207 */ /* 0x008fca0004000000 */
[----:B------:R-:W-:Y:S04]  /*1d100*/  STL [R1+0x3694], R250 ;  /* 0x003694fa01007387 */ /* 0x000fe80000100800 */
[----:B-1----:R-:W3:Y:S01]  /*1d110*/  LDL.LU R7, [R1+0x53c] ;  /* 0x00053c0001077983 */ /* 0x002ee20000300800 */
[C---:B------:R-:W-:Y:S02]  /*1d120*/  SEL R3, R248.reuse, R240, !P0 ;  /* 0x000000f0f8037207 */ /* 0x040fe40004000000 */
[----:B------:R-:W-:-:S05]  /*1d130*/  SEL R246, R248, R246, !P0 ;  /* 0x000000f6f8f67207 */ /* 0x000fca0004000000 */
[----:B------:R1:W-:Y:S04]  /*1d140*/  STL [R1+0x3698], R246 ;  /* 0x003698f601007387 */ /* 0x0003e80000100800 */
[----:B------:R-:W3:Y:S04]  /*1d150*/  LDL.LU R222, [R1+0x534] ;  /* 0x0005340001de7983 */ /* 0x000ee80000300800 */
[----:B------:R-:W3:Y:S01]  /*1d160*/  LDL.LU R221, [R1+0x538] ;  /* 0x0005380001dd7983 */ /* 0x000ee20000300800 */
[----:B--2---:R-:W-:-:S05]  /*1d170*/  SEL R245, R248, R245, !P0 ;  /* 0x000000f5f8f57207 */ /* 0x004fca0004000000 */
[----:B------:R-:W-:Y:S04]  /*1d180*/  STL [R1+0x369c], R245 ;  /* 0x00369cf501007387 */ /* 0x000fe80000100800 */
[----:B------:R-:W2:Y:S04]  /*1d190*/  LDL.LU R220, [R1+0x530] ;  /* 0x0005300001dc7983 */ /* 0x000ea80000300800 */
[----:B------:R-:W2:Y:S01]  /*1d1a0*/  LDL.LU R219, [R1+0x52c] ;  /* 0x00052c0001db7983 */ /* 0x000ea20000300800 */
[----:B----4-:R-:W-:-:S05]  /*1d1b0*/  SEL R244, R248, R216, !P0 ;  /* 0x000000d8f8f47207 */ /* 0x010fca0004000000 */
[----:B------:R-:W-:Y:S04]  /*1d1c0*/  STL [R1+0x36a0], R244 ;  /* 0x0036a0f401007387 */ /* 0x000fe80000100800 */
[----:B------:R-:W4:Y:S04]  /*1d1d0*/  LDL.LU R218, [R1+0x524] ;  /* 0x0005240001da7983 */ /* 0x000f280000300800 */
[----:B------:R-:W4:Y:S01]  /*1d1e0*/  LDL.LU R217, [R1+0x528] ;  /* 0x0005280001d97983 */ /* 0x000f220000300800 */
[----:B------:R-:W-:-:S05]  /*1d1f0*/  SEL R240, R248, R215, !P0 ;  /* 0x000000d7f8f07207 */ /* 0x000fca0004000000 */
[----:B------:R1:W-:Y:S04]  /*1d200*/  STL [R1+0x36a4], R240 ;  /* 0x0036a4f001007387 */ /* 0x0003e80000100800 */
[----:B------:R-:W4:Y:S04]  /*1d210*/  LDL.LU R216, [R1+0x520] ;  /* 0x0005200001d87983 */ /* 0x000f280000300800 */
[----:B------:R-:W4:Y:S01]  /*1d220*/  LDL.LU R215, [R1+0x51c] ;  /* 0x00051c0001d77983 */ /* 0x000f220000300800 */
[----:B------:R-:W-:-:S05]  /*1d230*/  SEL R8, R248, R214, !P0 ;  /* 0x000000d6f8087207 */ /* 0x000fca0004000000 */
[----:B------:R-:W-:Y:S04]  /*1d240*/  STL [R1+0x36a8], R8 ;  /* 0x0036a80801007387 */ /* 0x000fe80000100800 */
[----:B------:R-:W4:Y:S01]  /*1d250*/  LDL.LU R214, [R1+0x514] ;  /* 0x0005140001d67983 */ /* 0x000f220000300800 */
[----:B------:R-:W-:-:S03]  /*1d260*/  SEL R9, R248, R213, !P0 ;  /* 0x000000d5f8097207 */ /* 0x000fc60004000000 */
[----:B------:R-:W4:Y:S04]  /*1d270*/  LDL.LU R213, [R1+0x518] ;  /* 0x0005180001d57983 */ /* 0x000f280000300800 */
[----:B------:R-:W-:Y:S01]  /*1d280*/  STL [R1+0x36ac], R9 ;  /* 0x0036ac0901007387 */ /* 0x000fe20000100800 */
[----:B------:R-:W-:-:S05]  /*1d290*/  SEL R10, R248, R243, !P0 ;  /* 0x000000f3f80a7207 */ /* 0x000fca0004000000 */
[----:B------:R-:W-:Y:S01]  /*1d2a0*/  STL [R1+0x36b0], R10 ;  /* 0x0036b00a01007387 */ /* 0x000fe20000100800 */
[----:B------:R-:W-:-:S03]  /*1d2b0*/  SEL R11, R248, R212, !P0 ;  /* 0x000000d4f80b7207 */ /* 0x000fc60004000000 */
[----:B------:R-:W4:Y:S04]  /*1d2c0*/  LDL.LU R212, [R1+0x510] ;  /* 0x0005100001d47983 */ /* 0x000f280000300800 */
[----:B------:R-:W-:Y:S01]  /*1d2d0*/  STL [R1+0x36b4], R11 ;  /* 0x0036b40b01007387 */ /* 0x000fe20000100800 */
[C---:B------:R-:W-:Y:S02]  /*1d2e0*/  SEL R12, R248.reuse, R223, !P0 ;  /* 0x000000dff80c7207 */ /* 0x040fe40004000000 */
[----:B------:R-:W-:-:S03]  /*1d2f0*/  SEL R13, R248, R211, !P0 ;  /* 0x000000d3f80d7207 */ /* 0x000fc60004000000 */
[----:B------:R1:W-:Y:S04]  /*1d300*/  STL [R1+0x36b8], R12 ;  /* 0x0036b80c01007387 */ /* 0x0003e80000100800 */
[----:B------:R-:W4:Y:S04]  /*1d310*/  LDL.LU R211, [R1+0x50c] ;  /* 0x00050c0001d37983 */ /* 0x000f280000300800 */
[----:B------:R-:W-:Y:S01]  /*1d320*/  STL [R1+0x36bc], R13 ;  /* 0x0036bc0d01007387 */ /* 0x000fe20000100800 */
[----:B---3--:R-:W-:-:S05]  /*1d330*/  SEL R14, R248, R7, !P0 ;  /* 0x00000007f80e7207 */ /* 0x008fca0004000000 */
[----:B------:R-:W-:Y:S01]  /*1d340*/  STL [R1+0x36c0], R14 ;  /* 0x0036c00e01007387 */ /* 0x000fe20000100800 */
[C---:B------:R-:W-:Y:S02]  /*1d350*/  SEL R15, R248.reuse, R222, !P0 ;  /* 0x000000def80f7207 */ /* 0x040fe40004000000 */
[----:B------:R-:W-:-:S03]  /*1d360*/  SEL R16, R248, R221, !P0 ;  /* 0x000000ddf8107207 */ /* 0x000fc60004000000 */
[----:B------:R-:W-:Y:S04]  /*1d370*/  STL [R1+0x36c4], R15 ;  /* 0x0036c40f01007387 */ /* 0x000fe80000100800 */
[----:B------:R-:W-:Y:S01]  /*1d380*/  STL [R1+0x36c8], R16 ;  /* 0x0036c81001007387 */ /* 0x000fe20000100800 */
[C---:B--2---:R-:W-:Y:S02]  /*1d390*/  SEL R17, R248.reuse, R220, !P0 ;  /* 0x000000dcf8117207 */ /* 0x044fe40004000000 */
[----:B------:R-:W-:-:S03]  /*1d3a0*/  SEL R18, R248, R219, !P0 ;  /* 0x000000dbf8127207 */ /* 0x000fc60004000000 */
[----:B------:R-:W-:Y:S04]  /*1d3b0*/  STL [R1+0x36cc], R17 ;  /* 0x0036cc1101007387 */ /* 0x000fe80000100800 */
[----:B------:R-:W-:Y:S01]  /*1d3c0*/  STL [R1+0x36d0], R18 ;  /* 0x0036d01201007387 */ /* 0x000fe20000100800 */
[C---:B----4-:R-:W-:Y:S02]  /*1d3d0*/  SEL R19, R248.reuse, R218, !P0 ;  /* 0x000000daf8137207 */ /* 0x050fe40004000000 */
[----:B------:R-:W-:-:S03]  /*1d3e0*/  SEL R20, R248, R217, !P0 ;  /* 0x000000d9f8147207 */ /* 0x000fc60004000000 */
[----:B------:R-:W-:Y:S04]  /*1d3f0*/  STL [R1+0x36d4], R19 ;  /* 0x0036d41301007387 */ /* 0x000fe80000100800 */
[----:B------:R-:W-:Y:S01]  /*1d400*/  STL [R1+0x36d8], R20 ;  /* 0x0036d81401007387 */ /* 0x000fe20000100800 */
[C---:B------:R-:W-:Y:S02]  /*1d410*/  SEL R21, R248.reuse, R216, !P0 ;  /* 0x000000d8f8157207 */ /* 0x040fe40004000000 */
[----:B------:R-:W-:-:S03]  /*1d420*/  SEL R22, R248, R215, !P0 ;  /* 0x000000d7f8167207 */ /* 0x000fc60004000000 */
[----:B------:R-:W-:Y:S04]  /*1d430*/  STL [R1+0x36dc], R21 ;  /* 0x0036dc1501007387 */ /* 0x000fe80000100800 */
[----:B------:R-:W-:Y:S01]  /*1d440*/  STL [R1+0x36e0], R22 ;  /* 0x0036e01601007387 */ /* 0x000fe20000100800 */
[----:B------:R-:W-:-:S05]  /*1d450*/  SEL R23, R248, R214, !P0 ;  /* 0x000000d6f8177207 */ /* 0x000fca0004000000 */
[----:B------:R-:W-:Y:S04]  /*1d460*/  STL [R1+0x36e4], R23 ;  /* 0x0036e41701007387 */ /* 0x000fe80000100800 */
[----:B------:R-:W2:Y:S01]  /*1d470*/  LDL.LU R234, [R1+0x500] ;  /* 0x0005000001ea7983 */ /* 0x000ea20000300800 */
[----:B------:R-:W-:-:S03]  /*1d480*/  SEL R24, R248, R213, !P0 ;  /* 0x000000d5f8187207 */ /* 0x000fc60004000000 */
[----:B------:R-:W3:Y:S04]  /*1d490*/  LDL.LU R233, [R1+0x504] ;  /* 0x0005040001e97983 */ /* 0x000ee80000300800 */
[----:B------:R-:W-:Y:S04]  /*1d4a0*/  STL [R1+0x36e8], R24 ;  /* 0x0036e81801007387 */ /* 0x000fe80000100800 */
[----:B------:R-:W4:Y:S04]  /*1d4b0*/  LDL.LU R232, [R1+0x4f8] ;  /* 0x0004f80001e87983 */ /* 0x000f280000300800 */
[----:B------:R-:W4:Y:S01]  /*1d4c0*/  LDL.LU R231, [R1+0x4f4] ;  /* 0x0004f40001e77983 */ /* 0x000f220000300800 */
[----:B------:R-:W-:-:S03]  /*1d4d0*/  SEL R25, R248, R212, !P0 ;  /* 0x000000d4f8197207 */ /* 0x000fc60004000000 */
[----:B------:R-:W4:Y:S04]  /*1d4e0*/  LDL.LU R212, [R1+0x4e4] ;  /* 0x0004e40001d47983 */ /* 0x000f280000300800 */
[----:B------:R-:W-:Y:S04]  /*1d4f0*/  STL [R1+0x36ec], R25 ;  /* 0x0036ec1901007387 */ /* 0x000fe80000100800 */
[----:B------:R-:W4:Y:S04]  /*1d500*/  LDL.LU R230, [R1+0x4e8] ;  /* 0x0004e80001e67983 */ /* 0x000f280000300800 */
        /* <DEDUP_REMOVED lines=14> */
[----:B------:R-:W4:Y:S01]  /*1d5f0*/  LDL.LU R217, [R1+0x46c] ;  /* 0x00046c0001d97983 */ /* 0x000f220000300800 */
[----:B------:R-:W-:-:S03]  /*1d600*/  SEL R26, R248, R211, !P0 ;  /* 0x000000d3f81a7207 */ /* 0x000fc60004000000 */
[----:B------:R-:W4:Y:S04]  /*1d610*/  LDL.LU R216, [R1+0x470] ;  /* 0x0004700001d87983 */ /* 0x000f280000300800 */
[----:B------:R-:W4:Y:S04]  /*1d620*/  LDL.LU R215, [R1+0x460] ;  /* 0x0004600001d77983 */ /* 0x000f280000300800 */
[----:B------:R-:W4:Y:S04]  /*1d630*/  LDL.LU R214, [R1+0x45c] ;  /* 0x00045c0001d67983 */ /* 0x000f280000300800 */
[----:B------:R-:W4:Y:S04]  /*1d640*/  LDL.LU R213, [R1+0x44c] ;  /* 0x00044c0001d57983 */ /* 0x000f280000300800 */
[----:B------:R-:W4:Y:S04]  /*1d650*/  LDL.LU R211, [R1+0x450] ;  /* 0x0004500001d37983 */ /* 0x000f280000300800 */
[----:B------:R-:W-:Y:S01]  /*1d660*/  STL [R1+0x36f0], R26 ;  /* 0x0036f01a01007387 */ /* 0x000fe20000100800 */
[----:B--2---:R-:W-:-:S02]  /*1d670*/  SEL R27, R248, R234, !P0 ;  /* 0x000000eaf81b7207 */ /* 0x004fc40004000000 */
[----:B---3--:R-:W-:-:S03]  /*1d680*/  SEL R28, R248, R233, !P0 ;  /* 0x000000e9f81c7207 */ /* 0x008fc60004000000 */
[----:B------:R-:W-:Y:S01]  /*1d690*/  STL [R1+0x36f4], R27 ;  /* 0x0036f41b01007387 */ /* 0x000fe20000100800 */
[----:B----4-:R-:W-:-:S03]  /*1d6a0*/  SEL R29, R248, R232, !P0 ;  /* 0x000000e8f81d7207 */ /* 0x010fc60004000000 */
[----:B------:R-:W-:Y:S04]  /*1d6b0*/  STL [R1+0x36f8], R28 ;  /* 0x0036f81c01007387 */ /* 0x000fe80000100800 */
[----:B------:R-:W-:Y:S01]  /*1d6c0*/  STL [R1+0x36fc], R29 ;  /* 0x0036fc1d01007387 */ /* 0x000fe20000100800 */
[----:B------:R-:W-:-:S03]  /*1d6d0*/  SEL R31, R248, R212, !P0 ;  /* 0x000000d4f81f7207 */ /* 0x000fc60004000000 */
[----:B------:R-:W2:Y:S04]  /*1d6e0*/  LDL.LU R212, [R1+0x444] ;  /* 0x0004440001d47983 */ /* 0x000ea80000300800 */
[----:B------:R-:W3:Y:S04]  /*1d6f0*/  LDL.LU R238, [R1+0x440] ;  /* 0x0004400001ee7983 */ /* 0x000ee80000300800 */
[----:B------:R-:W4:Y:S04]  /*1d700*/  LDL.LU R237, [R1+0x430] ;  /* 0x0004300001ed7983 */ /* 0x000f280000300800 */
[----:B------:R-:W3:Y:S01]  /*1d710*/  LDL.LU R236, [R1+0x434] ;  /* 0x0004340001ec7983 */ /* 0x000ee20000300800 */
[----:B------:R-:W-:-:S03]  /*1d720*/  SEL R30, R248, R231, !P0 ;  /* 0x000000e7f81e7207 */ /* 0x000fc60004000000 */
[----:B------:R-:W3:Y:S04]  /*1d730*/  LDL.LU R235, [R1+0x424] ;  /* 0x0004240001eb7983 */ /* 0x000ee80000300800 */
[----:B------:R-:W3:Y:S04]  /*1d740*/  LDL.LU R234, [R1+0x420] ;  /* 0x0004200001ea7983 */ /* 0x000ee80000300800 */
[----:B------:R-:W3:Y:S04]  /*1d750*/  LDL.LU R233, [R1+0x410] ;  /* 0x0004100001e97983 */ /* 0x000ee80000300800 */
[----:B------:R-:W3:Y:S04]  /*1d760*/  LDL.LU R232, [R1+0x414] ;  /* 0x0004140001e87983 */ /* 0x000ee80000300800 */
[----:B------:R-:W3:Y:S01]  /*1d770*/  LDL.LU R231, [R1+0x404] ;  /* 0x0004040001e77983 */ /* 0x000ee20000300800 */
[----:B------:R-:W-:-:S03]  /*1d780*/  SEL R52, R248, R211, !P0 ;  /* 0x000000d3f8347207 */ /* 0x000fc60004000000 */
[----:B------:R-:W3:Y:S01]  /*1d790*/  LDL.LU R211, [R1+0x400] ;  /* 0x0004000001d37983 */ /* 0x000ee20000300800 */
[C---:B------:R-:W-:Y:S02]  /*1d7a0*/  SEL R32, R248.reuse, R230, !P0 ;  /* 0x000000e6f8207207 */ /* 0x040fe40004000000 */
[C---:B------:R-:W-:Y:S01]  /*1d7b0*/  SEL R33, R248.reuse, R229, !P0 ;  /* 0x000000e5f8217207 */ /* 0x040fe20004000000 */
[----:B------:R-:W4:Y:S01]  /*1d7c0*/  LDL.LU R230, [R1+0x3f4] ;  /* 0x0003f40001e67983 */ /* 0x000f220000300800 */
[C---:B------:R-:W-:Y:S02]  /*1d7d0*/  SEL R34, R248.reuse, R228, !P0 ;  /* 0x000000e4f8227207 */ /* 0x040fe40004000000 */
[C---:B------:R-:W-:Y:S01]  /*1d7e0*/  SEL R35, R248.reuse, R227, !P0 ;  /* 0x000000e3f8237207 */ /* 0x040fe20004000000 */
[----:B------:R-:W4:Y:S01]  /*1d7f0*/  LDL.LU R229, [R1+0x3f8] ;  /* 0x0003f80001e57983 */ /* 0x000f220000300800 */
[----:B------:R-:W-:-:S03]  /*1d800*/  SEL R36, R248, R226, !P0 ;  /* 0x000000e2f8247207 */ /* 0x000fc60004000000 */
        /* <DEDUP_REMOVED lines=30> */
[----:B------:R-:W4:Y:S04]  /*1d9f0*/  LDL.LU R215, [R1+0x39c] ;  /* 0x00039c0001d77983 */ /* 0x000f280000300800 */
[----:B------:R-:W4:Y:S04]  /*1da00*/  LDL.LU R214, [R1+0x394] ;  /* 0x0003940001d67983 */ /* 0x000f280000300800 */
[----:B------:R-:W4:Y:S01]  /*1da10*/  LDL.LU R213, [R1+0x390] ;  /* 0x0003900001d57983 */ /* 0x000f220000300800 */
[----:B--2---:R-:W-:-:S03]  /*1da20*/  SEL R53, R248, R212, !P0 ;  /* 0x000000d4f8357207 */ /* 0x004fc60004000000 */
[----:B------:R-:W2:Y:S01]  /*1da30*/  LDL.LU R212, [R1+0x384] ;  /* 0x0003840001d47983 */ /* 0x000ea20000300800 */
[----:B---3--:R-:W-:-:S03]  /*1da40*/  SEL R62, R248, R211, !P0 ;  /* 0x000000d3f83e7207 */ /* 0x008fc60004000000 */
[----:B------:R-:W3:Y:S01]  /*1da50*/  LDL.LU R211, [R1+0x388] ;  /* 0x0003880001d37983 */ /* 0x000ee20000300800 */
[C---:B------:R-:W-:Y:S02]  /*1da60*/  SEL R54, R248.reuse, R238, !P0 ;  /* 0x000000eef8367207 */ /* 0x040fe40004000000 */
[C---:B----4-:R-:W-:Y:S01]  /*1da70*/  SEL R55, R248.reuse, R237, !P0 ;  /* 0x000000edf8377207 */ /* 0x050fe20004000000 */
        /* <DEDUP_REMOVED lines=16> */
[C---:B------:R-:W-:Y:S02]  /*1db80*/  SEL R65, R248.reuse, R228, !P0 ;  /* 0x000000e4f8417207 */ /* 0x040fe40004000000 */
[C---:B------:R-:W-:Y:S02]  /*1db90*/  SEL R66, R248.reuse, R227, !P0 ;  /* 0x000000e3f8427207 */ /* 0x040fe40004000000 */
[C---:B------:R-:W-:Y:S02]  /*1dba0*/  SEL R67, R248.reuse, R226, !P0 ;  /* 0x000000e2f8437207 */ /* 0x040fe40004000000 */
[C---:B------:R-:W-:Y:S02]  /*1dbb0*/  SEL R68, R248.reuse, R225, !P0 ;  /* 0x000000e1f8447207 */ /* 0x040fe40004000000 */
[C---:B------:R-:W-:Y:S02]  /*1dbc0*/  SEL R69, R248.reuse, R224, !P0 ;  /* 0x000000e0f8457207 */ /* 0x040fe40004000000 */
[----:B------:R-:W-:-:S02]  /*1dbd0*/  SEL R70, R248, R243, !P0 ;  /* 0x000000f3f8467207 */ /* 0x000fc40004000000 */
        /* <DEDUP_REMOVED lines=12> */
[C---:B--2---:R-:W-:Y:S02]  /*1dca0*/  SEL R83, R248.reuse, R212, !P0 ;  /* 0x000000d4f8537207 */ /* 0x044fe40004000000 */
[----:B------:R-:W2:Y:S04]  /*1dcb0*/  LDL.LU R212, [R1+0x338] ;  /* 0x0003380001d47983 */ /* 0x000ea80000300800 */
        /* <DEDUP_REMOVED lines=19> */
[----:B------:R-:W2:Y:S01]  /*1ddf0*/  LDL.LU R213, [R1+0x2e8] ;  /* 0x0002e80001d57983 */ /* 0x000ea20000300800 */
[----:B---3--:R-:W-:-:S03]  /*1de00*/  SEL R84, R248, R211, !P0 ;  /* 0x000000d3f8547207 */ /* 0x008fc60004000000 */
[----:B------:R-:W3:Y:S01]  /*1de10*/  LDL.LU R211, [R1+0x2e4] ;  /* 0x0002e40001d37983 */ /* 0x000ee20000300800 */
[C---:B----4-:R-:W-:Y:S02]  /*1de20*/  SEL R85, R248.reuse, R238, !P0 ;  /* 0x000000eef8557207 */ /* 0x050fe40004000000 */
[C---:B------:R-:W-:Y:S02]  /*1de30*/  SEL R86, R248.reuse, R237, !P0 ;  /* 0x000000edf8567207 */ /* 0x040fe40004000000 */
[C---:B------:R-:W-:Y:S02]  /*1de40*/  SEL R87, R248.reuse, R236, !P0 ;  /* 0x000000ecf8577207 */ /* 0x040fe40004000000 */
[C---:B------:R-:W-:Y:S02]  /*1de50*/  SEL R88, R248.reuse, R235, !P0 ;  /* 0x000000ebf8587207 */ /* 0x040fe40004000000 */
[C---:B------:R-:W-:Y:S02]  /*1de60*/  SEL R89, R248.reuse, R234, !P0 ;  /* 0x000000eaf8597207 */ /* 0x040fe40004000000 */
[----:B------:R-:W-:-:S02]  /*1de70*/  SEL R90, R248, R233, !P0 ;  /* 0x000000e9f85a7207 */ /* 0x000fc40004000000 */
[C---:B------:R-:W-:Y:S02]  /*1de80*/  SEL R91, R248.reuse, R232, !P0 ;  /* 0x000000e8f85b7207 */ /* 0x040fe40004000000 */
[C---:B------:R-:W-:Y:S02]  /*1de90*/  SEL R92, R248.reuse, R231, !P0 ;  /* 0x000000e7f85c7207 */ /* 0x040fe40004000000 */
[C---:B--2---:R-:W-:Y:S02]  /*1dea0*/  SEL R93, R248.reuse, R212, !P0 ;  /* 0x000000d4f85d7207 */ /* 0x044fe40004000000 */
[----:B------:R-:W2:Y:S04]  /*1deb0*/  LDL.LU R212, [R1+0x2dc] ;  /* 0x0002dc0001d47983 */ /* 0x000ea80000300800 */
        /* <DEDUP_REMOVED lines=8> */
[----:B---3--:R-:W-:-:S03]  /*1df40*/  SEL R114, R248, R211, !P0 ;  /* 0x000000d3f8727207 */ /* 0x008fc60004000000 */
        /* <DEDUP_REMOVED lines=35> */
[C---:B------:R-:W-:Y:S02]  /*1e180*/  SEL R110, R248.reuse, R216, !P0 ;  /* 0x000000d8f86e7207 */ /* 0x040fe40004000000 */
[C---:B------:R-:W-:Y:S01]  /*1e190*/  SEL R112, R248.reuse, R214, !P0 ;  /* 0x000000d6f8707207 */ /* 0x040fe20004000000 */
[----:B------:R-:W4:Y:S01]  /*1e1a0*/  LDL.LU R216, [R1+0x254] ;  /* 0x0002540001d87983 */ /* 0x000f220000300800 */
[----:B------:R-:W-:-:S03]  /*1e1b0*/  SEL R113, R248, R213, !P0 ;  /* 0x000000d5f8717207 */ /* 0x000fc60004000000 */
[----:B------:R-:W4:Y:S04]  /*1e1c0*/  LDL.LU R214, [R1+0x248] ;  /* 0x0002480001d67983 */ /* 0x000f280000300800 */
[----:B------:R-:W4:Y:S01]  /*1e1d0*/  LDL.LU R213, [R1+0x24c] ;  /* 0x00024c0001d57983 */ /* 0x000f220000300800 */
[----:B--2---:R-:W-:-:S03]  /*1e1e0*/  SEL R115, R248, R212, !P0 ;  /* 0x000000d4f8737207 */ /* 0x004fc60004000000 */
        /* <DEDUP_REMOVED lines=54> */
[C---:B--2---:R-:W-:Y:S02]  /*1e550*/  SEL R168, R248.reuse, R212, !P0 ;  /* 0x000000d4f8a87207 */ /* 0x044fe40004000000 */
[C---:B---3--:R-:W-:Y:S02]  /*1e560*/  SEL R216, R248.reuse, R211, !P0 ;  /* 0x000000d3f8d87207 */ /* 0x048fe40004000000 */
[----:B------:R-:W2:Y:S04]  /*1e570*/  LDL.LU R211, [R1+0x19c] ;  /* 0x00019c0001d37983 */ /* 0x000ea80000300800 */
[----:B------:R-:W3:Y:S04]  /*1e580*/  LDL.LU R221, [R1+0x18c] ;  /* 0x00018c0001dd7983 */ /* 0x000ee80000300800 */
[----:B------:R-:W2:Y:S04]  /*1e590*/  LDL.LU R222, [R1+0x190] ;  /* 0x0001900001de7983 */ /* 0x000ea80000300800 */
[----:B------:R-:W2:Y:S04]  /*1e5a0*/  LDL.LU R7, [R1+0x180] ;  /* 0x0001800001077983 */ /* 0x000ea80000300800 */
[----:B------:R-:W3:Y:S04]  /*1e5b0*/  LDL.LU R214, [R1+0x17c] ;  /* 0x00017c0001d67983 */ /* 0x000ee80000300800 */
[----:B------:R-:W3:Y:S04]  /*1e5c0*/  LDL.LU R213, [R1+0x16c] ;  /* 0x00016c0001d57983 */ /* 0x000ee80000300800 */
[----:B------:R-:W3:Y:S01]  /*1e5d0*/  LDL.LU R212, [R1+0x170] ;  /* 0x0001700001d47983 */ /* 0x000ee20000300800 */
[----:B----4-:R-:W-:-:S02]  /*1e5e0*/  SEL R151, R248, R177, !P0 ;  /* 0x000000b1f8977207 */ /* 0x010fc40004000000 */
[C---:B------:R-:W-:Y:S02]  /*1e5f0*/  SEL R219, R248.reuse, R219, !P0 ;  /* 0x000000dbf8db7207 */ /* 0x040fe40004000000 */
[----:B------:R-:W-:-:S03]  /*1e600*/  SEL R177, R248, R237, !P0 ;  /* 0x000000edf8b17207 */ /* 0x000fc60004000000 */
[----:B------:R-:W-:Y:S04]  /*1e610*/  STL [R1+0x3688], R219 ;  /* 0x003688db01007387 */ /* 0x000fe80000100800 */
        /* <DEDUP_REMOVED lines=17> */
[----:B------:R-:W4:Y:S01]  /*1e730*/  LDL.LU R165, [R1+0x120] ;  /* 0x0001200001a57983 */ /* 0x000f220000300800 */
[----:B------:R-:W-:-:S02]  /*1e740*/  SEL R144, R248, R226, !P0 ;  /* 0x000000e2f8907207 */ /* 0x000fc40004000000 */
[C---:B------:R-:W-:Y:S02]  /*1e750*/  SEL R136, R248.reuse, R227, !P0 ;  /* 0x000000e3f8887207 */ /* 0x040fe40004000000 */
[C---:B------:R-:W-:Y:S02]  /*1e760*/  SEL R170, R248.reuse, R230, !P0 ;  /* 0x000000e6f8aa7207 */ /* 0x040fe40004000000 */
[C---:B------:R-:W-:Y:S02]  /*1e770*/  SEL R161, R248.reuse, R241, !P0 ;  /* 0x000000f1f8a17207 */ /* 0x040fe40004000000 */
[C---:B------:R-:W-:Y:S02]  /*1e780*/  SEL R169, R248.reuse, R239, !P0 ;  /* 0x000000eff8a97207 */ /* 0x040fe40004000000 */
[C---:B------:R-:W-:Y:S02]  /*1e790*/  SEL R163, R248.reuse, R243, !P0 ;  /* 0x000000f3f8a37207 */ /* 0x040fe40004000000 */
[----:B--2---:R-:W-:-:S02]  /*1e7a0*/  SEL R236, R248, R7, !P0 ;  /* 0x00000007f8ec7207 */ /* 0x004fc40004000000 */
[C---:B---3--:R-:W-:Y:S02]  /*1e7b0*/  SEL R164, R248.reuse, R212, !P0 ;  /* 0x000000d4f8a47207 */ /* 0x048fe40004000000 */
[----:B------:R-:W2:Y:S04]  /*1e7c0*/  LDL.LU R212, [R1+0x11c] ;  /* 0x00011c0001d47983 */ /* 0x000ea80000300800 */
[----:B------:R-:W3:Y:S04]  /*1e7d0*/  LDL.LU R232, [R1+0x10c] ;  /* 0x00010c0001e87983 */ /* 0x000ee80000300800 */
[----:B------:R-:W2:Y:S04]  /*1e7e0*/  LDL.LU R228, [R1+0x110] ;  /* 0x0001100001e47983 */ /* 0x000ea80000300800 */
[----:B------:R-:W2:Y:S01]  /*1e7f0*/  LDL.LU R138, [R1+0x100] ;  /* 0x00010000018a7983 */ /* 0x000ea20000300800 */
[----:B------:R-:W-:-:S03]  /*1e800*/  SEL R154, R248, R213, !P0 ;  /* 0x000000d5f89a7207 */ /* 0x000fc60004000000 */
[----:B------:R-:W2:Y:S04]  /*1e810*/  LDL.LU R147, [R1+0xfc] ;  /* 0x0000fc0001937983 */ /* 0x000ea80000300800 */
[----:B------:R-:W2:Y:S04]  /*1e820*/  LDL.LU R156, [R1+0xec] ;  /* 0x0000ec00019c7983 */ /* 0x000ea80000300800 */
[----:B------:R-:W2:Y:S04]  /*1e830*/  LDL.LU R158, [R1+0xf0] ;  /* 0x0000f000019e7983 */ /* 0x000ea80000300800 */
[----:B------:R-:W3:Y:S04]  /*1e840*/  LDL.LU R7, [R1+0xe0] ;  /* 0x0000e00001077983 */ /* 0x000ee80000300800 */
[----:B------:R-:W3:Y:S04]  /*1e850*/  LDL.LU R213, [R1+0xcc] ;  /* 0x0000cc0001d57983 */ /* 0x000ee80000300800 */
[----:B------:R-:W3:Y:S04]  /*1e860*/  LDL.LU R226, [R1+0xc4] ;  /* 0x0000c40001e27983 */ /* 0x000ee80000300800 */
[----:B------:R-:W3:Y:S04]  /*1e870*/  LDL.LU R229, [R1+0xc8] ;  /* 0x0000c80001e57983 */ /* 0x000ee80000300800 */
[----:B------:R-:W3:Y:S01]  /*1e880*/  LDL.LU R139, [R1+0xc0] ;  /* 0x0000c000018b7983 */ /* 0x000ee20000300800 */
[----:B------:R-:W-:-:S03]  /*1e890*/  SEL R145, R248, R214, !P0 ;  /* 0x000000d6f8917207 */ /* 0x000fc60004000000 */
[----:B------:R-:W3:Y:S04]  /*1e8a0*/  LDL.LU R148, [R1+0xbc] ;  /* 0x0000bc0001947983 */ /* 0x000ee80000300800 */
        /* <DEDUP_REMOVED lines=8> */
[----:B------:R-:W3:Y:S01]  /*1e930*/  LDL.LU R243, [R1+0x9c] ;  /* 0x00009c0001f37983 */ /* 0x000ee20000300800 */
[----:B----4-:R-:W-:-:S02]  /*1e940*/  SEL R174, R248, R166, !P0 ;  /* 0x000000a6f8ae7207 */ /* 0x010fc40004000000 */
[C---:B------:R-:W-:Y:S02]  /*1e950*/  SEL R173, R248.reuse, R165, !P0 ;  /* 0x000000a5f8ad7207 */ /* 0x040fe40004000000 */
[C---:B--2---:R-:W-:Y:S02]  /*1e960*/  SEL R165, R248.reuse, R158, !P0 ;  /* 0x0000009ef8a57207 */ /* 0x044fe40004000000 */
[C---:B---3--:R-:W-:Y:S02]  /*1e970*/  SEL R166, R248.reuse, R149, !P0 ;  /* 0x00000095f8a67207 */ /* 0x048fe40004000000 */
[C---:B------:R-:W-:Y:S02]  /*1e980*/  SEL R175, R248.reuse, R140, !P0 ;  /* 0x0000008cf8af7207 */ /* 0x040fe40004000000 */
[C---:B------:R-:W-:Y:S02]  /*1e990*/  SEL R149, R248.reuse, R239, !P0 ;  /* 0x000000eff8957207 */ /* 0x040fe40004000000 */
[----:B------:R-:W2:Y:S01]  /*1e9a0*/  LDL.LU R239, [R1+0x708] ;  /* 0x0007080001ef7983 */ /* 0x000ea20000300800 */
[----:B------:R-:W-:-:S03]  /*1e9b0*/  SEL R140, R248, R241, !P0 ;  /* 0x000000f1f88c7207 */ /* 0x000fc60004000000 */
[----:B------:R-:W3:Y:S01]  /*1e9c0*/  LDL.LU R241, [R1+0x34c] ;  /* 0x00034c0001f17983 */ /* 0x000ee20000300800 */
[----:B------:R-:W-:-:S03]  /*1e9d0*/  SEL R158, R248, R243, !P0 ;  /* 0x000000f3f89e7207 */ /* 0x000fc60004000000 */
[----:B------:R-:W4:Y:S04]  /*1e9e0*/  LDL.LU R243, [R1+0x38c] ;  /* 0x00038c0001f37983 */ /* 0x000f280000300800 */
[----:B-1----:R-:W4:Y:S04]  /*1e9f0*/  LDL.LU R246, [R1+0x380] ;  /* 0x0003800001f67983 */ /* 0x002f280000300800 */
[----:B------:R-:W4:Y:S04]  /*1ea00*/  LDL.LU R250, [R1+0x37c] ;  /* 0x00037c0001fa7983 */ /* 0x000f280000300800 */
[----:B------:R-:W4:Y:S04]  /*1ea10*/  LDL.LU R251, [R1+0x378] ;  /* 0x0003780001fb7983 */ /* 0x000f280000300800 */
[----:B------:R-:W4:Y:S04]  /*1ea20*/  LDL.LU R252, [R1+0x374] ;  /* 0x0003740001fc7983 */ /* 0x000f280000300800 */
[----:B------:R-:W4:Y:S04]  /*1ea30*/  LDL.LU R240, [R1+0x370] ;  /* 0x0003700001f07983 */ /* 0x000f280000300800 */
[----:B------:R-:W4:Y:S04]  /*1ea40*/  LDL.LU R12, [R1+0x36c] ;  /* 0x00036c00010c7983 */ /* 0x000f280000300800 */
[----:B------:R-:W4:Y:S01]  /*1ea50*/  LDL.LU R244, [R1+0x360] ;  /* 0x0003600001f47983 */ /* 0x000f220000300800 */
[----:B------:R-:W-:-:S03]  /*1ea60*/  @!P5 IMAD.MOV R4, RZ, RZ, -R4 ;  /* 0x000000ffff04d224 */ /* 0x000fc600078e0a04 */
        /* <DEDUP_REMOVED lines=67> */
[C---:B------:R-:W-:Y:S01]  /*1eea0*/  SEL R249, R248.reuse, R249, !P0 ;  /* 0x000000f9f8f97207 */ /* 0x040fe20004000000 */
[----:B--2---:R-:W-:Y:S01]  /*1eeb0*/  IMAD R8, R239, c[0x0][0x184], RZ ;  /* 0x00006100ef087a24 */ /* 0x004fe200078e02ff */
[C---:B------:R-:W-:Y:S02]  /*1eec0*/  SEL R239, R248.reuse, R5, !P0 ;  /* 0x00000005f8ef7207 */ /* 0x040fe40004000000 */
[----:B------:R-:W-:Y:S01]  /*1eed0*/  SEL R248, R248, R4, !P0 ;  /* 0x00000004f8f87207 */ /* 0x000fe20004000000 */
[----:B---3--:R-:W-:Y:S01]  /*1eee0*/  IMAD R241, R241, c[0x0][0x190], RZ ;  /* 0x00006400f1f17a24 */ /* 0x008fe200078e02ff */
[----:B------:R-:W-:-:S04]  /*1eef0*/  LEA R4, P0, R8, c[0x0][0x160], 0x2 ;  /* 0x0000580008047a11 */ /* 0x000fc800078010ff */
[----:B------:R-:W-:Y:S02]  /*1ef00*/  LEA.HI.X.SX32 R5, R8, c[0x0][0x164], 0x2, P0 ;  /* 0x0000590008057a11 */ /* 0x000fe400000f16ff */
[C---:B------:R-:W-:Y:S01]  /*1ef10*/  LEA R8, P0, R241.reuse, R0, 0x2 ;  /* 0x00000000f1087211 */ /* 0x040fe200078010ff */
[----:B----4-:R-:W-:Y:S02]  /*1ef20*/  IMAD R10, R246, c[0x0][0x190], RZ ;  /* 0x00006400f60a7a24 */ /* 0x010fe400078e02ff */
[----:B------:R-:W2:Y:S01]  /*1ef30*/  LDL.LU R246, [R1+0x358] ;  /* 0x0003580001f67983 */ /* 0x000ea20000300800 */
[----:B------:R-:W-:Y:S01]  /*1ef40*/  LEA.HI.X.SX32 R9, R241, R6, 0x2, P0 ;  /* 0x00000006f1097211 */ /* 0x000fe200000f16ff */
[----:B------:R-:W-:Y:S02]  /*1ef50*/  IMAD R243, R243, c[0x0][0x190], RZ ;  /* 0x00006400f3f37a24 */ /* 0x000fe400078e02ff */
[----:B------:R-:W-:Y:S02]  /*1ef60*/  IMAD R241, R250, c[0x0][0x190], RZ ;  /* 0x00006400faf17a24 */ /* 0x000fe400078e02ff */
[----:B------:R1:W-:Y:S04]  /*1ef70*/  STL.64 [R1+0x1d50], R8 ;  /* 0x001d500801007387 */ /* 0x0003e80000100a00 */
[----:B------:R-:W3:Y:S01]  /*1ef80*/  LDL.LU R250, [R1+0x3c0] ;  /* 0x0003c00001fa7983 */ /* 0x000ee20000300800 */
[----:B-1----:R-:W-:-:S04]  /*1ef90*/  LEA R8, P0, R243, R0, 0x2 ;  /* 0x00000000f3087211 */ /* 0x002fc800078010ff */
[----:B------:R-:W-:Y:S01]  /*1efa0*/  LEA.HI.X.SX32 R9, R243, R6, 0x2, P0 ;  /* 0x00000006f3097211 */ /* 0x000fe200000f16ff */
[----:B------:R-:W-:-:S04]  /*1efb0*/  IMAD R243, R251, c[0x0][0x190], RZ ;  /* 0x00006400fbf37a24 */ /* 0x000fc800078e02ff */
[----:B------:R1:W-:Y:S04]  /*1efc0*/  STL.64 [R1+0x1d48], R8 ;  /* 0x001d480801007387 */ /* 0x0003e80000100a00 */
[----:B------:R-:W4:Y:S01]  /*1efd0*/  LDL.LU R251, [R1+0x3d0] ;  /* 0x0003d00001fb7983 */ /* 0x000f220000300800 */
[----:B-1----:R-:W-:-:S04]  /*1efe0*/  LEA R8, P0, R10, R0, 0x2 ;  /* 0x000000000a087211 */ /* 0x002fc800078010ff */
[----:B------:R-:W-:Y:S01]  /*1eff0*/  LEA.HI.X.SX32 R9, R10, R6, 0x2, P0 ;  /* 0x000000060a097211 */ /* 0x000fe200000f16ff */
[----:B------:R-:W-:-:S04]  /*1f000*/  IMAD R11, R252, c[0x0][0x190], RZ ;  /* 0x00006400fc0b7a24 */ /* 0x000fc800078e02ff */
[----:B------:R1:W-:Y:S04]  /*1f010*/  STL.64 [R1+0x1d40], R8 ;  /* 0x001d400801007387 */ /* 0x0003e80000100a00 */
[----:B------:R-:W4:Y:S01]  /*1f020*/  LDL.LU R252, [R1+0x3e0] ;  /* 0x0003e00001fc7983 */ /* 0x000f220000300800 */
[----:B-1----:R-:W-:-:S04]  /*1f030*/  LEA R8, P0, R241, R0, 0x2 ;  /* 0x00000000f1087211 */ /* 0x002fc800078010ff */
[----:B------:R-:W-:-:S05]  /*1f040*/  LEA.HI.X.SX32 R9, R241, R6, 0x2, P0 ;  /* 0x00000006f1097211 */ /* 0x000fca00000f16ff */
[----:B------:R1:W-:Y:S04]  /*1f050*/  STL.64 [R1+0x1d38], R8 ;  /* 0x001d380801007387 */ /* 0x0003e80000100a00 */
[----:B------:R-:W4:Y:S01]  /*1f060*/  LDL.LU R10, [R1+0x3f0] ;  /* 0x0003f000010a7983 */ /* 0x000f220000300800 */
[----:B------:R-:W-:-:S03]  /*1f070*/  IMAD R241, R240, c[0x0][0x190], RZ ;  /* 0x00006400f0f17a24 */ /* 0x000fc600078e02ff */
[----:B------:R-:W4:Y:S01]  /*1f080*/  LDL.LU R240, [R1+0x3fc] ;  /* 0x0003fc0001f07983 */ /* 0x000f220000300800 */
[----:B-1----:R-:W-:-:S04]  /*1f090*/  LEA R8, P0, R243, R0, 0x2 ;  /* 0x00000000f3087211 */ /* 0x002fc800078010ff */
[----:B------:R-:W-:-:S05]  /*1f0a0*/  LEA.HI.X.SX32 R9, R243, R6, 0x2, P0 ;  /* 0x00000006f3097211 */ /* 0x000fca00000f16ff */
[----:B------:R1:W-:Y:S02]  /*1f0b0*/  STL.64 [R1+0x1d30], R8 ;  /* 0x001d300801007387 */ /* 0x0003e40000100a00 */
[----:B-1----:R-:W-:-:S04]  /*1f0c0*/  LEA R8, P0, R11, R0, 0x2 ;  /* 0x000000000b087211 */ /* 0x002fc800078010ff */
[----:B------:R-:W-:Y:S01]  /*1f0d0*/  LEA.HI.X.SX32 R9, R11, R6, 0x2, P0 ;  /* 0x000000060b097211 */ /* 0x000fe200000f16ff */
[----:B------:R-:W-:-:S04]  /*1f0e0*/  IMAD R11, R244, c[0x0][0x190], RZ ;  /* 0x00006400f40b7a24 */ /* 0x000fc800078e02ff */
[----:B------:R1:W-:Y:S04]  /*1f0f0*/  STL.64 [R1+0x1d28], R8 ;  /* 0x001d280801007387 */ /* 0x0003e80000100a00 */
[----:B------:R-:W4:Y:S01]  /*1f100*/  LDL.LU R244, [R1+0x40c] ;  /* 0x00040c0001f47983 */ /* 0x000f220000300800 */
[----:B------:R-:W-:Y:S01]  /*1f110*/  IMAD R243, R12, c[0x0][0x190], RZ ;  /* 0x000064000cf37a24 */ /* 0x000fe200078e02ff */
[----:B-1----:R-:W-:-:S04]  /*1f120*/  LEA R8, P0, R241, R0, 0x2 ;  /* 0x00000000f1087211 */ /* 0x002fc800078010ff */
[----:B------:R-:W-:Y:S01]  /*1f130*/  LEA.HI.X.SX32 R9, R241, R6, 0x2, P0 ;  /* 0x00000006f1097211 */ /* 0x000fe200000f16ff */
[----:B------:R-:W-:-:S04]  /*1f140*/  IMAD R241, R245, c[0x0][0x190], RZ ;  /* 0x00006400f5f17a24 */ /* 0x000fc800078e02ff */
[----:B------:R1:W-:Y:S04]  /*1f150*/  STL.64 [R1+0x1d20], R8 ;  /* 0x001d200801007387 */ /* 0x0003e80000100a00 */
[----:B------:R-:W4:Y:S01]  /*1f160*/  LDL.LU R245, [R1+0x41c] ;  /* 0x00041c0001f57983 */ /* 0x000f220000300800 */
[----:B-1----:R-:W-:-:S04]  /*1f170*/  LEA R8, P0, R243, R0, 0x2 ;  /* 0x00000000f3087211 */ /* 0x002fc800078010ff */
[----:B------:R-:W-:-:S05]  /*1f180*/  LEA.HI.X.SX32 R9, R243, R6, 0x2, P0 ;  /* 0x00000006f3097211 */ /* 0x000fca00000f16ff */
[----:B------:R1:W-:Y:S02]  /*1f190*/  STL.64 [R1+0x1d18], R8 ;  /* 0x001d180801007387 */ /* 0x0003e40000100a00 */
[----:B-1----:R-:W-:-:S04]  /*1f1a0*/  LEA R8, P0, R11, R0, 0x2 ;  /* 0x000000000b087211 */ /* 0x002fc800078010ff */
[----:B------:R-:W-:Y:S01]  /*1f1b0*/  LEA.HI.X.SX32 R9, R11, R6, 0x2, P0 ;  /* 0x000000060b097211 */ /* 0x000fe200000f16ff */
[----:B--2---:R-:W-:Y:S02]  /*1f1c0*/  IMAD R243, R246, c[0x0][0x190], RZ ;  /* 0x00006400f6f37a24 */ /* 0x004fe400078e02ff */
[----:B------:R-:W2:Y:S04]  /*1f1d0*/  LDL.LU R246, [R1+0x42c] ;  /* 0x00042c0001f67983 */ /* 0x000ea80000300800 */
[----:B------:R1:W-:Y:S01]  /*1f1e0*/  STL.64 [R1+0x1ce8], R8 ;  /* 0x001ce80801007387 */ /* 0x0003e20000100a00 */
[----:B---3--:R-:W-:-:S03]  /*1f1f0*/  IMAD R11, R250, c[0x0][0x190], RZ ;  /* 0x00006400fa0b7a24 */ /* 0x008fc600078e02ff */
[----:B------:R-:W3:Y:S01]  /*1f200*/  LDL.LU R250, [R1+0x43c] ;  /* 0x00043c0001fa7983 */ /* 0x000ee20000300800 */
[----:B-1----:R-:W-:-:S04]  /*1f210*/  LEA R8, P0, R241, R0, 0x2 ;  /* 0x00000000f1087211 */ /* 0x002fc800078010ff */
[----:B------:R-:W-:-:S05]  /*1f220*/  LEA.HI.X.SX32 R9, R241, R6, 0x2, P0 ;  /* 0x00000006f1097211 */ /* 0x000fca00000f16ff */
[----:B------:R1:W-:Y:S01]  /*1f230*/  STL.64 [R1+0x1ce0], R8 ;  /* 0x001ce00801007387 */ /* 0x0003e20000100a00 */
[----:B----4-:R-:W-:-:S03]  /*1f240*/  IMAD R241, R251, c[0x0][0x190], RZ ;  /* 0x00006400fbf17a24 */ /* 0x010fc600078e02ff */
[----:B------:R-:W4:Y:S01]  /*1f250*/  LDL.LU R251, [R1+0x448] ;  /* 0x0004480001fb7983 */ /* 0x000f220000300800 */
[----:B-1----:R-:W-:-:S04]  /*1f260*/  LEA R8, P0, R243, R0, 0x2 ;  /* 0x00000000f3087211 */ /* 0x002fc800078010ff */
[----:B------:R-:W-:-:S05]  /*1f270*/  LEA.HI.X.SX32 R9, R243, R6, 0x2, P0 ;  /* 0x00000006f3097211 */ /* 0x000fca00000f16ff */
[----:B------:R1:W-:Y:S01]  /*1f280*/  STL.64 [R1+0x1cd8], R8 ;  /* 0x001cd80801007387 */ /* 0x0003e20000100a00 */
[----:B------:R-:W-:-:S03]  /*1f290*/  IMAD R243, R252, c[0x0][0x190], RZ ;  /* 0x00006400fcf37a24 */ /* 0x000fc600078e02ff */
[----:B------:R-:W4:Y:S01]  /*1f2a0*/  LDL.LU R252, [R1+0x458] ;  /* 0x0004580001fc7983 */ /* 0x000f220000300800 */
[----:B-1----:R-:W-:-:S04]  /*1f2b0*/  LEA R8, P0, R11, R0, 0x2 ;  /* 0x000000000b087211 */ /* 0x002fc800078010ff */
[----:B------:R-:W-:-:S05]  /*1f2c0*/  LEA.HI.X.SX32 R9, R11, R6, 0x2, P0 ;  /* 0x000000060b097211 */ /* 0x000fca00000f16ff */
[----:B------:R1:W-:Y:S02]  /*1f2d0*/  STL.64 [R1+0x1cd0], R8 ;  /* 0x001cd00801007387 */ /* 0x0003e40000100a00 */
        /* <DEDUP_REMOVED lines=8> */
[----:B------:R1:W-:Y:S04]  /*1f360*/  STL.64 [R1+0x1cc0], R8 ;  /* 0x001cc00801007387 */ /* 0x0003e80000100a00 */
[----:B------:R-:W4:Y:S01]  /*1f370*/  LDL.LU R12, [R1+0x488] ;  /* 0x00048800010c7983 */ /* 0x000f220000300800 */
[----:B-1----:R-:W-:-:S04]  /*1f380*/  LEA R8, P0, R11, R0, 0x2 ;  /* 0x000000000b087211 */ /* 0x002fc800078010ff */
[----:B------:R-:W-:-:S05]  /*1f390*/  LEA.HI.X.SX32 R9, R11, R6, 0x2, P0 ;  /* 0x000000060b097211 */ /* 0x000fca00000f16ff */
[----:B------:R1:W-:Y:S04]  /*1f3a0*/  STL.64 [R1+0x1cb8], R8 ;  /* 0x001cb80801007387 */ /* 0x0003e80000100a00 */
[----:B------:R-:W4:Y:S01]  /*1f3b0*/  LDL.LU R11, [R1+0x498] ;  /* 0x00049800010b7983 */ /* 0x000f220000300800 */
[----:B------:R-:W-:-:S03]  /*1f3c0*/  IMAD R241, R240, c[0x0][0x190], RZ ;  /* 0x00006400f0f17a24 */ /* 0x000fc600078e02ff */
[----:B------:R-:W4:Y:S02]  /*1f3d0*/  LDL.LU R240, [R1+0x4a4] ;  /* 0x0004a40001f07983 */ /* 0x000f240000300800 */
[----:B-1----:R-:W-:Y:S01]  /*1f3e0*/  LEA R8, P0, R241, R0, 0x2 ;  /* 0x00000000f1087211 */ /* 0x002fe200078010ff */
[----:B------:R-:W-:-:S03]  /*1f3f0*/  IMAD R243, R244, c[0x0][0x190], RZ ;  /* 0x00006400f4f37a24 */ /* 0x000fc600078e02ff */
[----:B------:R-:W-:-:S05]  /*1f400*/  LEA.HI.X.SX32 R9, R241, R6, 0x2, P0 ;  /* 0x00000006f1097211 */ /* 0x000fca00000f16ff */
        /* <DEDUP_REMOVED lines=20> */
[----:B------:R-:W-:Y:S01]  /*1f550*/  LEA.HI.X.SX32 R9, R243, R6, 0x2, P0 ;  /* 0x00000006f3097211 */ /* 0x000fe200000f16ff */
[----:B------:R-:W-:Y:S02]  /*1f560*/  IMAD R241, R252, c[0x0][0x190], RZ ;  /* 0x00006400fcf17a24 */ /* 0x000fe400078e02ff */
[----:B------:R-:W4:Y:S04]  /*1f570*/  LDL.LU R252, [R1+0x4f0] ;  /* 0x0004f00001fc7983 */ /* 0x000f280000300800 */
[----:B------:R1:W-:Y:S02]  /*1f580*/  STL.64 [R1+0x1c88], R8 ;  /* 0x001c880801007387 */ /* 0x0003e40000100a00 */
[----:B-1----:R-:W-:-:S04]  /*1f590*/  LEA R8, P0, R13, R0, 0x2 ;  /* 0x000000000d087211 */ /* 0x002fc800078010ff */
[----:B------:R-:W-:-:S05]  /*1f5a0*/  LEA.HI.X.SX32 R9, R13, R6, 0x2, P0 ;  /* 0x000000060d097211 */ /* 0x000fca00000f16ff */
[----:B------:R1:W-:Y:S02]  /*1f5b0*/  STL.64 [R1+0x1c80], R8 ;  /* 0x001c800801007387 */ /* 0x0003e40000100a00 */
[----:B-1----:R-:W-:Y:S01]  /*1f5c0*/  LEA R8, P0, R241, R0, 0x2 ;  /* 0x00000000f1087211 */ /* 0x002fe200078010ff */
[----:B------:R-:W-:-:S03]  /*1f5d0*/  IMAD R243, R14, c[0x0][0x190], RZ ;  /* 0x000064000ef37a24 */ /* 0x000fc600078e02ff */
[----:B------:R-:W-:-:S05]  /*1f5e0*/  LEA.HI.X.SX32 R9, R241, R6, 0x2, P0 ;  /* 0x00000006f1097211 */ /* 0x000fca00000f16ff */
[----:B------:R1:W-:Y:S01]  /*1f5f0*/  STL.64 [R1+0x1c78], R8 ;  /* 0x001c780801007387 */ /* 0x0003e20000100a00 */
[----:B------:R-:W-:Y:S01]  /*1f600*/  IMAD R10, R10, c[0x0][0x190], RZ ;  /* 0x000064000a0a7a24 */ /* 0x000fe200078e02ff */
[----:B-1----:R-:W-:-:S04]  /*1f610*/  LEA R8, P0, R243, R0, 0x2 ;  /* 0x00000000f3087211 */ /* 0x002fc800078010ff */
        /* <DEDUP_REMOVED lines=21> */
[----:B------:R1:W-:Y:S02]  /*1f770*/  STL.64 [R1+0x1c48], R8 ;  /* 0x001c480801007387 */ /* 0x0003e40000100a00 */
[----:B-1----:R-:W-:-:S04]  /*1f780*/  LEA R8, P0, R243, R0, 0x2 ;  /* 0x00000000f3087211 */ /* 0x002fc800078010ff */
[----:B------:R-:W-:-:S05]  /*1f790*/  LEA.HI.X.SX32 R9, R243, R6, 0x2, P0 ;  /* 0x00000006f3097211 */ /* 0x000fca00000f16ff */
[----:B------:R1:W-:Y:S01]  /*1f7a0*/  STL.64 [R1+0x1c40], R8 ;  /* 0x001c400801007387 */ /* 0x0003e20000100a00 */
[----:B------:R-:W-:Y:S02]  /*1f7b0*/  IMAD R243, R2, c[0x0][0x190], RZ ;  /* 0x0000640002f37a24 */ /* 0x000fe400078e02ff */
[----:B--2---:R-:W-:-:S05]  /*1f7c0*/  IMAD R10, R246, c[0x0][0x190], RZ ;  /* 0x00006400f60a7a24 */ /* 0x004fca00078e02ff */
[----:B-1----:R-:W-:-:S04]  /*1f7d0*/  LEA R8, P0, R10, R0, 0x2 ;  /* 0x000000000a087211 */ /* 0x002fc800078010ff */
[----:B------:R-:W-:Y:S01]  /*1f7e0*/  LEA.HI.X.SX32 R9, R10, R6, 0x2, P0 ;  /* 0x000000060a097211 */ /* 0x000fe200000f16ff */
[----:B---3--:R-:W-:-:S04]  /*1f7f0*/  IMAD R241, R250, c[0x0][0x190], RZ ;  /* 0x00006400faf17a24 */ /* 0x008fc800078e02ff */
[----:B------:R1:W-:Y:S02]  /*1f800*/  STL.64 [R1+0x1c38], R8 ;  /* 0x001c380801007387 */ /* 0x0003e40000100a00 */
[----:B-1----:R-:W-:-:S04]  /*1f810*/  LEA R8, P0, R241, R0, 0x2 ;  /* 0x00000000f1087211 */ /* 0x002fc800078010ff */
[----:B------:R-:W-:Y:S01]  /*1f820*/  LEA.HI.X.SX32 R9, R241, R6, 0x2, P0 ;  /* 0x00000006f1097211 */ /* 0x000fe200000f16ff */
[----:B----4-:R-:W-:-:S04]  /*1f830*/  IMAD R11, R251, c[0x0][0x190], RZ ;  /* 0x00006400fb0b7a24 */ /* 0x010fc800078e02ff */
[----:B------:R1:W-:Y:S01]  /*1f840*/  STL.64 [R1+0x1c30], R8 ;  /* 0x001c300801007387 */ /* 0x0003e20000100a00 */
[----:B------:R-:W-:-:S03]  /*1f850*/  IMAD R241, R3, c[0x0][0x190], RZ ;  /* 0x0000640003f17a24 */ /* 0x000fc600078e02ff */
[----:B------:R-:W2:Y:S01]  /*1f860*/  LDL.LU R2, [R1+0x3704] ;  /* 0x0037040001027983 */ /* 0x000ea20000300800 */
[----:B-1----:R-:W-:-:S04]  /*1f870*/  LEA R8, P0, R11, R0, 0x2 ;  /* 0x000000000b087211 */ /* 0x002fc800078010ff */
[----:B------:R-:W-:-:S05]  /*1f880*/  LEA.HI.X.SX32 R9, R11, R6, 0x2, P0 ;  /* 0x000000060b097211 */ /* 0x000fca00000f16ff */
[----:B------:R1:W-:Y:S04]  /*1f890*/  STL.64 [R1+0x1c28], R8 ;  /* 0x001c280801007387 */ /* 0x0003e80000100a00 */
[----:B------:R-:W2:Y:S01]  /*1f8a0*/  LDL.LU R3, [R1+0x3700] ;  /* 0x0037000001037983 */ /* 0x000ea20000300800 */
[----:B------:R-:W-:-:S03]  /*1f8b0*/  IMAD R10, R252, c[0x0][0x190], RZ ;  /* 0x00006400fc0a7a24 */ /* 0x000fc600078e02ff */
[----:B------:R-:W3:Y:S02]  /*1f8c0*/  S2R R252, SR_TID.X ;  /* 0x0000000000fc7919 */ /* 0x000ee40000002100 */
[----:B-1----:R-:W-:-:S04]  /*1f8d0*/  LEA R8, P0, R10, R0, 0x2 ;  /* 0x000000000a087211 */ /* 0x002fc800078010ff */
[----:B------:R-:W-:-:S05]  /*1f8e0*/  LEA.HI.X.SX32 R9, R10, R6, 0x2, P0 ;  /* 0x000000060a097211 */ /* 0x000fca00000f16ff */
[----:B------:R1:W-:Y:S01]  /*1f8f0*/  STL.64 [R1+0x1c20], R8 ;  /* 0x001c200801007387 */ /* 0x0003e20000100a00 */
[----:B------:R-:W-:Y:S01]  /*1f900*/  UIADD3 UR10, UR5, -0x1, URZ ;  /* 0xffffffff050a7890 */ /* 0x000fe2000fffe03f */
[----:B-1----:R-:W-:-:S04]  /*1f910*/  LEA R8, P0, R243, R0, 0x2 ;  /* 0x00000000f3087211 */ /* 0x002fc800078010ff */
[----:B------:R-:W-:Y:S01]  /*1f920*/  LEA.HI.X.SX32 R9, R243, R6, 0x2, P0 ;  /* 0x00000006f3097211 */ /* 0x000fe200000f16ff */
[----:B------:R-:W-:-:S04]  /*1f930*/  UISETP.GE.U32.AND UP4, UPT, UR10, 0x7fffffe0, UPT ;  /* 0x7fffffe00a00788c */ /* 0x000fc8000bf86070 */
[----:B------:R1:W-:Y:S01]  /*1f940*/  STL.64 [R1+0x1c18], R8 ;  /* 0x001c180801007387 */ /* 0x0003e20000100a00 */
[----:B---3--:R-:W-:Y:S02]  /*1f950*/  LOP3.LUT R252, R252, 0x1f, RZ, 0xc0, !PT ;  /* 0x0000001ffcfc7812 */ /* 0x008fe400078ec0ff */
[----:B-1----:R-:W-:-:S04]  /*1f960*/  LEA R8, P0, R241, R0, 0x2 ;  /* 0x00000000f1087211 */ /* 0x002fc800078010ff */
[----:B------:R-:W-:Y:S02]  /*1f970*/  LEA.HI.X.SX32 R9, R241, R6, 0x2, P0 ;  /* 0x00000006f1097211 */ /* 0x000fe400000f16ff */
[----:B------:R-:W-:Y:S01]  /*1f980*/  PLOP3.LUT P0, PT, PT, PT, UP4, 0x80, 0x0 ;  /* 0x000000000000781c */ /* 0x000fe20003f0f048 */
[----:B------:R-:W-:Y:S01]  /*1f990*/  IMAD.SHL.U32 R15, R252, 0x4, RZ ;  /* 0x00000004fc0f7824 */ /* 0x000fe200078e00ff */
[----:B------:R-:W-:Y:S01]  /*1f9a0*/  ULDC.64 UR10, c[0x0][0x118] ;  /* 0x00004600000a7ab9 */ /* 0x000fe20000000a00 */
[----:B------:R-:W-:Y:S01]  /*1f9b0*/  IMAD.MOV.U32 R18, RZ, RZ, c[0x0][0x188] ;  /* 0x00006200ff127624 */ /* 0x000fe200078e00ff */
[----:B------:R1:W-:Y:S03]  /*1f9c0*/  STL.64 [R1+0x1c10], R8 ;  /* 0x001c100801007387 */ /* 0x0003e60000100a00 */
[----:B------:R-:W-:-:S06]  /*1f9d0*/  IMAD.SHL.U32 R241, R18, 0x4, RZ ;  /* 0x0000000412f17824 */ /* 0x000fcc00078e00ff */
[----:B------:R3:W-:Y:S01]  /*1f9e0*/  LDGSTS.E [R15+0x20000], [R4.64], !P0 ;  /* 0x20000000040f7fae */ /* 0x0007e2000c12184a */
[----:B------:R-:W-:Y:S01]  /*1f9f0*/  PLOP3.LUT P0, PT, PT, PT, UP4, 0x80, 0x0 ;  /* 0x000000000000781c */ /* 0x000fe20003f0f048 */
[----:B-1----:R-:W-:Y:S01]  /*1fa00*/  IMAD.WIDE R8, R241, 0x4, R4 ;  /* 0x00000004f1087825 */ /* 0x002fe200078e0204 */
[----:B------:R-:W-:-:S03]  /*1fa10*/  PLOP3.LUT P6, PT, PT, PT, UP6, 0x80, 0x0 ;  /* 0x000000000000781c */ /* 0x000fc60003fcf068 */
[----:B------:R-:W-:Y:S01]  /*1fa20*/  IMAD.SHL.U32 R243, R18, 0x8, RZ ;  /* 0x0000000812f37824 */ /* 0x000fe200078e00ff */
[----:B------:R1:W-:Y:S01]  /*1fa30*/  STL.64 [R1+0x19d0], R8 ;  /* 0x0019d00801007387 */ /* 0x0003e20000100a00 */
[----:B------:R-:W-:Y:S01]  /*1fa40*/  PLOP3.LUT P5, PT, PT, PT, UP6, 0x80, 0x0 ;  /* 0x000000000000781c */ /* 0x000fe20003faf068 */
[----:B------:R-:W-:Y:S01]  /*1fa50*/  UISETP.GE.U32.AND UP5, UPT, UR30, 0x7fffffdf, UPT ;  /* 0x7fffffdf1e00788c */ /* 0x000fe2000bfa6070 */
[----:B------:R-:W-:-:S04]  /*1fa60*/  LOP3.LUT R17, R15, 0x40, RZ, 0x3c, !PT ;  /* 0x000000400f117812 */ /* 0x000fc800078e3cff */
[----:B--2---:R3:W-:Y:S01]  /*1fa70*/  LDGSTS.E [R15+0x20080], [R2.64], !P0 ;  /* 0x20080000020f7fae */ /* 0x0047e2000c12184a */
[----:B------:R-:W-:-:S03]  /*1fa80*/  IMAD.WIDE R10, R241, 0x4, R2 ;  /* 0x00000004f10a7825 */ /* 0x000fc600078e0202 */
[----:B------:R1:W-:Y:S01]  /*1fa90*/  LDGSTS.E [R15+0x20400], [R8.64], !P4 ;  /* 0x20400000080f7fae */ /* 0x0003e2000e12184a */
[----:B------:R-:W-:Y:S01]  /*1faa0*/  IMAD R241, R18, 0xc, RZ ;  /* 0x0000000c12f17824 */ /* 0x000fe200078e02ff */
[----:B------:R-:W-:Y:S02]  /*1fab0*/  PLOP3.LUT P0, PT, PT, PT, UP3, 0x80, 0x0 ;  /* 0x000000000000781c */ /* 0x000fe40003f0f038 */
[----:B------:R2:W-:Y:S04]  /*1fac0*/  STL.64 [R1+0x19e8], R10 ;  /* 0x0019e80a01007387 */ /* 0x0005e80000100a00 */
[----:B------:R2:W-:Y:S01]  /*1fad0*/  LDGSTS.E [R15+0x20480], [R10.64], !P2 ;  /* 0x204800000a0f7fae */ /* 0x0005e2000d12184a */
[----:B-1----:R-:W-:Y:S01]  /*1fae0*/  IMAD.WIDE R8, R243, 0x4, R4 ;  /* 0x00000004f3087825 */ /* 0x002fe200078e0204 */
[----:B------:R-:W-:-:S04]  /*1faf0*/  PLOP3.LUT P4, PT, PT, PT, UP3, 0x80, 0x0 ;  /* 0x000000000000781c */ /* 0x000fc80003f8f038 */
[----:B------:R1:W-:Y:S01]  /*1fb00*/  STL.64 [R1+0x1a00], R8 ;  /* 0x001a000801007387 */ /* 0x0003e20000100a00 */
[----:B--2---:R-:W-:-:S03]  /*1fb10*/  IMAD.WIDE R10, R243, 0x4, R2 ;  /* 0x00000004f30a7825 */ /* 0x004fc600078e0202 */
[----:B------:R1:W-:Y:S01]  /*1fb20*/  LDGSTS.E [R15+0x20800], [R8.64], !P1 ;  /* 0x20800000080f7fae */ /* 0x0003e2000c92184a */
[----:B------:R-:W-:Y:S01]  /*1fb30*/  PLOP3.LUT P2, PT, PT, PT, UP2, 0x80, 0x0 ;  /* 0x000000000000781c */ /* 0x000fe20003f4f028 */
[----:B------:R-:W-:Y:S02]  /*1fb40*/  IMAD.SHL.U32 R243, R18, 0x10, RZ ;  /* 0x0000001012f37824 */ /* 0x000fe400078e00ff */
        /* <DEDUP_REMOVED lines=8> */
[----:B------:R-:W-:Y:S02]  /*1fbd0*/  IMAD R241, R18, 0x14, RZ ;  /* 0x0000001412f17824 */ /* 0x000fe400078e02ff */
        /* <DEDUP_REMOVED lines=17> */
[----:B------:R-:W-:Y:S01]  /*1fcf0*/  UISETP.GE.U32.AND UP5, UPT, UR29, 0x7fffffdb, UPT ;  /* 0x7fffffdb1d00788c */ /* 0x000fe2000bfa6070 */
[----:B------:R-:W-:Y:S01]  /*1fd00*/  IMAD R241, R18, 0x1c, RZ ;  /* 0x0000001c12f17824 */ /* 0x000fe200078e02ff */
[----:B------:R-:W-:Y:S01]  /*1fd10*/  PLOP3.LUT P0, PT, PT, PT, UP0, 0x80, 0x0 ;  /* 0x000000000000781c */ /* 0x000fe20003f0f008 */
[----:B------:R2:W-:Y:S04]  /*1fd20*/  STL.64 [R1+0x1a98], R10 ;  /* 0x001a980a01007387 */ /* 0x0005e80000100a00 */
[----:B------:R2:W-:Y:S01]  /*1fd30*/  LDGSTS.E [R15+0x21480], [R10.64], !P1 ;  /* 0x214800000a0f7fae */ /* 0x0005e2000c92184a */
[----:B-1----:R-:W-:Y:S01]  /*1fd40*/  IMAD.WIDE R8, R243, 0x4, R4 ;  /* 0x00000004f3087825 */ /* 0x002fe200078e0204 */
[----:B------:R-:W-:-:S04]  /*1fd50*/  PLOP3.LUT P1, PT, PT, PT, UP5, 0x80, 0x0 ;  /* 0x000000000000781c */ /* 0x000fc80003f2f058 */
[----:B------:R1:W-:Y:S04]  /*1fd60*/  STL.64 [R1+0x1aa0], R8 ;  /* 0x001aa00801007387 */ /* 0x0003e80000100a00 */
[----:B------:R1:W-:Y:S01]  /*1fd70*/  LDGSTS.E [R15+0x21800], [R8.64], !P3 ;  /* 0x21800000080f7fae */ /* 0x0003e2000d92184a */
[--C-:B--2---:R-:W-:Y:S01]  /*1fd80*/  IMAD.WIDE R10, R243, 0x4, R2.reuse ;  /* 0x00000004f30a7825 */ /* 0x104fe200078e0202 */
[----:B------:R-:W-:Y:S01]  /*1fd90*/  PLOP3.LUT P3, PT, PT, PT, UP5, 0x80, 0x0 ;  /* 0x000000000000781c */ /* 0x000fe20003f6f058 */
[----:B------:R-:W-:Y:S02]  /*1fda0*/  UISETP.GE.U32.AND UP5, UPT, UR28, 0x7fffffd7, UPT ;  /* 0x7fffffd71c00788c */ /* 0x000fe4000bfa6070 */
[C---:B------:R-:W-:Y:S01]  /*1fdb0*/  IMAD.WIDE R12, R241.reuse, 0x4, R2 ;  /* 0x00000004f10c7825 */ /* 0x040fe200078e0202 */
[----:B------:R2:W-:Y:S04]  /*1fdc0*/  STL.64 [R1+0x1aa8], R10 ;  /* 0x001aa80a01007387 */ /* 0x0005e80000100a00 */
[----:B------:R2:W-:Y:S01]  /*1fdd0*/  LDGSTS.E [R15+0x21880], [R10.64], !P6 ;  /* 0x218800000a0f7fae */ /* 0x0005e2000f12184a */
[----:B-1----:R-:W-:-:S05]  /*1fde0*/  IMAD.WIDE R8, R241, 0x4, R4 ;  /* 0x00000004f1087825 */ /* 0x002fca00078e0204 */
[----:B------:R1:W-:Y:S01]  /*1fdf0*/  STL.64 [R1+0x1ad0], R8 ;  /* 0x001ad00801007387 */ /* 0x0003e20000100a00 */
[----:B------:R-:W-:-:S03]  /*1fe00*/  IMAD R241, R18, 0x5, RZ ;  /* 0x0000000512f17824 */ /* 0x000fc600078e02ff */
[----:B------:R1:W-:Y:S01]  /*1fe10*/  LDGSTS.E [R15+0x21c00], [R8.64], !P5 ;  /* 0x21c00000080f7fae */ /* 0x0003e2000e92184a */
[----:B--2---:R-:W-:Y:S02]  /*1fe20*/  LOP3.LUT R10, R15, 0x20, RZ, 0x3c, !PT ;  /* 0x000000200f0a7812 */ /* 0x004fe400078e3cff */
[----:B------:R-:W-:Y:S01]  /*1fe30*/  PLOP3.LUT P6, PT, PT, PT, UP5, 0x80, 0x0 ;  /* 0x000000000000781c */ /* 0x000fe20003fcf058 */
[----:B------:R2:W-:Y:S01]  /*1fe40*/  STL.64 [R1+0x1ad8], R12 ;  /* 0x001ad80c01007387 */ /* 0x0005e20000100a00 */
[----:B------:R-:W-:Y:S01]  /*1fe50*/  PLOP3.LUT P5, PT, PT, PT, UP5, 0x80, 0x0 ;  /* 0x000000000000781c */ /* 0x000fe20003faf058 */
[----:B------:R-:W-:Y:S02]  /*1fe60*/  UISETP.GE.U32.AND UP5, UPT, UR27, 0x7fffffd3, UPT ;  /* 0x7fffffd31b00788c */ /* 0x000fe4000bfa6070 */
[----:B------:R2:W-:Y:S01]  /*1fe70*/  LDGSTS.E [R15+0x21c80], [R12.64], !P0 ;  /* 0x21c800000c0f7fae */ /* 0x0005e2000c12184a */
[----:B-1----:R-:W-:-:S05]  /*1fe80*/  IMAD.WIDE R8, R18, 0x4, R4 ;  /* 0x0000000412087825 */ /* 0x002fca00078e0204 */
[----:B------:R1:W-:Y:S01]  /*1fe90*/  STL.64 [R1+0x1ae0], R8 ;  /* 0x001ae00801007387 */ /* 0x0003e20000100a00 */
[----:B--2---:R-:W-:-:S03]  /*1fea0*/  IMAD.WIDE R12, R18, 0x4, R2 ;  /* 0x00000004120c7825 */ /* 0x004fc600078e0202 */
[----:B------:R1:W-:Y:S01]  /*1feb0*/  LDGSTS.E [R10+0x20100], [R8.64], !P4 ;  /* 0x20100000080a7fae */ /* 0x0003e2000e12184a */
[----:B------:R-:W-:-:S03]  /*1fec0*/  IMAD R243, R18, 0x9, RZ ;  /* 0x0000000912f37824 */ /* 0x000fc600078e02ff */
[----:B------:R2:W-:Y:S01]  /*1fed0*/  STL.64 [R1+0x1ae8], R12 ;  /* 0x001ae80c01007387 */ /* 0x0005e20000100a00 */
[----:B------:R-:W-:Y:S01]  /*1fee0*/  PLOP3.LUT P0, PT, PT, PT, UP5, 0x80, 0x0 ;  /* 0x000000000000781c */ /* 0x000fe20003f0f058 */
[----:B------:R-:W-:Y:S01]  /*1fef0*/  UISETP.GE.U32.AND UP0, UPT, UR25, 0x7fffffcb, UPT ;  /* 0x7fffffcb1900788c */ /* 0x000fe2000bf06070 */
[----:B------:R-:W-:Y:S01]  /*1ff00*/  PLOP3.LUT P4, PT, PT, PT, UP5, 0x80, 0x0 ;  /* 0x000000000000781c */ /* 0x000fe20003f8f058 */
[----:B------:R2:W-:Y:S01]  /*1ff10*/  LDGSTS.E [R10+0x20180], [R12.64], !P2 ;  /* 0x201800000c0a7fae */ /* 0x0005e2000d12184a */
[----:B-1----:R-:W-:Y:S01]  /*1ff20*/  IMAD.WIDE R8, R241, 0x4, R4 ;  /* 0x00000004f1087825 */ /* 0x002fe200078e0204 */
[----:B------:R-:W-:-:S04]  /*1ff30*/  UISETP.GE.U32.AND UP5, UPT, UR26, 0x7fffffcf, UPT ;  /* 0x7fffffcf1a00788c */ /* 0x000fc8000bfa6070 */
[----:B------:R1:W-:Y:S01]  /*1ff40*/  STL.64 [R1+0x1b10], R8 ;  /* 0x001b100801007387 */ /* 0x0003e20000100a00 */
[----:B--2---:R-:W-:-:S03]  /*1ff50*/  IMAD.WIDE R12, R241, 0x4, R2 ;  /* 0x00000004f10c7825 */ /* 0x004fc600078e0202 */
[----:B------:R1:W-:Y:S01]  /*1ff60*/  LDGSTS.E [R10+0x20500], [R8.64], !P1 ;  /* 0x20500000080a7fae */ /* 0x0003e2000c92184a */
[----:B------:R-:W-:-:S03]  /*1ff70*/  IMAD R241, R18, 0xd, RZ ;  /* 0x0000000d12f17824 */ /* 0x000fc600078e02ff */
[----:B------:R2:W-:Y:S01]  /*1ff80*/  LDGSTS.E [R10+0x20580], [R12.64], !P3 ;  /* 0x205800000c0a7fae */ /* 0x0005e2000d92184a */
[----:B------:R-:W-:Y:S01]  /*1ff90*/  PLOP3.LUT P2, PT, PT, PT, UP5, 0x80, 0x0 ;  /* 0x000000000000781c */ /* 0x000fe20003f4f058 */
[----:B-1----:R-:W-:Y:S02]  /*1ffa0*/  IMAD.WIDE R8, R243, 0x4, R4 ;  /* 0x00000004f3087825 */ /* 0x002fe400078e0204 */
[----:B------:R2:W-:Y:S01]  /*1ffb0*/  STL.64 [R1+0x1b18], R12 ;  /* 0x001b180c01007387 */ /* 0x0005e20000100a00 */
[----:B------:R-:W-:-:S03]  /*1ffc0*/  PLOP3.LUT P3, PT, PT, PT, UP0, 0x80, 0x0 ;  /* 0x000000000000781c */ /* 0x000fc60003f6f008 */
[----:B------:R1:W-:Y:S01]  /*1ffd0*/  LDGSTS.E [R10+0x20900], [R8.64], !P6 ;  /* 0x20900000080a7fae */ /* 0x0003e2000f12184a */
[----:B------:R-:W-:Y:S01]  /*1ffe0*/  PLOP3.LUT P6, PT, PT, PT, UP0, 0x80, 0x0 ;  /* 0x000000000000781c */ /* 0x000fe20003fcf008 */
[----:B------:R-:W-:Y:S02]  /*1fff0*/  UISETP.GE.U32.AND UP0, UPT, UR24, 0x7fffffc7, UPT ;  /* 0x7fffffc71800788c */ /* 0x000fe4000bf06070 */
[----:B------:R1:W-:Y:S01]  /*20000*/  STL.64 [R1+0x1b20], R8 ;  /* 0x001b200801007387 */ /* 0x0003e20000100a00 */
[----:B--2---:R-:W-:Y:S01]  /*20010*/  IMAD.WIDE R12, R243, 0x4, R2 ;  /* 0x00000004f30c7825 */ /* 0x004fe200078e0202 */
[----:B------:R-:W-:-:S03]  /*20020*/  PLOP3.LUT P1, PT, PT, PT, UP5, 0x80, 0x0 ;  /* 0x000000000000781c */ /* 0x000fc60003f2f058 */
[----:B------:R-:W-:Y:S01]  /*20030*/  IMAD R243, R18, 0x11, RZ ;  /* 0x0000001112f37824 */ /* 0x000fe200078e02ff */
[----:B------:R2:W-:Y:S01]  /*20040*/  LDGSTS.E [R10+0x20980], [R12.64], !P5 ;  /* 0x209800000c0a7fae */ /* 0x0005e2000e92184a */
[----:B-1----:R-:W-:-:S03]  /*20050*/  IMAD.WIDE R8, R241, 0x4, R4 ;  /* 0x00000004f1087825 */ /* 0x002fc600078e0204 */
[----:B------:R2:W-:Y:S01]  /*20060*/  STL.64 [R1+0x1b28], R12 ;  /* 0x001b280c01007387 */ /* 0x0005e20000100a00 */
[----:B------:R-:W-:-:S03]  /*20070*/  PLOP3.LUT P5, PT, PT, PT, UP0, 0x80, 0x0 ;  /* 0x000000000000781c */ /* 0x000fc60003faf008 */
[----:B------:R1:W-:Y:S01]  /*20080*/  LDGSTS.E [R10+0x20d00], [R8.64], !P0 ;  /* 0x20d00000080a7fae */ /* 0x0003e2000c12184a */
[----:B------:R-:W-:Y:S01]  /*20090*/  PLOP3.LUT P0, PT, PT, PT, UP0, 0x80, 0x0 ;  /* 0x000000000000781c */ /* 0x000fe20003f0f008 */
[----:B------:R-:W-:Y:S02]  /*200a0*/  UISETP.GE.U32.AND UP0, UPT, UR23, 0x7fffffc3, UPT ;  /* 0x7fffffc31700788c */ /* 0x000fe4000bf06070 */
[----:B------:R1:W-:Y:S01]  /*200b0*/  STL.64 [R1+0x1b50], R8 ;  /* 0x001b500801007387 */ /* 0x0003e20000100a00 */
[----:B--2---:R-:W-:-:S04]  /*200c0*/  IMAD.WIDE R12, R241, 0x4, R2 ;  /* 0x00000004f10c7825 */ /* 0x004fc800078e0202 */
        /* <DEDUP_REMOVED lines=20> */
[----:B------:R-:W-:Y:S02]  /*20210*/  IMAD R241, R18, 0x1d, RZ ;  /* 0x0000001d12f17824 */ /* 0x000fe400078e02ff */
[----:B-1----:R-:W-:Y:S01]  /*20220*/  IMAD.WIDE R8, R243, 0x4, R4 ;  /* 0x00000004f3087825 */ /* 0x002fe200078e0204 */
[----:B------:R1:W-:Y:S04]  /*20230*/  STL.64 [R1+0x1b88], R12 ;  /* 0x001b880c01007387 */ /* 0x0003e80000100a00 */
[----:B------:R1:W-:Y:S01]  /*20240*/  LDGSTS.E [R10+0x21580], [R12.64], !P6 ;  /* 0x215800000c0a7fae */ /* 0x0003e2000f12184a */
[----:B------:R-:W-:-:S03]  /*20250*/  PLOP3.LUT P6, PT, PT, PT, UP0, 0x80, 0x0 ;  /* 0x000000000000781c */ /* 0x000fc60003fcf008 */
[----:B------:R2:W-:Y:S04]  /*20260*/  STL.64 [R1+0x1b90], R8 ;  /* 0x001b900801007387 */ /* 0x0005e80000100a00 */
[----:B------:R2:W-:Y:S01]  /*20270*/  LDGSTS.E [R10+0x21900], [R8.64], !P5 ;  /* 0x21900000080a7fae */ /* 0x0005e2000e92184a */
[----:B------:R-:W-:Y:S01]  /*20280*/  PLOP3.LUT P5, PT, PT, PT, UP0, 0x80, 0x0 ;  /* 0x000000000000781c */ /* 0x000fe20003faf008 */
[----:B------:R-:W-:Y:S01]  /*20290*/  UISETP.GE.U32.AND UP0, UPT, UR20, 0x7fffffd6, UPT ;  /* 0x7fffffd61400788c */ /* 0x000fe2000bf06070 */
[----:B-1----:R-:W-:-:S04]  /*202a0*/  IMAD.WIDE R12, R243, 0x4, R2 ;  /* 0x00000004f30c7825 */ /* 0x002fc800078e0202 */
[----:B------:R-:W-:Y:S02]  /*202b0*/  IMAD.SHL.U32 R243, R18, 0x2, RZ ;  /* 0x0000000212f37824 */ /* 0x000fe400078e00ff */
[----:B--2---:R-:W-:Y:S01]  /*202c0*/  IMAD.WIDE R8, R241, 0x4, R4 ;  /* 0x00000004f1087825 */ /* 0x004fe200078e0204 */
[----:B------:R1:W-:Y:S04]  /*202d0*/  STL.64 [R1+0x1b98], R12 ;  /* 0x001b980c01007387 */ /* 0x0003e80000100a00 */
[----:B------:R1:W-:Y:S01]  /*202e0*/  LDGSTS.E [R10+0x21980], [R12.64], !P0 ;  /* 0x219800000c0a7fae */ /* 0x0003e2000c12184a */
[----:B------:R-:W-:-:S03]  /*202f0*/  PLOP3.LUT P0, PT, PT, PT, UP0, 0x80, 0x0 ;  /* 0x000000000000781c */ /* 0x000fc60003f0f008 */
[----:B------:R2:W-:Y:S04]  /*20300*/  STL.64 [R1+0x1bb0], R8 ;  /* 0x001bb00801007387 */ /* 0x0005e80000100a00 */
[----:B------:R2:W-:Y:S01]  /*20310*/  LDGSTS.E [R10+0x21d00], [R8.64], !P4 ;  /* 0x21d00000080a7fae */ /* 0x0005e2000e12184a */
[----:B------:R-:W-:Y:S01]  /*20320*/  PLOP3.LUT P4, PT, PT, PT, UP0, 0x80, 0x0 ;  /* 0x000000000000781c */ /* 0x000fe20003f8f008 */
[----:B-1----:R-:W-:Y:S01]  /*20330*/  IMAD.WIDE R12, R241, 0x4, R2 ;  /* 0x00000004f10c7825 */ /* 0x002fe200078e0202 */
[----:B------:R-:W-:-:S03]  /*20340*/  UISETP.GE.U32.AND UP0, UPT, UR19, 0x7fffffd2, UPT ;  /* 0x7fffffd21300788c */ /* 0x000fc6000bf06070 */
[----:B------:R-:W-:Y:S02]  /*20350*/  IMAD R241, R18, 0x6, RZ ;  /* 0x0000000612f17824 */ /* 0x000fe400078e02ff */
[----:B--2---:R-:W-:Y:S01]  /*20360*/  IMAD.WIDE R8, R243, 0x4, R4 ;  /* 0x00000004f3087825 */ /* 0x004fe200078e0204 */
[----:B------:R-:W-:Y:S04]  /*20370*/  STL.64 [R1+0x1bb8], R12 ;  /* 0x001bb80c01007387 */ /* 0x000fe80000100a00 */
        /* <DEDUP_REMOVED lines=8> */
[C---:B--2---:R-:W-:Y:S01]  /*20400*/  IMAD.WIDE R8, R241.reuse, 0x4, R4 ;  /* 0x00000004f1087825 */ /* 0x044fe200078e0204 */
[----:B------:R1:W-:Y:S04]  /*20410*/  STL.64 [R1+0x1bc8], R10 ;  /* 0x001bc80a01007387 */ /* 0x0003e80000100a00 */
[----:B------:R1:W-:Y:S04]  /*20420*/  LDGSTS.E [R17+0x20280], [R10.64], !P3 ;  /* 0x202800000a117fae */ /* 0x0003e8000d92184a */
[----:B------:R2:W-:Y:S04]  /*20430*/  STL.64 [R1+0x1d58], R8 ;  /* 0x001d580801007387 */ /* 0x0005e80000100a00 */
[----:B------:R2:W-:Y:S01]  /*20440*/  LDGSTS.E [R17+0x20600], [R8.64], !P6 ;  /* 0x2060000008117fae */ /* 0x0005e2000f12184a */
[----:B-1----:R-:W-:Y:S01]  /*20450*/  IMAD.WIDE R10, R241, 0x4, R2 ;  /* 0x00000004f10a7825 */ /* 0x002fe200078e0202 */
[----:B------:R-:W-:-:S02]  /*20460*/  PLOP3.LUT P3, PT, PT, PT, UP0, 0x80, 0x0 ;  /* 0x000000000000781c */ /* 0x000fc40003f6f008 */
[----:B------:R-:W-:Y:S01]  /*20470*/  PLOP3.LUT P6, PT, PT, PT, UP0, 0x80, 0x0 ;  /* 0x000000000000781c */ /* 0x000fe20003fcf008 */
[----:B------:R-:W-:Y:S02]  /*20480*/  IMAD R241, R18, 0xe, RZ ;  /* 0x0000000e12f17824 */ /* 0x000fe400078e02ff */
[C---:B--2---:R-:W-:Y:S01]  /*20490*/  IMAD.WIDE R8, R243.reuse, 0x4, R4 ;  /* 0x00000004f3087825 */ /* 0x044fe200078e0204 */
[----:B------:R-:W-:Y:S01]  /*204a0*/  UISETP.GE.U32.AND UP0, UPT, UR17, 0x7fffffca, UPT ;  /* 0x7fffffca1100788c */ /* 0x000fe2000bf06070 */
[----:B------:R1:W-:Y:S04]  /*204b0*/  STL.64 [R1+0x1d60], R10 ;  /* 0x001d600a01007387 */ /* 0x0003e80000100a00 */
[----:B------:R1:W-:Y:S04]  /*204c0*/  LDGSTS.E [R17+0x20680], [R10.64], !P5 ;  /* 0x206800000a117fae */ /* 0x0003e8000e92184a */
[----:B------:R2:W-:Y:S04]  /*204d0*/  STL.64 [R1+0x1d68], R8 ;  /* 0x001d680801007387 */ /* 0x0005e80000100a00 */
[----:B------:R2:W-:Y:S01]  /*204e0*/  LDGSTS.E [R17+0x20a00], [R8.64], !P0 ;  /* 0x20a0000008117fae */ /* 0x0005e2000c12184a */
[----:B-1----:R-:W-:Y:S01]  /*204f0*/  IMAD.WIDE R10, R243, 0x4, R2 ;  /* 0x00000004f30a7825 */ /* 0x002fe200078e0202 */
[----:B------:R-:W-:-:S03]  /*20500*/  PLOP3.LUT P5, PT, PT, PT, UP0, 0x80, 0x0 ;  /* 0x000000000000781c */ /* 0x000fc60003faf008 */
[----:B------:R-:W-:Y:S02]  /*20510*/  IMAD R243, R18, 0x12, RZ ;  /* 0x0000001212f37824 */ /* 0x000fe400078e02ff */
[C---:B--2---:R-:W-:Y:S01]  /*20520*/  IMAD.WIDE R8, R241.reuse, 0x4, R4 ;  /* 0x00000004f1087825 */ /* 0x044fe200078e0204 */
[----:B------:R1:W-:Y:S04]  /*20530*/  STL.64 [R1+0x1d70], R10 ;  /* 0x001d700a01007387 */ /* 0x0003e80000100a00 */
[----:B------:R1:W-:Y:S04]  /*20540*/  LDGSTS.E [R17+0x20a80], [R10.64], !P4 ;  /* 0x20a800000a117fae */ /* 0x0003e8000e12184a */
[----:B------:R2:W-:Y:S04]  /*20550*/  STL.64 [R1+0x1d78], R8 ;  /* 0x001d780801007387 */ /* 0x0005e80000100a00 */
[----:B------:R2:W-:Y:S01]  /*20560*/  LDGSTS.E [R17+0x20e00], [R8.64], !P2 ;  /* 0x20e0000008117fae */ /* 0x0005e2000d12184a */
[----:B-1----:R-:W-:-:S04]  /*20570*/  IMAD.WIDE R10, R241, 0x4, R2 ;  /* 0x00000004f10a7825 */ /* 0x002fc800078e0202 */
[----:B------:R-:W-:Y:S02]  /*20580*/  IMAD R241, R18, 0x16, RZ ;  /* 0x0000001612f17824 */ /* 0x000fe400078e02ff */
[C---:B--2---:R-:W-:Y:S01]  /*20590*/  IMAD.WIDE R8, R243.reuse, 0x4, R4 ;  /* 0x00000004f3087825 */ /* 0x044fe200078e0204 */
[----:B------:R1:W-:Y:S04]  /*205a0*/  STL.64 [R1+0x1d80], R10 ;  /* 0x001d800a01007387 */ /* 0x0003e80000100a00 */
[----:B------:R1:W-:Y:S04]  /*205b0*/  LDGSTS.E [R17+0x20e80], [R10.64], !P1 ;  /* 0x20e800000a117fae */ /* 0x0003e8000c92184a */
[----:B------:R2:W-:Y:S04]  /*205c0*/  STL.64 [R1+0x1d88], R8 ;  /* 0x001d880801007387 */ /* 0x0005e80000100a00 */
[----:B------:R2:W-:Y:S01]  /*205d0*/  LDGSTS.E [R17+0x21200], [R8.64], !P3 ;  /* 0x2120000008117fae */ /* 0x0005e2000d92184a */
[----:B-1----:R-:W-:Y:S01]  /*205e0*/  IMAD.WIDE R10, R243, 0x4, R2 ;  /* 0x00000004f30a7825 */ /* 0x002fe200078e0202 */
[----:B------:R-:W-:-:S03]  /*205f0*/  PLOP3.LUT P0, PT, PT, PT, UP0, 0x80, 0x0 ;  /* 0x000000000000781c */ /* 0x000fc60003f0f008 */
[C---:B--2---:R-:W-:Y:S01]  /*20600*/  IMAD.WIDE R8, R241.reuse, 0x4, R4 ;  /* 0x00000004f1087825 */ /* 0x044fe200078e0204 */
[----:B------:R-:W-:Y:S04]  /*20610*/  STL.64 [R1+0x1d90], R10 ;  /* 0x001d900a01007387 */ /* 0x000fe80000100a00 */
[----:B------:R1:W-:Y:S04]  /*20620*/  LDGSTS.E [R17+0x21280], [R10.64], !P6 ;  /* 0x212800000a117fae */ /* 0x0003e8000f12184a */
[----:B------:R2:W-:Y:S04]  /*20630*/  STL.64 [R1+0x1d98], R8 ;  /* 0x001d980801007387 */ /* 0x0005e80000100a00 */
[----:B------:R2:W-:Y:S02]  /*20640*/  LDGSTS.E [R17+0x21600], [R8.64], !P5 ;  /* 0x2160000008117fae */ /* 0x0005e4000e92184a */
[----:B--2---:R-:W-:-:S05]  /*20650*/  IMAD.WIDE R8, R241, 0x4, R2 ;  /* 0x00000004f1087825 */ /* 0x004fca00078e0202 */
[----:B------:R2:W-:Y:S04]  /*20660*/  STL.64 [R1+0x1da0], R8 ;  /* 0x001da00801007387 */ /* 0x0005e80000100a00 */
[----:B------:R-:W4:Y:S04]  /*20670*/  LDL.LU R20, [R1+0x700] ;  /* 0x0007000001147983 */ /* 0x000f280000300800 */
[----:B------:R-:W3:Y:S04]  /*20680*/  LDL.LU R16, [R1+0x704] ;  /* 0x0007040001107983 */ /* 0x000ee80000300800 */
[----:B------:R-:W4:Y:S04]  /*20690*/  LDL.LU R14, [R1+0x6fc] ;  /* 0x0006fc00010e7983 */ /* 0x000f280000300800 */
[----:B------:R-:W4:Y:S04]  /*206a0*/  LDL.LU R13, [R1+0x6f8] ;  /* 0x0006f800010d7983 */ /* 0x000f280000300800 */
[----:B------:R-:W4:Y:S04]  /*206b0*/  LDL.LU R12, [R1+0x6f4] ;  /* 0x0006f400010c7983 */ /* 0x000f280000300800 */
[----:B-1----:R-:W4:Y:S04]  /*206c0*/  LDL.LU R11, [R1+0x6f0] ;  /* 0x0006f000010b7983 */ /* 0x002f280000300800 */
[----:B------:R2:W-:Y:S04]  /*206d0*/  LDGSTS.E [R17+0x21680], [R8.64], !P0 ;  /* 0x2168000008117fae */ /* 0x0005e8000c12184a */
[----:B------:R-:W4:Y:S04]  /*206e0*/  LDL.LU R10, [R1+0x6ec] ;  /* 0x0006ec00010a7983 */ /* 0x000f280000300800 */
[----:B--2---:R-:W2:Y:S04]  /*206f0*/  LDL.LU R9, [R1+0x6e8] ;  /* 0x0006e80001097983 */ /* 0x004ea80000300800 */
[----:B------:R-:W2:Y:S04]  /*20700*/  LDL.LU R8, [R1+0x6e4] ;  /* 0x0006e40001087983 */ /* 0x000ea80000300800 */
[----:B------:R-:W2:Y:S04]  /*20710*/  LDL.LU R240, [R1+0x6e0] ;  /* 0x0006e00001f07983 */ /* 0x000ea80000300800 */
[----:B------:R-:W2:Y:S04]  /*20720*/  LDL.LU R244, [R1+0x6dc] ;  /* 0x0006dc0001f47983 */ /* 0x000ea80000300800 */
[----:B------:R-:W2:Y:S04]  /*20730*/  LDL.LU R245, [R1+0x6d8] ;  /* 0x0006d80001f57983 */ /* 0x000ea80000300800 */
[----:B------:R-:W2:Y:S01]  /*20740*/  LDL.LU R246, [R1+0x6d4] ;  /* 0x0006d40001f67983 */ /* 0x000ea20000300800 */
[----:B------:R-:W-:-:S03]  /*20750*/  ISETP.GE.AND P0, PT, R252, UR31, PT ;  /* 0x0000001ffc007c0c */ /* 0x000fc6000bf06270 */
[----:B------:R-:W2:Y:S04]  /*20760*/  LDL.LU R250, [R1+0x6d0] ;  /* 0x0006d00001fa7983 */ /* 0x000ea80000300800 */
[----:B------:R-:W2:Y:S04]  /*20770*/  LDL.LU R251, [R1+0x6cc] ;  /* 0x0006cc0001fb7983 */ /* 0x000ea80000300800 */
[----:B------:R-:W2:Y:S04]  /*20780*/  LDL.LU R252, [R1+0x6c8] ;  /* 0x0006c80001fc7983 */ /* 0x000ea80000300800 */
[----:B------:R-:W1:Y:S01]  /*20790*/  S2R R19, SR_TID.X ;  /* 0x0000000000137919 */ /* 0x000e620000002100 */
[----:B------:R-:W-:Y:S01]  /*207a0*/  UISETP.GE.U32.AND UP0, UPT, UR16, 0x7fffffc6, UPT ;  /* 0x7fffffc61000788c */ /* 0x000fe2000bf06070 */
[----:B------:R-:W-:-:S05]  /*207b0*/  IMAD R18, R18, 0x1a, RZ ;  /* 0x0000001a12127824 */ /* 0x000fca00078e02ff */
[----:B------:R-:W-:Y:S02]  /*207c0*/  PLOP3.LUT P4, PT, PT, PT, UP0, 0x80, 0x0 ;  /* 0x000000000000781c */ /* 0x000fe40003f8f008 */
[----:B------:R-:W-:Y:S01]  /*207d0*/  PLOP3.LUT P2, PT, PT, PT, UP0, 0x80, 0x0 ;  /* 0x000000000000781c */ /* 0x000fe20003f4f008 */
[----:B------:R-:W-:-:S10]  /*207e0*/  IMAD.WIDE R22, R18, 0x4, R4 ;  /* 0x0000000412167825 */ /* 0x000fd400078e0204 */
[----:B------:R2:W-:Y:S01]  /*207f0*/  LDGSTS.E [R17+0x21a00], [R22.64], !P4 ;  /* 0x21a0000016117fae */ /* 0x0005e2000e12184a */
[C---:B-1----:R-:W-:Y:S02]  /*20800*/  IMAD.SHL.U32 R243, R19.reuse, 0x40, RZ ;  /* 0x0000004013f37824 */ /* 0x042fe400078e00ff */
[----:B------:R-:W-:-:S03]  /*20810*/  IMAD.SHL.U32 R21, R19, 0x20, RZ ;  /* 0x0000002013157824 */ /* 0x000fc600078e00ff */
[----:B------:R-:W-:-:S04]  /*20820*/  LOP3.LUT R243, R243, 0x600, RZ, 0xc0, !PT ;  /* 0x00000600f3f37812 */ /* 0x000fc800078ec0ff */
[----:B------:R-:W-:Y:S01]  /*20830*/  LOP3.LUT R243, R243, 0x60, R21, 0xf8, !PT ;  /* 0x00000060f3f37812 */ /* 0x000fe200078ef815 */
[----:B------:R-:W-:Y:S02]  /*20840*/  IMAD.SHL.U32 R21, R19, 0x4, RZ ;  /* 0x0000000413157824 */ /* 0x000fe400078e00ff */
[----:B------:R-:W-:-:S05]  /*20850*/  IMAD.WIDE R18, R18, 0x4, R2 ;  /* 0x0000000412127825 */ /* 0x000fca00078e0202 */
[----:B------:R1:W-:Y:S04]  /*20860*/  LDGSTS.E [R17+0x21a80], [R18.64], !P2 ;  /* 0x21a8000012117fae */ /* 0x0003e8000d12184a */
[----:B------:R-:W-:Y:S04]  /*20870*/  STL.64 [R1+0x1da8], R22 ;  /* 0x001da81601007387 */ /* 0x000fe80000100a00 */
[----:B------:R-:W-:Y:S01]  /*20880*/  STL.64 [R1+0x1db0], R18 ;  /* 0x001db01201007387 */ /* 0x000fe20000100a00 */
[----:B------:R-:W-:Y:S02]  /*20890*/  LOP3.LUT R21, R243, 0x70, R21, 0x78, !PT ;  /* 0x00000070f3157812 */ /* 0x000fe400078e7815 */
[----:B---3--:R-:W-:-:S02]  /*208a0*/  ISETP.GE.AND P2, PT, R16, c[0x0][0x17c], PT ;  /* 0x00005f0010007a0c */ /* 0x008fc40003f46270 */
[----:B------:R-:W-:Y:S01]  /*208b0*/  LOP3.LUT R16, R15, 0x60, RZ, 0x3c, !PT ;  /* 0x000000600f107812 */ /* 0x000fe200078e3cff */
[----:B----4-:R-:W-:Y:S02]  /*208c0*/  IMAD R15, R14, c[0x0][0x190], RZ ;  /* 0x000064000e0f7a24 */ /* 0x010fe400078e02ff */
[----:B------:R-:W-:-:S03]  /*208d0*/  IMAD R14, R13, c[0x0][0x190], RZ ;  /* 0x000064000d0e7a24 */ /* 0x000fc600078e02ff */
[----:B------:R-:W-:Y:S01]  /*208e0*/  STL [R1+0xcc], R15 ;  /* 0x0000cc0f01007387 */ /* 0x000fe20000100800 */
[----:B------:R-:W-:-:S03]  /*208f0*/  IMAD R13, R12, c[0x0][0x190], RZ ;  /* 0x000064000c0d7a24 */ /* 0x000fc600078e02ff */
[----:B------:R-:W-:Y:S01]  /*20900*/  STL [R1+0xc8], R14 ;  /* 0x0000c80e01007387 */ /* 0x000fe20000100800 */
[----:B------:R-:W-:-:S03]  /*20910*/  IMAD R12, R11, c[0x0][0x190], RZ ;  /* 0x000064000b0c7a24 */ /* 0x000fc600078e02ff */
[----:B------:R-:W-:Y:S01]  /*20920*/  STL [R1+0xc4], R13 ;  /* 0x0000c40d01007387 */ /* 0x000fe20000100800 */
[----:B------:R-:W-:-:S03]  /*20930*/  IMAD R11, R10, c[0x0][0x190], RZ ;  /* 0x000064000a0b7a24 */ /* 0x000fc600078e02ff */
[----:B------:R-:W-:Y:S01]  /*20940*/  STL [R1+0xc0], R12 ;  /* 0x0000c00c01007387 */ /* 0x000fe20000100800 */
[----:B--2---:R-:W-:-:S03]  /*20950*/  IMAD R10, R9, c[0x0][0x190], RZ ;  /* 0x00006400090a7a24 */ /* 0x004fc600078e02ff */
[----:B------:R-:W-:Y:S01]  /*20960*/  STL [R1+0xbc], R11 ;  /* 0x0000bc0b01007387 */ /* 0x000fe20000100800 */
[----:B------:R-:W-:-:S03]  /*20970*/  IMAD R9, R8, c[0x0][0x190], RZ ;  /* 0x0000640008097a24 */ /* 0x000fc600078e02ff */
[----:B------:R2:W-:Y:S01]  /*20980*/  STL [R1+0xb8], R10 ;  /* 0x0000b80a01007387 */ /* 0x0005e20000100800 */
[----:B------:R-:W-:-:S03]  /*20990*/  IMAD R8, R240, c[0x0][0x190], RZ ;  /* 0x00006400f0087a24 */ /* 0x000fc600078e02ff */
[----:B------:R3:W-:Y:S01]  /*209a0*/  STL [R1+0xb4], R9 ;  /* 0x0000b40901007387 */ /* 0x0007e20000100800 */
[----:B--2---:R-:W-:-:S03]  /*209b0*/  IMAD R10, R244, c[0x0][0x190], RZ ;  /* 0x00006400f40a7a24 */ /* 0x004fc600078e02ff */
[----:B------:R2:W-:Y:S01]  /*209c0*/  STL [R1+0xb0], R8 ;  /* 0x0000b00801007387 */ /* 0x0005e20000100800 */
[----:B---3--:R-:W-:-:S03]  /*209d0*/  IMAD R9, R245, c[0x0][0x190], RZ ;  /* 0x00006400f5097a24 */ /* 0x008fc600078e02ff */
        /* <DEDUP_REMOVED lines=8> */
[----:B------:R-:W3:Y:S04]  /*20a60*/  LDL.LU R243, [R1+0x6c4] ;  /* 0x0006c40001f37983 */ /* 0x000ee80000300800 */
[----:B------:R4:W-:Y:S04]  /*20a70*/  STL [R1+0x9c], R9 ;  /* 0x00009c0901007387 */ /* 0x0009e80000100800 */
[----:B------:R-:W3:Y:S04]  /*20a80*/  LDL.LU R219, [R1+0x6c0] ;  /* 0x0006c00001db7983 */ /* 0x000ee80000300800 */
[----:B------:R1:W-:Y:S04]  /*20a90*/  STL [R1+0x98], R8 ;  /* 0x0000980801007387 */ /* 0x0003e80000100800 */
[----:B------:R-:W3:Y:S04]  /*20aa0*/  LDL.LU R29, [R1+0x6bc] ;  /* 0x0006bc00011d7983 */ /* 0x000ee80000300800 */
[----:B------:R-:W3:Y:S04]  /*20ab0*/  LDL.LU R28, [R1+0x6b8] ;  /* 0x0006b800011c7983 */ /* 0x000ee80000300800 */
[----:B------:R-:W3:Y:S04]  /*20ac0*/  LDL.LU R27, [R1+0x6b4] ;  /* 0x0006b400011b7983 */ /* 0x000ee80000300800 */
[----:B------:R-:W3:Y:S04]  /*20ad0*/  LDL.LU R26, [R1+0x6b0] ;  /* 0x0006b000011a7983 */ /* 0x000ee80000300800 */
[----:B------:R-:W3:Y:S01]  /*20ae0*/  LDL.LU R25, [R1+0x6ac] ;  /* 0x0006ac0001197983 */ /* 0x000ee20000300800 */
[----:B------:R-:W-:-:S03]  /*20af0*/  ISETP.NE.U32.AND P4, PT, R20, RZ, PT ;  /* 0x000000ff1400720c */ /* 0x000fc60003f85070 */
[----:B------:R-:W3:Y:S04]  /*20b00*/  LDL.LU R24, [R1+0x6a8] ;  /* 0x0006a80001187983 */ /* 0x000ee80000300800 */
[----:B------:R-:W3:Y:S04]  /*20b10*/  LDL.LU R23, [R1+0x6a4] ;  /* 0x0006a40001177983 */ /* 0x000ee80000300800 */
[----:B------:R-:W3:Y:S04]  /*20b20*/  LDL.LU R22, [R1+0x6a0] ;  /* 0x0006a00001167983 */ /* 0x000ee80000300800 */
[----:B------:R-:W3:Y:S04]  /*20b30*/  LDL.LU R21, [R1+0x69c] ;  /* 0x00069c0001157983 */ /* 0x000ee80000300800 */
[----:B------:R-:W3:Y:S04]  /*20b40*/  LDL.LU R20, [R1+0x698] ;  /* 0x0006980001147983 */ /* 0x000ee80000300800 */
[----:B-1----:R-:W3:Y:S04]  /*20b50*/  LDL.LU R19, [R1+0x694] ;  /* 0x0006940001137983 */ /* 0x002ee80000300800 */
        /* <DEDUP_REMOVED lines=8> */
[----:B--2---:R-:W2:Y:S04]  /*20be0*/  LDL.LU R10, [R1+0x670] ;  /* 0x00067000010a7983 */ /* 0x004ea80000300800 */
[----:B----4-:R-:W4:Y:S04]  /*20bf0*/  LDL.LU R9, [R1+0x66c] ;  /* 0x00066c0001097983 */ /* 0x010f280000300800 */
        /* <DEDUP_REMOVED lines=8> */
[----:B------:R-:W-:-:S06]  /*20c80*/  UISETP.GE.U32.AND UP0, UPT, UR15, 0x7fffffc2, UPT ;  /* 0x7fffffc20f00788c */ /* 0x000fcc000bf06070 */
[----:B------:R-:W-:Y:S02]  /*20c90*/  PLOP3.LUT P1, PT, PT, PT, UP0, 0x80, 0x0 ;  /* 0x000000000000781c */ /* 0x000fe40003f2f008 */
[----:B------:R-:W-:Y:S01]  /*20ca0*/  PLOP3.LUT P3, PT, PT, PT, UP0, 0x80, 0x0 ;  /* 0x000000000000781c */ /* 0x000fe20003f6f008 */
[----:B------:R-:W-:-:S06]  /*20cb0*/  UISETP.GE.U32.AND UP0, UPT, UR14, 0x7fffffdd, UPT ;  /* 0x7fffffdd0e00788c */ /* 0x000fcc000bf06070 */
[----:B------:R-:W-:Y:S02]  /*20cc0*/  PLOP3.LUT P6, PT, PT, PT, UP0, 0x80, 0x0 ;  /* 0x000000000000781c */ /* 0x000fe40003fcf008 */
[----:B------:R-:W-:Y:S01]  /*20cd0*/  PLOP3.LUT P5, PT, PT, PT, UP0, 0x80, 0x0 ;  /* 0x000000000000781c */ /* 0x000fe20003faf008 */
[----:B------:R-:W-:Y:S01]  /*20ce0*/  UISETP.GT.AND UP0, UPT, UR7, 0x3f, UPT ;  /* 0x0000003f0700788c */ /* 0x000fe2000bf04270 */
[----:B------:R-:W-:-:S05]  /*20cf0*/  SEL R241, RZ, 0x4, P0 ;  /* 0x00000004fff17807 */ /* 0x000fca0000000000 */
[----:B------:R-:W-:-:S04]  /*20d00*/  PLOP3.LUT P0, PT, PT, PT, UP0, 0x80, 0x0 ;  /* 0x000000000000781c */ /* 0x000fc80003f0f008 */
[----:B------:R-:W-:-:S04]  /*20d10*/  SEL R241, R241, RZ, P0 ;  /* 0x000000fff1f17207 */ /* 0x000fc80000000000 */
[----:B------:R-:W-:Y:S01]  /*20d20*/  ISETP.NE.U32.AND P0, PT, R241, RZ, PT ;  /* 0x000000fff100720c */ /* 0x000fe20003f05070 */
[----:B---3--:R-:W-:Y:S02]  /*20d30*/  IMAD R241, R219, c[0x0][0x190], RZ ;  /* 0x00006400dbf17a24 */ /* 0x008fe400078e02ff */
        /* <DEDUP_REMOVED lines=40> */
[----:B----4-:R-:W-:-:S03]  /*20fc0*/  IMAD R10, R9, c[0x0][0x190], RZ ;  /* 0x00006400090a7a24 */ /* 0x010fc600078e02ff */
[----:B------:R-:W-:Y:S01]  /*20fd0*/  STL [R1+0x180], R11 ;  /* 0x0001800b01007387 */ /* 0x000fe20000100800 */
[----:B------:R-:W-:-:S03]  /*20fe0*/  IMAD R9, R8, c[0x0][0x190], RZ ;  /* 0x0000640008097a24 */ /* 0x000fc600078e02ff */
[----:B------:R1:W-:Y:S01]  /*20ff0*/  STL [R1+0x18c], R10 ;  /* 0x00018c0a01007387 */ /* 0x0003e20000100800 */
[----:B------:R-:W-:-:S03]  /*21000*/  IMAD R8, R240, c[0x0][0x190], RZ ;  /* 0x00006400f0087a24 */ /* 0x000fc600078e02ff */
[----:B------:R2:W-:Y:S01]  /*21010*/  STL [R1+0x190], R9 ;  /* 0x0001900901007387 */ /* 0x0005e20000100800 */
[----:B-1----:R-:W-:-:S03]  /*21020*/  IMAD R10, R244, c[0x0][0x190], RZ ;  /* 0x00006400f40a7a24 */ /* 0x002fc600078e02ff */
[----:B------:R1:W-:Y:S01]  /*21030*/  STL [R1+0x19c], R8 ;  /* 0x00019c0801007387 */ /* 0x0003e20000100800 */
[----:B--2---:R-:W-:-:S03]  /*21040*/  IMAD R9, R245, c[0x0][0x190], RZ ;  /* 0x00006400f5097a24 */ /* 0x004fc600078e02ff */
[----:B------:R2:W-:Y:S01]  /*21050*/  STL [R1+0x1a0], R10 ;  /* 0x0001a00a01007387 */ /* 0x0005e20000100800 */
[----:B-1----:R-:W-:-:S03]  /*21060*/  IMAD R8, R246, c[0x0][0x190], RZ ;  /* 0x00006400f6087a24 */ /* 0x002fc600078e02ff */
[----:B------:R1:W-:Y:S01]  /*21070*/  STL [R1+0x1a8], R9 ;  /* 0x0001a80901007387 */ /* 0x0003e20000100800 */
[----:B--2---:R-:W-:-:S03]  /*21080*/  IMAD R10, R250, c[0x0][0x190], RZ ;  /* 0x00006400fa0a7a24 */ /* 0x004fc600078e02ff */
[----:B------:R2:W-:Y:S04]  /*21090*/  STL [R1+0x1ac], R8 ;  /* 0x0001ac0801007387 */ /* 0x0005e80000100800 */
[----:B------:R3:W-:Y:S01]  /*210a0*/  STL [R1+0x1b4], R10 ;  /* 0x0001b40a01007387 */ /* 0x0007e20000100800 */
[----:B-1----:R-:W-:-:S03]  /*210b0*/  IMAD R9, R251, c[0x0][0x190], RZ ;  /* 0x00006400fb097a24 */ /* 0x002fc600078e02ff */
[----:B------:R-:W4:Y:S01]  /*210c0*/  LDL.LU R241, [R1+0x648] ;  /* 0x0006480001f17983 */ /* 0x000f220000300800 */
[----:B--2---:R-:W-:-:S03]  /*210d0*/  IMAD R8, R252, c[0x0][0x190], RZ ;  /* 0x00006400fc087a24 */ /* 0x004fc600078e02ff */
[----:B------:R1:W-:Y:S04]  /*210e0*/  STL [R1+0x1b8], R9 ;  /* 0x0001b80901007387 */ /* 0x0003e80000100800 */
[----:B------:R-:W2:Y:S04]  /*210f0*/  LDL.LU R219, [R1+0x644] ;  /* 0x0006440001db7983 */ /* 0x000ea80000300800 */
[----:B------:R1:W-:Y:S04]  /*21100*/  STL [R1+0x1c4], R8 ;  /* 0x0001c40801007387 */ /* 0x0003e80000100800 */
        /* <DEDUP_REMOVED lines=19> */
[----:B---3--:R-:W3:Y:S04]  /*21240*/  LDL.LU R10, [R1+0x5f4] ;  /* 0x0005f400010a7983 */ /* 0x008ee80000300800 */
        /* <DEDUP_REMOVED lines=9> */
[----:B----4-:R-:W-:-:S05]  /*212e0*/  IMAD R241, R241, c[0x0][0x190], RZ ;  /* 0x00006400f1f17a24 */ /* 0x010fca00078e02ff */
[----:B------:R2:W-:Y:S02]  /*212f0*/  STL [R1+0x1c8], R241 ;  /* 0x0001c8f101007387 */ /* 0x0005e40000100800 */
[----:B--2---:R-:W-:Y:S02]  /*21300*/  IMAD R241, R219, c[0x0][0x190], RZ ;  /* 0x00006400dbf17a24 */ /* 0x004fe400078e02ff */
[----:B------:R-:W-:Y:S02]  /*21310*/  IMAD R219, R29, c[0x0][0x190], RZ ;  /* 0x000064001ddb7a24 */ /* 0x000fe400078e02ff */
[----:B------:R-:W-:Y:S01]  /*21320*/  IMAD R29, R28, c[0x0][0x190], RZ ;  /* 0x000064001c1d7a24 */ /* 0x000fe200078e02ff */
        /* <DEDUP_REMOVED lines=35> */
[----:B---3--:R-:W-:-:S03]  /*21560*/  IMAD R11, R10, c[0x0][0x190], RZ ;  /* 0x000064000a0b7a24 */ /* 0x008fc600078e02ff */
[----:B------:R-:W-:Y:S01]  /*21570*/  STL [R1+0x248], R13 ;  /* 0x0002480d01007387 */ /* 0x000fe20000100800 */
[----:B------:R-:W-:-:S03]  /*21580*/  IMAD R10, R9, c[0x0][0x190], RZ ;  /* 0x00006400090a7a24 */ /* 0x000fc600078e02ff */
[----:B------:R-:W-:Y:S01]  /*21590*/  STL [R1+0x24c], R12 ;  /* 0x00024c0c01007387 */ /* 0x000fe20000100800 */
[----:B------:R-:W-:-:S03]  /*215a0*/  IMAD R9, R8, c[0x0][0x190], RZ ;  /* 0x0000640008097a24 */ /* 0x000fc600078e02ff */
[----:B------:R-:W-:Y:S01]  /*215b0*/  STL [R1+0x254], R11 ;  /* 0x0002540b01007387 */ /* 0x000fe20000100800 */
[----:B------:R-:W-:-:S03]  /*215c0*/  IMAD R8, R240, c[0x0][0x190], RZ ;  /* 0x00006400f0087a24 */ /* 0x000fc600078e02ff */
[----:B------:R1:W-:Y:S04]  /*215d0*/  STL [R1+0x258], R10 ;  /* 0x0002580a01007387 */ /* 0x0003e80000100800 */
        /* <DEDUP_REMOVED lines=291> */
[----:B------:R-:W2:Y:S04]  /*22810*/  LDL.LU R29, [R1+0x78] ;  /* 0x00007800011d7983 */ /* 0x000ea80000300800 */
[----:B------:R3:W-:Y:S04]  /*22820*/  STL [R1+0x80], R9 ;  /* 0x0000800901007387 */ /* 0x0007e80000100800 */
[----:B------:R-:W4:Y:S04]  /*22830*/  LDL.LU R28, [R1+0x74] ;  /* 0x00007400011c7983 */ /* 0x000f280000300800 */
[----:B------:R1:W-:Y:S04]  /*22840*/  STL [R1+0x7c], R8 ;  /* 0x00007c0801007387 */ /* 0x0003e80000100800 */
        /* <DEDUP_REMOVED lines=17> */
[----:B-1----:R-:W4:Y:S04]  /*22960*/  LDL.LU R10, [R1+0x28] ;  /* 0x00002800010a7983 */ /* 0x002f280000300800 */
[----:B---3--:R-:W3:Y:S04]  /*22970*/  LDL.LU R9, [R1+0x24] ;  /* 0x0000240001097983 */ /* 0x008ee80000300800 */
        /* <DEDUP_REMOVED lines=9> */
[----:B------:R-:W3:Y:S01]  /*22a10*/  LDL.LU R219, [R1] ;  /* 0x0000000001db7983 */ /* 0x000ee20000300800 */
[----:B------:R-:W-:-:S02]  /*22a20*/  IMAD R238, R238, c[0x0][0x190], RZ ;  /* 0x00006400eeee7a24 */ /* 0x000fc400078e02ff */
[----:B------:R-:W-:Y:S02]  /*22a30*/  IMAD R134, R134, c[0x0][0x190], RZ ;  /* 0x0000640086867a24 */ /* 0x000fe400078e02ff */
[----:B------:R-:W-:Y:S02]  /*22a40*/  IMAD R142, R142, c[0x0][0x190], RZ ;  /* 0x000064008e8e7a24 */ /* 0x000fe400078e02ff */
[----:B------:R-:W-:Y:S02]  /*22a50*/  IMAD R218, R218, c[0x0][0x190], RZ ;  /* 0x00006400dada7a24 */ /* 0x000fe400078e02ff */
[----:B------:R-:W-:Y:S02]  /*22a60*/  IMAD R236, R236, c[0x0][0x190], RZ ;  /* 0x00006400ecec7a24 */ /* 0x000fe400078e02ff */
[----:B--2---:R-:W-:-:S05]  /*22a70*/  IMAD R29, R29, c[0x0][0x190], RZ ;  /* 0x000064001d1d7a24 */ /* 0x004fca00078e02ff */
[----:B------:R1:W-:Y:S01]  /*22a80*/  STL [R1+0x78], R29 ;  /* 0x0000781d01007387 */ /* 0x0003e20000100800 */
[----:B----4-:R-:W-:-:S03]  /*22a90*/  IMAD R28, R28, c[0x0][0x190], RZ ;  /* 0x000064001c1c7a24 */ /* 0x010fc600078e02ff */
[----:B-1----:R-:W2:Y:S01]  /*22aa0*/  LDL.LU R29, [R1+0x36fc] ;  /* 0x0036fc00011d7983 */ /* 0x002ea20000300800 */
[----:B------:R-:W-:-:S03]  /*22ab0*/  IMAD R27, R27, c[0x0][0x190], RZ ;  /* 0x000064001b1b7a24 */ /* 0x000fc600078e02ff */
[----:B------:R1:W-:Y:S01]  /*22ac0*/  STL [R1+0x74], R28 ;  /* 0x0000741c01007387 */ /* 0x0003e20000100800 */
[----:B------:R-:W-:Y:S02]  /*22ad0*/  IMAD R26, R26, c[0x0][0x190], RZ ;  /* 0x000064001a1a7a24 */ /* 0x000fe400078e02ff */
[----:B------:R-:W-:Y:S01]  /*22ae0*/  IMAD R25, R25, c[0x0][0x190], RZ ;  /* 0x0000640019197a24 */ /* 0x000fe200078e02ff */
[----:B-1----:R-:W4:Y:S01]  /*22af0*/  LDL.LU R28, [R1+0x36f8] ;  /* 0x0036f800011c7983 */ /* 0x002f220000300800 */
[----:B------:R-:W-:-:S03]  /*22b00*/  IMAD R24, R24, c[0x0][0x190], RZ ;  /* 0x0000640018187a24 */ /* 0x000fc600078e02ff */
[----:B------:R1:W-:Y:S01]  /*22b10*/  STL [R1+0x6c], R27 ;  /* 0x00006c1b01007387 */ /* 0x0003e20000100800 */
[----:B------:R-:W-:Y:S02]  /*22b20*/  IMAD R23, R23, c[0x0][0x190], RZ ;  /* 0x0000640017177a24 */ /* 0x000fe400078e02ff */
[----:B------:R-:W-:Y:S01]  /*22b30*/  IMAD R22, R22, c[0x0][0x190], RZ ;  /* 0x0000640016167a24 */ /* 0x000fe200078e02ff */
[----:B-1----:R-:W2:Y:S04]  /*22b40*/  LDL.LU R27, [R1+0x36f4] ;  /* 0x0036f400011b7983 */ /* 0x002ea80000300800 */
[----:B------:R1:W-:Y:S01]  /*22b50*/  STL [R1+0x68], R26 ;  /* 0x0000681a01007387 */ /* 0x0003e20000100800 */
[----:B------:R-:W-:Y:S02]  /*22b60*/  IMAD R21, R21, c[0x0][0x190], RZ ;  /* 0x0000640015157a24 */ /* 0x000fe400078e02ff */
[----:B------:R-:W-:Y:S01]  /*22b70*/  IMAD R20, R20, c[0x0][0x190], RZ ;  /* 0x0000640014147a24 */ /* 0x000fe200078e02ff */
[----:B-1----:R-:W2:Y:S04]  /*22b80*/  LDL.LU R26, [R1+0x36f0] ;  /* 0x0036f000011a7983 */ /* 0x002ea80000300800 */
[----:B------:R1:W-:Y:S01]  /*22b90*/  STL [R1+0x64], R25 ;  /* 0x0000641901007387 */ /* 0x0003e20000100800 */
[----:B------:R-:W-:-:S03]  /*22ba0*/  IMAD R19, R19, c[0x0][0x190], RZ ;  /* 0x0000640013137a24 */ /* 0x000fc600078e02ff */
        /* <DEDUP_REMOVED lines=29> */
[----:B---3--:R-:W-:-:S03]  /*22d80*/  IMAD R9, R9, c[0x0][0x190], RZ ;  /* 0x0000640009097a24 */ /* 0x008fc600078e02ff */
[----:B-1----:R-:W3:Y:S04]  /*22d90*/  LDL.LU R15, [R1+0x36c4] ;  /* 0x0036c400010f7983 */ /* 0x002ee80000300800 */
        /* <DEDUP_REMOVED lines=27> */
[----:B------:R1:W-:Y:S04]  /*22f50*/  STL [R1+0x14], R245 ;  /* 0x000014f501007387 */ /* 0x0003e80000100800 */
        /* <DEDUP_REMOVED lines=9> */
[----:B------:R1:W-:Y:S02]  /*22ff0*/  STL [R1], R219 ;  /* 0x000000db01007387 */ /* 0x0003e40000100800 */
[----:B-1----:R-:W-:-:S02]  /*23000*/  IMAD R219, R216, c[0x0][0x190], RZ ;  /* 0x00006400d8db7a24 */ /* 0x002fc400078e02ff */
[----:B------:R-:W-:Y:S02]  /*23010*/  IMAD.MOV.U32 R216, RZ, RZ, R238 ;  /* 0x000000ffffd87224 */ /* 0x000fe400078e00ee */
[----:B------:R-:W-:Y:S02]  /*23020*/  IMAD R238, R217, c[0x0][0x190], RZ ;  /* 0x00006400d9ee7a24 */ /* 0x000fe400078e02ff */
[----:B------:R-:W-:Y:S02]  /*23030*/  IMAD.MOV.U32 R217, RZ, RZ, R219 ;  /* 0x000000ffffd97224 */ /* 0x000fe400078e00db */
[----:B------:R-:W2:Y:S04]  /*23040*/  LDL.LU R219, [R1+0x3688] ;  /* 0x0036880001db7983 */ /* 0x000ea80000300800 */
[----:B------:R1:W-:Y:S04]  /*23050*/  STL [R1+0x3680], R134 ;  /* 0x0036808601007387 */ /* 0x0003e80000100800 */
[----:B------:R4:W-:Y:S01]  /*23060*/  STL [R1+0x3684], R142 ;  /* 0x0036848e01007387 */ /* 0x0009e20000100800 */
[----:B-1----:R-:W-:-:S02]  /*23070*/  IMAD R134, R170, c[0x0][0x190], RZ ;  /* 0x00006400aa867a24 */ /* 0x002fc400078e02ff */
[----:B----4-:R-:W-:Y:S02]  /*23080*/  IMAD.MOV.U32 R142, RZ, RZ, R217 ;  /* 0x000000ffff8e7224 */ /* 0x010fe400078e00d9 */
[----:B------:R-:W-:Y:S02]  /*23090*/  IMAD R217, R225, c[0x0][0x190], RZ ;  /* 0x00006400e1d97a24 */ /* 0x000fe400078e02ff */
[----:B------:R-:W-:Y:S02]  /*230a0*/  IMAD R225, R237, c[0x0][0x190], RZ ;  /* 0x00006400ede17a24 */ /* 0x000fe400078e02ff */
[----:B------:R-:W-:Y:S02]  /*230b0*/  IMAD.MOV.U32 R237, RZ, RZ, R218 ;  /* 0x000000ffffed7224 */ /* 0x000fe400078e00da */
[----:B------:R-:W-:Y:S01]  /*230c0*/  IMAD R218, R208, c[0x0][0x190], RZ ;  /* 0x00006400d0da7a24 */ /* 0x000fe200078e02ff */
[----:B------:R-:W-:Y:S01]  /*230d0*/  MOV R208, R134 ;  /* 0x0000008600d07202 */ /* 0x000fe20000000f00 */
[----:B------:R-:W-:-:S02]  /*230e0*/  IMAD R134, R220, c[0x0][0x190], RZ ;  /* 0x00006400dc867a24 */ /* 0x000fc400078e02ff */
[----:B------:R-:W-:Y:S02]  /*230f0*/  IMAD.MOV.U32 R220, RZ, RZ, R142 ;  /* 0x000000ffffdc7224 */ /* 0x000fe400078e008e */
[----:B------:R-:W-:Y:S02]  /*23100*/  IMAD R142, R231, c[0x0][0x190], RZ ;  /* 0x00006400e78e7a24 */ /* 0x000fe400078e02ff */
[----:B------:R-:W-:Y:S02]  /*23110*/  IMAD.MOV.U32 R231, RZ, RZ, R237 ;  /* 0x000000ffffe77224 */ /* 0x000fe400078e00ed */
[----:B------:R-:W-:Y:S02]  /*23120*/  IMAD.MOV.U32 R237, RZ, RZ, R217 ;  /* 0x000000ffffed7224 */ /* 0x000fe400078e00d9 */
[----:B------:R-:W-:Y:S02]  /*23130*/  IMAD R217, R163, c[0x0][0x190], RZ ;  /* 0x00006400a3d97a24 */ /* 0x000fe400078e02ff */
[----:B------:R-:W-:-:S02]  /*23140*/  IMAD.MOV.U32 R163, RZ, RZ, R218 ;  /* 0x000000ffffa37224 */ /* 0x000fc400078e00da */
[----:B------:R-:W-:Y:S02]  /*23150*/  IMAD R218, R164, c[0x0][0x190], RZ ;  /* 0x00006400a4da7a24 */ /* 0x000fe400078e02ff */
[----:B------:R-:W-:Y:S02]  /*23160*/  IMAD.MOV.U32 R164, RZ, RZ, R134 ;  /* 0x000000ffffa47224 */ /* 0x000fe400078e0086 */
[----:B------:R-:W-:Y:S02]  /*23170*/  IMAD R134, R172, c[0x0][0x190], RZ ;  /* 0x00006400ac867a24 */ /* 0x000fe400078e02ff */
[----:B------:R-:W-:Y:S02]  /*23180*/  IMAD R170, R154, c[0x0][0x190], RZ ;  /* 0x000064009aaa7a24 */ /* 0x000fe400078e02ff */
[----:B------:R-:W-:Y:S02]  /*23190*/  IMAD.MOV.U32 R172, RZ, RZ, R217 ;  /* 0x000000ffffac7224 */ /* 0x000fe400078e00d9 */
[----:B------:R-:W-:-:S02]  /*231a0*/  IMAD.MOV.U32 R154, RZ, RZ, R142 ;  /* 0x000000ffff9a7224 */ /* 0x000fc400078e008e */
[----:B------:R-:W-:Y:S02]  /*231b0*/  IMAD R217, R137, c[0x0][0x190], RZ ;  /* 0x0000640089d97a24 */ /* 0x000fe400078e02ff */
[----:B------:R-:W-:Y:S02]  /*231c0*/  IMAD.MOV.U32 R137, RZ, RZ, R208 ;  /* 0x000000ffff897224 */ /* 0x000fe400078e00d0 */
[----:B------:R-:W-:Y:S02]  /*231d0*/  IMAD R208, R155, c[0x0][0x190], RZ ;  /* 0x000064009bd07a24 */ /* 0x000fe400078e02ff */
[----:B------:R-:W-:Y:S02]  /*231e0*/  IMAD R155, R173, c[0x0][0x190], RZ ;  /* 0x00006400ad9b7a24 */ /* 0x000fe400078e02ff */
[----:B------:R-:W-:Y:S02]  /*231f0*/  IMAD R142, R223, c[0x0][0x190], RZ ;  /* 0x00006400df8e7a24 */ /* 0x000fe400078e02ff */
[----:B------:R-:W-:-:S02]  /*23200*/  IMAD.MOV.U32 R173, RZ, RZ, R154 ;  /* 0x000000ffffad7224 */ /* 0x000fc400078e009a */
[----:B------:R-:W-:Y:S02]  /*23210*/  IMAD.MOV.U32 R223, RZ, RZ, R134 ;  /* 0x000000ffffdf7224 */ /* 0x000fe400078e0086 */
[----:B------:R-:W-:Y:S02]  /*23220*/  IMAD R154, R212, c[0x0][0x190], RZ ;  /* 0x00006400d49a7a24 */ /* 0x000fe400078e02ff */
[----:B------:R-:W-:Y:S02]  /*23230*/  IMAD R134, R224, c[0x0][0x190], RZ ;  /* 0x00006400e0867a24 */ /* 0x000fe400078e02ff */
[----:B------:R-:W-:Y:S02]  /*23240*/  IMAD.MOV.U32 R212, RZ, RZ, R163 ;  /* 0x000000ffffd47224 */ /* 0x000fe400078e00a3 */
[----:B------:R-:W-:Y:S02]  /*23250*/  IMAD.MOV.U32 R224, RZ, RZ, R164 ;  /* 0x000000ffffe07224 */ /* 0x000fe400078e00a4 */
[----:B------:R-:W-:-:S02]  /*23260*/  IMAD R163, R165, c[0x0][0x190], RZ ;  /* 0x00006400a5a37a24 */ /* 0x000fc400078e02ff */
[----:B------:R-:W-:Y:S02]  /*23270*/  IMAD.MOV.U32 R164, RZ, RZ, R236 ;  /* 0x000000ffffa47224 */ /* 0x000fe400078e00ec */
        /* <DEDUP_REMOVED lines=11> */
[----:B------:R-:W-:Y:S02]  /*23330*/  IMAD R156, R175, c[0x0][0x190], RZ ;  /* 0x00006400af9c7a24 */ /* 0x000fe400078e02ff */
[----:B------:R-:W-:Y:S02]  /*23340*/  IMAD.MOV.U32 R175, RZ, RZ, R148 ;  /* 0x000000ffffaf7224 */ /* 0x000fe400078e0094 */
[----:B------:R-:W-:Y:S02]  /*23350*/  IMAD R148, R230, c[0x0][0x190], RZ ;  /* 0x00006400e6947a24 */ /* 0x000fe400078e02ff */
[----:B------:R-:W-:Y:S02]  /*23360*/  IMAD.MOV.U32 R230, RZ, RZ, R138 ;  /* 0x000000ffffe67224 */ /* 0x000fe400078e008a */
[----:B------:R-:W-:Y:S02]  /*23370*/  IMAD R138, R149, c[0x0][0x190], RZ ;  /* 0x00006400958a7a24 */ /* 0x000fe400078e02ff */
[----:B------:R-:W-:-:S02]  /*23380*/  IMAD R238, R166, c[0x0][0x190], RZ ;  /* 0x00006400a6ee7a24 */ /* 0x000fc400078e02ff */
[----:B------:R-:W-:Y:S02]  /*23390*/  IMAD R149, R158, c[0x0][0x190], RZ ;  /* 0x000064009e957a24 */ /* 0x000fe400078e02ff */
[----:B------:R-:W-:Y:S02]  /*233a0*/  IMAD.MOV.U32 R166, RZ, RZ, R139 ;  /* 0x000000ffffa67224 */ /* 0x000fe400078e008b */
[----:B------:R-:W-:Y:S02]  /*233b0*/  IMAD R139, R140, c[0x0][0x190], RZ ;  /* 0x000064008c8b7a24 */ /* 0x000fe400078e02ff */
[----:B------:R-:W-:Y:S01]  /*233c0*/  IMAD R140, R185, c[0x0][0x190], RZ ;  /* 0x00006400b98c7a24 */ /* 0x000fe200078e02ff */
[----:B------:R1:W-:Y:S01]  /*233d0*/  STL [R1+0x3e0], R149 ;  /* 0x0003e09501007387 */ /* 0x0003e20000100800 */
[----:B------:R-:W-:-:S03]  /*233e0*/  IMAD R158, R190, c[0x0][0x190], RZ ;  /* 0x00006400be9e7a24 */ /* 0x000fc600078e02ff */
[----:B------:R4:W-:Y:S01]  /*233f0*/  STL [R1+0x3e4], R140 ;  /* 0x0003e48c01007387 */ /* 0x0009e20000100800 */
[----:B-1----:R-:W-:-:S03]  /*23400*/  IMAD R149, R194, c[0x0][0x190], RZ ;  /* 0x00006400c2957a24 */ /* 0x002fc600078e02ff */
[----:B------:R1:W-:Y:S01]  /*23410*/  STL [R1+0x3e8], R158 ;  /* 0x0003e89e01007387 */ /* 0x0003e20000100800 */
[----:B----4-:R-:W-:-:S03]  /*23420*/  IMAD R140, R198, c[0x0][0x190], RZ ;  /* 0x00006400c68c7a24 */ /* 0x010fc600078e02ff */
[----:B------:R4:W-:Y:S01]  /*23430*/  STL [R1+0x3ec], R149 ;  /* 0x0003ec9501007387 */ /* 0x0009e20000100800 */
[----:B-1----:R-:W-:-:S03]  /*23440*/  IMAD R158, R202, c[0x0][0x190], RZ ;  /* 0x00006400ca9e7a24 */ /* 0x002fc600078e02ff */
[----:B------:R1:W-:Y:S01]  /*23450*/  STL [R1+0x3f0], R140 ;  /* 0x0003f08c01007387 */ /* 0x0003e20000100800 */
[----:B----4-:R-:W-:-:S03]  /*23460*/  IMAD R149, R210, c[0x0][0x190], RZ ;  /* 0x00006400d2957a24 */ /* 0x010fc600078e02ff */
[----:B------:R4:W-:Y:S04]  /*23470*/  STL [R1+0x3f4], R158 ;  /* 0x0003f49e01007387 */ /* 0x0009e80000100800 */
[----:B------:R3:W-:Y:S01]  /*23480*/  STL [R1+0x3f8], R149 ;  /* 0x0003f89501007387 */ /* 0x0007e20000100800 */
[----:B-1----:R-:W-:Y:S02]  /*23490*/  IMAD R140, R178, c[0x0][0x190], RZ ;  /* 0x00006400b28c7a24 */ /* 0x002fe400078e02ff */
[----:B----4-:R-:W-:-:S03]  /*234a0*/  IMAD R158, R182, c[0x0][0x190], RZ ;  /* 0x00006400b69e7a24 */ /* 0x010fc600078e02ff */
[----:B------:R1:W-:Y:S01]  /*234b0*/  STL [R1+0x3fc], R140 ;  /* 0x0003fc8c01007387 */ /* 0x0003e20000100800 */
[----:B---3--:R-:W-:-:S03]  /*234c0*/  IMAD R149, R186, c[0x0][0x190], RZ ;  /* 0x00006400ba957a24 */ /* 0x008fc600078e02ff */
[----:B------:R3:W-:Y:S04]  /*234d0*/  STL [R1+0x400], R158 ;  /* 0x0004009e01007387 */ /* 0x0007e80000100800 */
[----:B------:R4:W-:Y:S01]  /*234e0*/  STL [R1+0x404], R149 ;  /* 0x0004049501007387 */ /* 0x0009e20000100800 */
[----:B-1----:R-:W-:Y:S02]  /*234f0*/  IMAD R140, R242, c[0x0][0x190], RZ ;  /* 0x00006400f28c7a24 */ /* 0x002fe400078e02ff */
[----:B---3--:R-:W-:-:S03]  /*23500*/  IMAD R158, R195, c[0x0][0x190], RZ ;  /* 0x00006400c39e7a24 */ /* 0x008fc600078e02ff */
[----:B------:R1:W-:Y:S01]  /*23510*/  STL [R1+0x408], R140 ;  /* 0x0004088c01007387 */ /* 0x0003e20000100800 */
[----:B----4-:R-:W-:-:S03]  /*23520*/  IMAD R149, R199, c[0x0][0x190], RZ ;  /* 0x00006400c7957a24 */ /* 0x010fc600078e02ff */
        /* <DEDUP_REMOVED lines=11> */
[----:B----4-:R-:W-:-:S05]  /*235e0*/  IMAD R149, R187, c[0x0][0x190], RZ ;  /* 0x00006400bb957a24 */ /* 0x010fca00078e02ff */
[----:B------:R3:W-:Y:S01]  /*235f0*/  STL [R1+0x424], R149 ;  /* 0x0004249501007387 */ /* 0x0007e20000100800 */
[----:B-1----:R-:W-:-:S03]  /*23600*/  IMAD R140, R196, c[0x0][0x190], RZ ;  /* 0x00006400c48c7a24 */ /* 0x002fc600078e02ff */
[----:B------:R1:W-:Y:S04]  /*23610*/  STL [R1+0x428], R158 ;  /* 0x0004289e01007387 */ /* 0x0003e80000100800 */
[----:B------:R-:W4:Y:S01]  /*23620*/  LDL.LU R202, [R1+0xcc] ;  /* 0x0000cc0001ca7983 */ /* 0x000f220000300800 */
[----:B---3--:R-:W-:-:S03]  /*23630*/  IMAD R149, R200, c[0x0][0x190], RZ ;  /* 0x00006400c8957a24 */ /* 0x008fc600078e02ff */
[----:B------:R3:W-:Y:S01]  /*23640*/  STL [R1+0x42c], R140 ;  /* 0x00042c8c01007387 */ /* 0x0007e20000100800 */
[----:B-1----:R-:W-:-:S03]  /*23650*/  IMAD R158, R180, c[0x0][0x190], RZ ;  /* 0x00006400b49e7a24 */ /* 0x002fc600078e02ff */
[----:B------:R1:W-:Y:S01]  /*23660*/  STL [R1+0x430], R149 ;  /* 0x0004309501007387 */ /* 0x0003e20000100800 */
[----:B---3--:R-:W-:Y:S02]  /*23670*/  IMAD R140, R203, c[0x0][0x190], RZ ;  /* 0x00006400cb8c7a24 */ /* 0x008fe400078e02ff */
[----:B-1----:R-:W-:-:S03]  /*23680*/  IMAD R149, R206, c[0x0][0x190], RZ ;  /* 0x00006400ce957a24 */ /* 0x002fc600078e02ff */
[----:B------:R1:W-:Y:S04]  /*23690*/  STL [R1+0x434], R140 ;  /* 0x0004348c01007387 */ /* 0x0003e80000100800 */
[----:B------:R3:W-:Y:S01]  /*236a0*/  STL [R1+0x438], R149 ;  /* 0x0004389501007387 */ /* 0x0007e20000100800 */
[----:B-1----:R-:W-:-:S03]  /*236b0*/  IMAD R140, R183, c[0x0][0x190], RZ ;  /* 0x00006400b78c7a24 */ /* 0x002fc600078e02ff */
[----:B------:R1:W-:Y:S01]  /*236c0*/  STL [R1+0x43c], R158 ;  /* 0x00043c9e01007387 */ /* 0x0003e20000100800 */
[----:B---3--:R-:W-:-:S03]  /*236d0*/  IMAD R149, R247, c[0x0][0x190], RZ ;  /* 0x00006400f7957a24 */ /* 0x008fc600078e02ff */
[----:B------:R3:W-:Y:S01]  /*236e0*/  STL [R1+0x440], R140 ;  /* 0x0004408c01007387 */ /* 0x0007e20000100800 */
[----:B-1----:R-:W-:-:S03]  /*236f0*/  IMAD R158, R192, c[0x0][0x190], RZ ;  /* 0x00006400c09e7a24 */ /* 0x002fc600078e02ff */
[----:B------:R1:W-:Y:S01]  /*23700*/  STL [R1+0x444], R149 ;  /* 0x0004449501007387 */ /* 0x0003e20000100800 */
[----:B---3--:R-:W-:-:S03]  /*23710*/  IMAD R140, R197, c[0x0][0x190], RZ ;  /* 0x00006400c58c7a24 */ /* 0x008fc600078e02ff */
[----:B------:R3:W-:Y:S04]  /*23720*/  STL [R1+0x448], R158 ;  /* 0x0004489e01007387 */ /* 0x0007e80000100800 */
[----:B------:R3:W-:Y:S01]  /*23730*/  STL [R1+0x44c], R140 ;  /* 0x00044c8c01007387 */ /* 0x0007e20000100800 */
[----:B-1----:R-:W-:Y:S02]  /*23740*/  IMAD R149, R201, c[0x0][0x190], RZ ;  /* 0x00006400c9957a24 */ /* 0x002fe400078e02ff */
[----:B---3--:R-:W-:-:S03]  /*23750*/  IMAD R158, R209, c[0x0][0x190], RZ ;  /* 0x00006400d19e7a24 */ /* 0x008fc600078e02ff */
[----:B------:R1:W-:Y:S01]  /*23760*/  STL [R1+0x450], R149 ;  /* 0x0004509501007387 */ /* 0x0003e20000100800 */
[----:B------:R-:W-:-:S03]  /*23770*/  IMAD R140, R207, c[0x0][0x190], RZ ;  /* 0x00006400cf8c7a24 */ /* 0x000fc600078e02ff */
[----:B------:R-:W-:Y:S04]  /*23780*/  STL [R1+0x454], R158 ;  /* 0x0004549e01007387 */ /* 0x000fe80000100800 */
[----:B------:R-:W3:Y:S01]  /*23790*/  LDL.LU R186, [R1+0xb8] ;  /* 0x0000b80001ba7983 */ /* 0x000ee20000300800 */
[----:B-1----:R-:W-:-:S03]  /*237a0*/  IMAD R149, R181, c[0x0][0x190], RZ ;  /* 0x00006400b5957a24 */ /* 0x002fc600078e02ff */
[----:B------:R1:W-:Y:S01]  /*237b0*/  STL [R1+0x458], R140 ;  /* 0x0004588c01007387 */ /* 0x0003e20000100800 */
[----:B------:R-:W-:-:S03]  /*237c0*/  IMAD R179, R189, c[0x0][0x190], RZ ;  /* 0x00006400bdb37a24 */ /* 0x000fc600078e02ff */
[----:B------:R-:W-:Y:S01]  /*237d0*/  STL [R1+0x45c], R149 ;  /* 0x00045c9501007387 */ /* 0x000fe20000100800 */
[----:B-1----:R-:W-:Y:S02]  /*237e0*/  IMAD R140, R184, c[0x0][0x190], RZ ;  /* 0x00006400b88c7a24 */ /* 0x002fe400078e02ff */
[----:B------:R-:W-:-:S03]  /*237f0*/  IMAD R178, R193, c[0x0][0x190], RZ ;  /* 0x00006400c1b27a24 */ /* 0x000fc600078e02ff */
[----:B------:R1:W-:Y:S04]  /*23800*/  STL [R1+0x460], R140 ;  /* 0x0004608c01007387 */ /* 0x0003e80000100800 */
[----:B-1----:R-:W2:Y:S04]  /*23810*/  LDL.LU R140, [R1+0xb4] ;  /* 0x0000b400018c7983 */ /* 0x002ea80000300800 */
[----:B------:R-:W-:Y:S04]  /*23820*/  STL [R1+0x468], R179 ;  /* 0x000468b301007387 */ /* 0x000fe80000100800 */
[----:B------:R-:W2:Y:S04]  /*23830*/  LDL.LU R198, [R1+0xc8] ;  /* 0x0000c80001c67983 */ /* 0x000ea80000300800 */
[----:B------:R1:W-:Y:S04]  /*23840*/  STL [R1+0x470], R178 ;  /* 0x000470b201007387 */ /* 0x0003e80000100800 */
[----:B------:R-:W3:Y:S04]  /*23850*/  LDL.LU R185, [R1+0xc4] ;  /* 0x0000c40001b97983 */ /* 0x000ee80000300800 */
[----:B------:R-:W1:Y:S01]  /*23860*/  S2R R149, SR_TID.X ;  /* 0x0000000000957919 */ /* 0x000e620000002100 */
[----:B------:R-:W-:-:S04]  /*23870*/  IMAD.MOV.U32 R158, RZ, RZ, c[0x0][0x188] ;  /* 0x00006200ff9e7624 */ /* 0x000fc800078e00ff */
[----:B------:R-:W-:Y:S02]  /*23880*/  IMAD R190, R158, 0x1e, RZ ;  /* 0x0000001e9ebe7824 */ /* 0x000fe400078e02ff */
[----:B------:R-:W-:Y:S02]  /*23890*/  IMAD R158, R249, c[0x0][0x190], RZ ;  /* 0x00006400f99e7a24 */ /* 0x000fe400078e02ff */
[----:B------:R-:W-:-:S03]  /*238a0*/  IMAD R180, R239, c[0x0][0x190], RZ ;  /* 0x00006400efb47a24 */ /* 0x000fc600078e02ff */
[----:B------:R1:W-:Y:S01]  /*238b0*/  STL [R1+0x474], R158 ;  /* 0x0004749e01007387 */ /* 0x0003e20000100800 */
[----:B------:R-:W-:Y:S01]  /*238c0*/  IMAD.WIDE R182, R190, 0x4, R4 ;  /* 0x00000004beb67825 */ /* 0x000fe200078e0204 */
[----:B-1----:R-:W-:-:S03]  /*238d0*/  LOP3.LUT R149, R149, 0x1f, RZ, 0xc0, !PT ;  /* 0x0000001f95957812 */ /* 0x002fc600078ec0ff */
[----:B------:R-:W-:-:S04]  /*238e0*/  IMAD.WIDE R178, R190, 0x4, R2 ;  /* 0x00000004beb27825 */ /* 0x000fc800078e0202 */
[----:B------:R-:W-:Y:S02]  /*238f0*/  IMAD.SHL.U32 R158, R149, 0x4, RZ ;  /* 0x00000004959e7824 */ /* 0x000fe400078e00ff */
[----:B------:R-:W-:Y:S01]  /*23900*/  IMAD.MOV.U32 R149, RZ, RZ, c[0x0][0x188] ;  /* 0x00006200ff957624 */ /* 0x000fe200078e00ff */
[----:B------:R1:W-:Y:S01]  /*23910*/  STL [R1+0x46c], R180 ;  /* 0x00046cb401007387 */ /* 0x0003e20000100800 */
[----:B------:R-:W-:Y:S02]  /*23920*/  IMAD R184, R248, c[0x0][0x190], RZ ;  /* 0x00006400f8b87a24 */ /* 0x000fe400078e02ff */
[----:B------:R-:W-:Y:S01]  /*23930*/  IMAD R190, R149, 0x3, RZ ;  /* 0x0000000395be7824 */ /* 0x000fe200078e02ff */
[----:B------:R1:W-:Y:S04]  /*23940*/  STL.64 [R1+0x1a30], R182 ;  /* 0x001a30b601007387 */ /* 0x0003e80000100a00 */
[----:B------:R-:W3:Y:S01]  /*23950*/  LDL.LU R242, [R1+0xc0] ;  /* 0x0000c00001f27983 */ /* 0x000ee20000300800 */
[----:B-1----:R-:W-:-:S03]  /*23960*/  IMAD.WIDE R180, R190, 0x4, R4 ;  /* 0x00000004beb47825 */ /* 0x002fc600078e0204 */
[----:B------:R4:W-:Y:S04]  /*23970*/  STL.64 [R1+0x1a38], R178 ;  /* 0x001a38b201007387 */ /* 0x0009e80000100a00 */
[----:B------:R-:W-:Y:S04]  /*23980*/  STL [R1+0x464], R184 ;  /* 0x000464b801007387 */ /* 0x000fe80000100800 */
[----:B------:R-:W3:Y:S01]  /*23990*/  LDL.LU R190, [R1+0xbc] ;  /* 0x0000bc0001be7983 */ /* 0x000ee20000300800 */
[C---:B------:R-:W-:Y:S01]  /*239a0*/  LOP3.LUT R149, R158.reuse, 0x40, RZ, 0x3c, !PT ;  /* 0x000000409e957812 */ /* 0x040fe200078e3cff */
[----:B------:R-:W-:Y:S01]  /*239b0*/  IMAD R241, R241, c[0x0][0x190], RZ ;  /* 0x00006400f1f17a24 */ /* 0x000fe200078e02ff */
[----:B------:R-:W-:Y:S01]  /*239c0*/  LOP3.LUT R158, R158, 0x60, RZ, 0x3c, !PT ;  /* 0x000000609e9e7812 */ /* 0x000fe200078e3cff */
[----:B------:R2:W-:Y:S04]  /*239d0*/  STL.64 [R1+0x1ca8], R180 ;  /* 0x001ca8b401007387 */ /* 0x0005e80000100a00 */
[----:B------:R1:W-:Y:S04]  /*239e0*/  LDGSTS.E [R149+0x21e00], [R182.64], !P1 ;  /* 0x21e00000b6957fae */ /* 0x0003e8000c92184a */
[----:B------:R1:W-:Y:S04]  /*239f0*/  LDGSTS.E [R149+0x21e80], [R178.64], !P3 ;  /* 0x21e80000b2957fae */ /* 0x0003e8000d92184a */
[----:B------:R1:W-:Y:S02]  /*23a00*/  LDGSTS.E [R158+0x20300], [R180.64], !P6 ;  /* 0x20300000b49e7fae */ /* 0x0003e4000f12184a */
[----:B-1----:R-:W-:-:S02]  /*23a10*/  LEA R182, P1, R241, R0, 0x2 ;  /* 0x00000000f1b67211 */ /* 0x002fc400078210ff */
[----:B------:R-:W3:Y:S02]  /*23a20*/  LDL.LU R149, [R1+0x9c] ;  /* 0x00009c0001957983 */ /* 0x000ee40000300800 */
[----:B------:R-:W-:Y:S02]  /*23a30*/  LEA.HI.X.SX32 R183, R241, R6, 0x2, P1 ;  /* 0x00000006f1b77211 */ /* 0x000fe400008f16ff */
[----:B------:R-:W3:Y:S04]  /*23a40*/  LDL.LU R210, [R1+0xb0] ;  /* 0x0000b00001d27983 */ /* 0x000ee80000300800 */
[----:B------:R-:W3:Y:S04]  /*23a50*/  LDL.LU R194, [R1+0x98] ;  /* 0x0000980001c27983 */ /* 0x000ee80000300800 */
[----:B------:R-:W3:Y:S04]  /*23a60*/  LDL.LU R158, [R1+0xac] ;  /* 0x0000ac00019e7983 */ /* 0x000ee80000300800 */
[----:B------:R3:W-:Y:S01]  /*23a70*/  STL.64 [R1+0x1a10], R182 ;  /* 0x001a10b601007387 */ /* 0x0007e20000100a00 */
[----:B----4-:R-:W-:-:S04]  /*23a80*/  LEA R178, P3, R202, R0, 0x2 ;  /* 0x00000000cab27211 */ /* 0x010fc800078610ff */
[----:B------:R-:W-:Y:S02]  /*23a90*/  LEA.HI.X.SX32 R179, R202, R6, 0x2, P3 ;  /* 0x00000006cab37211 */ /* 0x000fe400018f16ff */
[----:B------:R-:W4:Y:S04]  /*23aa0*/  LDL.LU R202, [R1+0xa8] ;  /* 0x0000a80001ca7983 */ /* 0x000f280000300800 */
[----:B------:R-:W-:Y:S01]  /*23ab0*/  STL.64 [R1+0x1a20], R178 ;  /* 0x001a20b201007387 */ /* 0x000fe20000100a00 */
[----:B--2---:R-:W-:-:S04]  /*23ac0*/  LEA R180, P6, R198, R0, 0x2 ;  /* 0x00000000c6b47211 */ /* 0x004fc800078c10ff */
[----:B------:R-:W-:Y:S02]  /*23ad0*/  LEA.HI.X.SX32 R181, R198, R6, 0x2, P6 ;  /* 0x00000006c6b57211 */ /* 0x000fe400030f16ff */
[----:B------:R-:W2:Y:S01]  /*23ae0*/  LDL.LU R198, [R1+0xa4] ;  /* 0x0000a40001c67983 */ /* 0x000ea20000300800 */
[----:B---3--:R-:W-:-:S03]  /*23af0*/  LEA R182, P1, R185, R0, 0x2 ;  /* 0x00000000b9b67211 */ /* 0x008fc600078210ff */
[----:B------:R-:W-:Y:S01]  /*23b00*/  STL.64 [R1+0x1a18], R180 ;  /* 0x001a18b401007387 */ /* 0x000fe20000100a00 */
[----:B------:R-:W-:-:S03]  /*23b10*/  LEA.HI.X.SX32 R183, R185, R6, 0x2, P1 ;  /* 0x00000006b9b77211 */ /* 0x000fc600008f16ff */
[----:B------:R-:W3:Y:S04]  /*23b20*/  LDL.LU R185, [R1+0xa0] ;  /* 0x0000a00001b97983 */ /* 0x000ee80000300800 */
[----:B------:R1:W-:Y:S02]  /*23b30*/  STL.64 [R1+0x1a08], R182 ;  /* 0x001a08b601007387 */ /* 0x0003e40000100a00 */
[----:B-1----:R-:W-:-:S04]  /*23b40*/  LEA R182, P1, R186, R0, 0x2 ;  /* 0x00000000bab67211 */ /* 0x002fc800078210ff */
[----:B------:R-:W-:Y:S02]  /*23b50*/  LEA.HI.X.SX32 R183, R186, R6, 0x2, P1 ;  /* 0x00000006bab77211 */ /* 0x000fe400008f16ff */
[----:B------:R-:W-:-:S04]  /*23b60*/  LEA R178, P3, R242, R0, 0x2 ;  /* 0x00000000f2b27211 */ /* 0x000fc800078610ff */
[----:B------:R-:W-:Y:S02]  /*23b70*/  LEA.HI.X.SX32 R179, R242, R6, 0x2, P3 ;  /* 0x00000006f2b37211 */ /* 0x000fe400018f16ff */
[----:B------:R-:W-:-:S03]  /*23b80*/  LEA R180, P6, R190, R0, 0x2 ;  /* 0x00000000beb47211 */ /* 0x000fc600078c10ff */
[----:B------:R1:W-:Y:S01]  /*23b90*/  STL.64 [R1+0x19f8], R178 ;  /* 0x0019f8b201007387 */ /* 0x0003e20000100a00 */
[----:B------:R-:W-:-:S05]  /*23ba0*/  LEA.HI.X.SX32 R181, R190, R6, 0x2, P6 ;  /* 0x00000006beb57211 */ /* 0x000fca00030f16ff */
[----:B------:R1:W-:Y:S02]  /*23bb0*/  STL.64 [R1+0x19f0], R180 ;  /* 0x0019f0b401007387 */ /* 0x0003e40000100a00 */
[C---:B-1----:R-:W-:Y:S02]  /*23bc0*/  LEA R178, P3, R140.reuse, R0, 0x2 ;  /* 0x000000008cb27211 */ /* 0x042fe400078610ff */
[----:B------:R-:W3:Y:S02]  /*23bd0*/  LDL.LU R190, [R1+0x100] ;  /* 0x0001000001be7983 */ /* 0x000ee40000300800 */
[----:B------:R-:W-:Y:S02]  /*23be0*/  LEA.HI.X.SX32 R179, R140, R6, 0x2, P3 ;  /* 0x000000068cb37211 */ /* 0x000fe400018f16ff */
[----:B------:R-:W3:Y:S04]  /*23bf0*/  LDL.LU R186, [R1+0x10c] ;  /* 0x00010c0001ba7983 */ /* 0x000ee80000300800 */
[----:B------:R1:W-:Y:S04]  /*23c00*/  STL.64 [R1+0x19e0], R182 ;  /* 0x0019e0b601007387 */ /* 0x0003e80000100a00 */
[----:B------:R-:W3:Y:S01]  /*23c10*/  LDL.LU R140, [R1+0xe0] ;  /* 0x0000e000018c7983 */ /* 0x000ee20000300800 */
[----:B------:R-:W-:-:S03]  /*23c20*/  LEA R180, P6, R210, R0, 0x2 ;  /* 0x00000000d2b47211 */ /* 0x000fc600078c10ff */
[----:B------:R4:W-:Y:S01]  /*23c30*/  STL.64 [R1+0x19d8], R178 ;  /* 0x0019d8b201007387 */ /* 0x0009e20000100a00 */
[----:B------:R-:W-:-:S03]  /*23c40*/  LEA.HI.X.SX32 R181, R210, R6, 0x2, P6 ;  /* 0x00000006d2b57211 */ /* 0x000fc600030f16ff */
[----:B------:R-:W3:Y:S01]  /*23c50*/  LDL.LU R242, [R1+0xec] ;  /* 0x0000ec0001f27983 */ /* 0x000ee20000300800 */
[----:B-1----:R-:W-:-:S04]  /*23c60*/  LEA R182, P1, R158, R0, 0x2 ;  /* 0x000000009eb67211 */ /* 0x002fc800078210ff */
[----:B------:R-:W-:Y:S01]  /*23c70*/  LEA.HI.X.SX32 R183, R158, R6, 0x2, P1 ;  /* 0x000000069eb77211 */ /* 0x000fe200008f16ff */
[----:B------:R-:W-:Y:S04]  /*23c80*/  STL.64 [R1+0x19c8], R180 ;  /* 0x0019c8b401007387 */ /* 0x000fe80000100a00 */
[----:B------:R-:W3:Y:S04]  /*23c90*/  LDL.LU R158, [R1+0xf0] ;  /* 0x0000f000019e7983 */ /* 0x000ee80000300800 */
[----:B------:R-:W-:Y:S01]  /*23ca0*/  STL.64 [R1+0x19c0], R182 ;  /* 0x0019c0b601007387 */ /* 0x000fe20000100a00 */
[----:B----4-:R-:W-:-:S04]  /*23cb0*/  LEA R178, P3, R202, R0, 0x2 ;  /* 0x00000000cab27211 */ /* 0x010fc800078610ff */
[----:B------:R-:W-:Y:S02]  /*23cc0*/  LEA.HI.X.SX32 R179, R202, R6, 0x2, P3 ;  /* 0x00000006cab37211 */ /* 0x000fe400018f16ff */
[----:B------:R-:W4:Y:S04]  /*23cd0*/  LDL.LU R202, [R1+0xfc] ;  /* 0x0000fc0001ca7983 */ /* 0x000f280000300800 */
[----:B------:R1:W-:Y:S02]  /*23ce0*/  STL.64 [R1+0x19b8], R178 ;  /* 0x0019b8b201007387 */ /* 0x0003e40000100a00 */
[----:B-1----:R-:W-:-:S04]  /*23cf0*/  LEA R178, P3, R149, R0, 0x2 ;  /* 0x0000000095b27211 */ /* 0x002fc800078610ff */
[----:B------:R-:W-:Y:S02]  /*23d00*/  LEA.HI.X.SX32 R179, R149, R6, 0x2, P3 ;  /* 0x0000000695b37211 */ /* 0x000fe400018f16ff */
[----:B--2---:R-:W-:-:S04]  /*23d10*/  LEA R180, P6, R198, R0, 0x2 ;  /* 0x00000000c6b47211 */ /* 0x004fc800078c10ff */
[----:B------:R-:W-:Y:S02]  /*23d20*/  LEA.HI.X.SX32 R181, R198, R6, 0x2, P6 ;  /* 0x00000006c6b57211 */ /* 0x000fe400030f16ff */
[----:B---3--:R-:W-:-:S04]  /*23d30*/  LEA R182, P1, R185, R0, 0x2 ;  /* 0x00000000b9b67211 */ /* 0x008fc800078210ff */
[----:B------:R-:W-:Y:S01]  /*23d40*/  LEA.HI.X.SX32 R183, R185, R6, 0x2, P1 ;  /* 0x00000006b9b77211 */ /* 0x000fe200008f16ff */
[----:B------:R1:W-:Y:S04]  /*23d50*/  STL.64 [R1+0x19b0], R180 ;  /* 0x0019b0b401007387 */ /* 0x0003e80000100a00 */
[----:B------:R2:W-:Y:S04]  /*23d60*/  STL.64 [R1+0x19a8], R182 ;  /* 0x0019a8b601007387 */ /* 0x0005e80000100a00 */
[----:B------:R-:W3:Y:S04]  /*23d70*/  LDL.LU R185, [R1+0x130] ;  /* 0x0001300001b97983 */ /* 0x000ee80000300800 */
[----:B------:R-:W3:Y:S04]  /*23d80*/  LDL.LU R210, [R1+0x13c] ;  /* 0x00013c0001d27983 */ /* 0x000ee80000300800 */
[----:B------:R-:W3:Y:S04]  /*23d90*/  LDL.LU R149, [R1+0x110] ;  /* 0x0001100001957983 */ /* 0x000ee80000300800 */
[----:B------:R2:W-:Y:S04]  /*23da0*/  STL.64 [R1+0x19a0], R178 ;  /* 0x0019a0b201007387 */ /* 0x0005e80000100a00 */
[----:B------:R-:W3:Y:S01]  /*23db0*/  LDL.LU R198, [R1+0x11c] ;  /* 0x00011c0001c67983 */ /* 0x000ee20000300800 */
[----:B------:R-:W-:Y:S01]  /*23dc0*/  IMAD R243, R243, c[0x0][0x190], RZ ;  /* 0x00006400f3f37a24 */ /* 0x000fe200078e02ff */
[----:B-1----:R-:W-:-:S04]  /*23dd0*/  LEA R180, P6, R194, R0, 0x2 ;  /* 0x00000000c2b47211 */ /* 0x002fc800078c10ff */
[C---:B--2---:R-:W-:Y:S02]  /*23de0*/  LEA R182, P1, R243.reuse, R0, 0x2 ;  /* 0x00000000f3b67211 */ /* 0x044fe400078210ff */
[-C--:B------:R-:W-:Y:S02]  /*23df0*/  LEA.HI.X.SX32 R181, R194, R6.reuse, 0x2, P6 ;  /* 0x00000006c2b57211 */ /* 0x080fe400030f16ff */
[----:B------:R-:W-:-:S03]  /*23e00*/  LEA.HI.X.SX32 R183, R243, R6, 0x2, P1 ;  /* 0x00000006f3b77211 */ /* 0x000fc600008f16ff */
[----:B------:R1:W-:Y:S04]  /*23e10*/  STL.64 [R1+0x1998], R180 ;  /* 0x001998b401007387 */ /* 0x0003e80000100a00 */
[----:B------:R-:W2:Y:S04]  /*23e20*/  LDL.LU R194, [R1+0x120] ;  /* 0x0001200001c27983 */ /* 0x000ea80000300800 */
[----:B------:R1:W-:Y:S01]  /*23e30*/  STL.64 [R1+0x1990], R182 ;  /* 0x001990b601007387 */ /* 0x0003e20000100a00 */
[----:B------:R-:W-:-:S04]  /*23e40*/  LEA R178, P3, R140, R0, 0x2 ;  /* 0x000000008cb27211 */ /* 0x000fc800078610ff */
[----:B------:R-:W-:Y:S02]  /*23e50*/  LEA.HI.X.SX32 R179, R140, R6, 0x2, P3 ;  /* 0x000000068cb37211 */ /* 0x000fe400018f16ff */
[----:B------:R-:W2:Y:S01]  /*23e60*/  LDL.LU R140, [R1+0x12c] ;  /* 0x00012c00018c7983 */ /* 0x000ea20000300800 */
[----:B-1----:R-:W-:-:S03]  /*23e70*/  LEA R180, P6, R242, R0, 0x2 ;  /* 0x00000000f2b47211 */ /* 0x002fc600078c10ff */
[----:B------:R-:W-:Y:S01]  /*23e80*/  STL.64 [R1+0x1988], R178 ;  /* 0x001988b201007387 */ /* 0x000fe20000100a00 */
[----:B------:R-:W-:Y:S02]  /*23e90*/  LEA.HI.X.SX32 R181, R242, R6, 0x2, P6 ;  /* 0x00000006f2b57211 */ /* 0x000fe400030f16ff */
[----:B------:R-:W-:-:S03]  /*23ea0*/  LEA R182, P1, R158, R0, 0x2 ;  /* 0x000000009eb67211 */ /* 0x000fc600078210ff */
[----:B------:R1:W-:Y:S01]  /*23eb0*/  STL.64 [R1+0x1980], R180 ;  /* 0x001980b401007387 */ /* 0x0003e20000100a00 */
[----:B------:R-:W-:-:S03]  /*23ec0*/  LEA.HI.X.SX32 R183, R158, R6, 0x2, P1 ;  /* 0x000000069eb77211 */ /* 0x000fc600008f16ff */
[----:B------:R-:W2:Y:S04]  /*23ed0*/  LDL.LU R158, [R1+0x16c] ;  /* 0x00016c00019e7983 */ /* 0x000ea80000300800 */
[----:B------:R1:W-:Y:S02]  /*23ee0*/  STL.64 [R1+0x1978], R182 ;  /* 0x001978b601007387 */ /* 0x0003e40000100a00 */
[----:B-1----:R-:W-:-:S04]  /*23ef0*/  LEA R180, P6, R190, R0, 0x2 ;  /* 0x00000000beb47211 */ /* 0x002fc800078c10ff */
[----:B------:R-:W-:Y:S02]  /*23f00*/  LEA.HI.X.SX32 R181, R190, R6, 0x2, P6 ;  /* 0x00000006beb57211 */ /* 0x000fe400030f16ff */
[----:B------:R-:W-:-:S04]  /*23f10*/  LEA R182, P1, R186, R0, 0x2 ;  /* 0x00000000bab67211 */ /* 0x000fc800078210ff */
[----:B------:R-:W-:Y:S02]  /*23f20*/  LEA.HI.X.SX32 R183, R186, R6, 0x2, P1 ;  /* 0x00000006bab77211 */ /* 0x000fe400008f16ff */
[----:B----4-:R-:W-:-:S04]  /*23f30*/  LEA R178, P3, R202, R0, 0x2 ;  /* 0x00000000cab27211 */ /* 0x010fc800078610ff */
[----:B------:R-:W-:-:S05]  /*23f40*/  LEA.HI.X.SX32 R179, R202, R6, 0x2, P3 ;  /* 0x00000006cab37211 */ /* 0x000fca00018f16ff */
[----:B------:R3:W-:Y:S04]  /*23f50*/  STL.64 [R1+0x1970], R178 ;  /* 0x001970b201007387 */ /* 0x0007e80000100a00 */
[----:B------:R-:W4:Y:S04]  /*23f60*/  LDL.LU R202, [R1+0x140] ;  /* 0x0001400001ca7983 */ /* 0x000f280000300800 */
[----:B------:R-:W4:Y:S04]  /*23f70*/  LDL.LU R242, [R1+0x170] ;  /* 0x0001700001f27983 */ /* 0x000f280000300800 */
[----:B------:R-:W4:Y:S04]  /*23f80*/  LDL.LU R190, [R1+0x14c] ;  /* 0x00014c0001be7983 */ /* 0x000f280000300800 */
[----:B------:R1:W-:Y:S04]  /*23f90*/  STL.64 [R1+0x1968], R180 ;  /* 0x001968b401007387 */ /* 0x0003e80000100a00 */
[----:B------:R-:W4:Y:S04]  /*23fa0*/  LDL.LU R186, [R1+0x150] ;  /* 0x0001500001ba7983 */ /* 0x000f280000300800 */
[----:B------:R2:W-:Y:S01]  /*23fb0*/  STL.64 [R1+0x1960], R182 ;  /* 0x001960b601007387 */ /* 0x0005e20000100a00 */
[----:B---3--:R-:W-:-:S04]  /*23fc0*/  LEA R178, P3, R149, R0, 0x2 ;  /* 0x0000000095b27211 */ /* 0x008fc800078610ff */
[----:B------:R-:W-:Y:S02]  /*23fd0*/  LEA.HI.X.SX32 R179, R149, R6, 0x2, P3 ;  /* 0x0000000695b37211 */ /* 0x000fe400018f16ff */
[----:B------:R-:W3:Y:S01]  /*23fe0*/  LDL.LU R149, [R1+0x15c] ;  /* 0x00015c0001957983 */ /* 0x000ee20000300800 */
[----:B-1----:R-:W-:-:S03]  /*23ff0*/  LEA R180, P6, R198, R0, 0x2 ;  /* 0x00000000c6b47211 */ /* 0x002fc600078c10ff */
[----:B------:R-:W-:Y:S01]  /*24000*/  STL.64 [R1+0x1958], R178 ;  /* 0x001958b201007387 */ /* 0x000fe20000100a00 */
[----:B------:R-:W-:-:S03]  /*24010*/  LEA.HI.X.SX32 R181, R198, R6, 0x2, P6 ;  /* 0x00000006c6b57211 */ /* 0x000fc600030f16ff */
[----:B------:R-:W3:Y:S04]  /*24020*/  LDL.LU R198, [R1+0x160] ;  /* 0x0001600001c67983 */ /* 0x000ee80000300800 */
[----:B------:R1:W-:Y:S01]  /*24030*/  STL.64 [R1+0x1950], R180 ;  /* 0x001950b401007387 */ /* 0x0003e20000100a00 */
[----:B--2---:R-:W-:-:S04]  /*24040*/  LEA R182, P1, R194, R0, 0x2 ;  /* 0x00000000c2b67211 */ /* 0x004fc800078210ff */
[----:B------:R-:W-:Y:S02]  /*24050*/  LEA.HI.X.SX32 R183, R194, R6, 0x2, P1 ;  /* 0x00000006c2b77211 */ /* 0x000fe400008f16ff */
[----:B-1----:R-:W-:-:S03]  /*24060*/  LEA R180, P6, R185, R0, 0x2 ;  /* 0x00000000b9b47211 */ /* 0x002fc600078c10ff */
[----:B------:R1:W-:Y:S01]  /*24070*/  STL.64 [R1+0x1948], R182 ;  /* 0x001948b601007387 */ /* 0x0003e20000100a00 */
[----:B------:R-:W-:Y:S02]  /*24080*/  LEA.HI.X.SX32 R181, R185, R6, 0x2, P6 ;  /* 0x00000006b9b57211 */ /* 0x000fe400030f16ff */
[-C--:B-1----:R-:W-:Y:S02]  /*24090*/  LEA R182, P1, R210, R0.reuse, 0x2 ;  /* 0x00000000d2b67211 */ /* 0x082fe400078210ff */
[----:B------:R-:W-:-:S04]  /*240a0*/  LEA R178, P3, R140, R0, 0x2 ;  /* 0x000000008cb27211 */ /* 0x000fc800078610ff */
[----:B------:R-:W-:-:S05]  /*240b0*/  LEA.HI.X.SX32 R179, R140, R6, 0x2, P3 ;  /* 0x000000068cb37211 */ /* 0x000fca00018f16ff */
[----:B------:R4:W-:Y:S04]  /*240c0*/  STL.64 [R1+0x1940], R178 ;  /* 0x001940b201007387 */ /* 0x0009e80000100a00 */
[----:B------:R-:W2:Y:S04]  /*240d0*/  LDL.LU R140, [R1+0x19c] ;  /* 0x00019c00018c7983 */ /* 0x000ea80000300800 */
[----:B------:R-:W2:Y:S04]  /*240e0*/  LDL.LU R194, [R1+0x1a0] ;  /* 0x0001a00001c27983 */ /* 0x000ea80000300800 */
[----:B------:R-:W2:Y:S01]  /*240f0*/  LDL.LU R185, [R1+0x17c] ;  /* 0x00017c0001b97983 */ /* 0x000ea20000300800 */
[----:B------:R-:W-:-:S03]  /*24100*/  LEA.HI.X.SX32 R183, R210, R6, 0x2, P1 ;  /* 0x00000006d2b77211 */ /* 0x000fc600008f16ff */
[----:B------:R1:W-:Y:S04]  /*24110*/  STL.64 [R1+0x1938], R180 ;  /* 0x001938b401007387 */ /* 0x0003e80000100a00 */
[----:B------:R-:W2:Y:S04]  /*24120*/  LDL.LU R210, [R1+0x180] ;  /* 0x0001800001d27983 */ /* 0x000ea80000300800 */
[----:B------:R1:W-:Y:S01]  /*24130*/  STL.64 [R1+0x1930], R182 ;  /* 0x001930b601007387 */ /* 0x0003e20000100a00 */
[----:B----4-:R-:W-:-:S04]  /*24140*/  LEA R178, P3, R202, R0, 0x2 ;  /* 0x00000000cab27211 */ /* 0x010fc800078610ff */
[----:B------:R-:W-:Y:S02]  /*24150*/  LEA.HI.X.SX32 R179, R202, R6, 0x2, P3 ;  /* 0x00000006cab37211 */ /* 0x000fe400018f16ff */
[----:B------:R-:W4:Y:S01]  /*24160*/  LDL.LU R202, [R1+0x18c] ;  /* 0x00018c0001ca7983 */ /* 0x000f220000300800 */
[----:B-1----:R-:W-:-:S03]  /*24170*/  LEA R180, P6, R190, R0, 0x2 ;  /* 0x00000000beb47211 */ /* 0x002fc600078c10ff */
[----:B------:R-:W-:Y:S01]  /*24180*/  STL.64 [R1+0x1928], R178 ;  /* 0x001928b201007387 */ /* 0x000fe20000100a00 */
[----:B------:R-:W-:-:S03]  /*24190*/  LEA.HI.X.SX32 R181, R190, R6, 0x2, P6 ;  /* 0x00000006beb57211 */ /* 0x000fc600030f16ff */
[----:B------:R-:W4:Y:S01]  /*241a0*/  LDL.LU R190, [R1+0x190] ;  /* 0x0001900001be7983 */ /* 0x000f220000300800 */
[----:B------:R-:W-:-:S03]  /*241b0*/  LEA R182, P1, R186, R0, 0x2 ;  /* 0x00000000bab67211 */ /* 0x000fc600078210ff */
[----:B------:R-:W-:Y:S01]  /*241c0*/  STL.64 [R1+0x1920], R180 ;  /* 0x001920b401007387 */ /* 0x000fe20000100a00 */
[----:B------:R-:W-:-:S05]  /*241d0*/  LEA.HI.X.SX32 R183, R186, R6, 0x2, P1 ;  /* 0x00000006bab77211 */ /* 0x000fca00008f16ff */
[----:B------:R1:W-:Y:S02]  /*241e0*/  STL.64 [R1+0x1918], R182 ;  /* 0x001918b601007387 */ /* 0x0003e40000100a00 */
[----:B-1----:R-:W-:-:S04]  /*241f0*/  LEA R182, P1, R158, R0, 0x2 ;  /* 0x000000009eb67211 */ /* 0x002fc800078210ff */
[----:B------:R-:W-:Y:S02]  /*24200*/  LEA.HI.X.SX32 R183, R158, R6, 0x2, P1 ;  /* 0x000000069eb77211 */ /* 0x000fe400008f16ff */
[----:B---3--:R-:W-:-:S04]  /*24210*/  LEA R178, P3, R149, R0, 0x2 ;  /* 0x0000000095b27211 */ /* 0x008fc800078610ff */
[----:B------:R-:W-:Y:S02]  /*24220*/  LEA.HI.X.SX32 R179, R149, R6, 0x2, P3 ;  /* 0x0000000695b37211 */ /* 0x000fe400018f16ff */
[----:B------:R-:W3:Y:S01]  /*24230*/  LDL.LU R149, [R1+0x1c8] ;  /* 0x0001c80001957983 */ /* 0x000ee20000300800 */
[----:B------:R-:W-:-:S04]  /*24240*/  LEA R180, P6, R198, R0, 0x2 ;  /* 0x00000000c6b47211 */ /* 0x000fc800078c10ff */
[----:B------:R-:W-:Y:S01]  /*24250*/  LEA.HI.X.SX32 R181, R198, R6, 0x2, P6 ;  /* 0x00000006c6b57211 */ /* 0x000fe200030f16ff */
[----:B------:R1:W-:Y:S04]  /*24260*/  STL.64 [R1+0x1910], R178 ;  /* 0x001910b201007387 */ /* 0x0003e80000100a00 */
[----:B------:R2:W-:Y:S04]  /*24270*/  STL.64 [R1+0x1908], R180 ;  /* 0x001908b401007387 */ /* 0x0005e80000100a00 */
[----:B------:R-:W3:Y:S04]  /*24280*/  LDL.LU R198, [R1+0x1a8] ;  /* 0x0001a80001c67983 */ /* 0x000ee80000300800 */
[----:B------:R-:W3:Y:S04]  /*24290*/  LDL.LU R186, [R1+0x1d0] ;  /* 0x0001d00001ba7983 */ /* 0x000ee80000300800 */
[----:B------:R-:W3:Y:S01]  /*242a0*/  LDL.LU R158, [R1+0x1ac] ;  /* 0x0001ac00019e7983 */ /* 0x000ee20000300800 */
[----:B-1----:R-:W-:-:S04]  /*242b0*/  LEA R178, P3, R242, R0, 0x2 ;  /* 0x00000000f2b27211 */ /* 0x002fc800078610ff */
[----:B------:R-:W-:Y:S01]  /*242c0*/  LEA.HI.X.SX32 R179, R242, R6, 0x2, P3 ;  /* 0x00000006f2b37211 */ /* 0x000fe200018f16ff */
[----:B------:R1:W-:Y:S04]  /*242d0*/  STL.64 [R1+0x1900], R182 ;  /* 0x001900b601007387 */ /* 0x0003e80000100a00 */
[----:B------:R-:W3:Y:S04]  /*242e0*/  LDL.LU R242, [R1+0x1b4] ;  /* 0x0001b40001f27983 */ /* 0x000ee80000300800 */
[----:B------:R-:W-:Y:S01]  /*242f0*/  STL.64 [R1+0x18f8], R178 ;  /* 0x0018f8b201007387 */ /* 0x000fe20000100a00 */
[----:B--2---:R-:W-:-:S04]  /*24300*/  LEA R180, P6, R185, R0, 0x2 ;  /* 0x00000000b9b47211 */ /* 0x004fc800078c10ff */
[----:B------:R-:W-:Y:S02]  /*24310*/  LEA.HI.X.SX32 R181, R185, R6, 0x2, P6 ;  /* 0x00000006b9b57211 */ /* 0x000fe400030f16ff */
[----:B------:R-:W2:Y:S01]  /*24320*/  LDL.LU R185, [R1+0x1b8] ;  /* 0x0001b80001b97983 */ /* 0x000ea20000300800 */
[----:B-1----:R-:W-:-:S03]  /*24330*/  LEA R182, P1, R210, R0, 0x2 ;  /* 0x00000000d2b67211 */ /* 0x002fc600078210ff */
[----:B------:R-:W-:Y:S01]  /*24340*/  STL.64 [R1+0x18f0], R180 ;  /* 0x0018f0b401007387 */ /* 0x000fe20000100a00 */
[----:B------:R-:W-:-:S03]  /*24350*/  LEA.HI.X.SX32 R183, R210, R6, 0x2, P1 ;  /* 0x00000006d2b77211 */ /* 0x000fc600008f16ff */
[----:B------:R-:W2:Y:S04]  /*24360*/  LDL.LU R210, [R1+0x1c4] ;  /* 0x0001c40001d27983 */ /* 0x000ea80000300800 */
[----:B------:R1:W-:Y:S02]  /*24370*/  STL.64 [R1+0x18e8], R182 ;  /* 0x0018e8b601007387 */ /* 0x0003e40000100a00 */
[----:B-1----:R-:W-:-:S04]  /*24380*/  LEA R182, P1, R140, R0, 0x2 ;  /* 0x000000008cb67211 */ /* 0x002fc800078210ff */
[----:B------:R-:W-:Y:S02]  /*24390*/  LEA.HI.X.SX32 R183, R140, R6, 0x2, P1 ;  /* 0x000000068cb77211 */ /* 0x000fe400008f16ff */
[----:B----4-:R-:W-:-:S04]  /*243a0*/  LEA R178, P3, R202, R0, 0x2 ;  /* 0x00000000cab27211 */ /* 0x010fc800078610ff */
[----:B------:R-:W-:Y:S02]  /*243b0*/  LEA.HI.X.SX32 R179, R202, R6, 0x2, P3 ;  /* 0x00000006cab37211 */ /* 0x000fe400018f16ff */
[----:B------:R-:W-:-:S04]  /*243c0*/  LEA R180, P6, R190, R0, 0x2 ;  /* 0x00000000beb47211 */ /* 0x000fc800078c10ff */
[----:B------:R-:W-:Y:S01]  /*243d0*/  LEA.HI.X.SX32 R181, R190, R6, 0x2, P6 ;  /* 0x00000006beb57211 */ /* 0x000fe200030f16ff */
[----:B------:R1:W-:Y:S04]  /*243e0*/  STL.64 [R1+0x18e0], R178 ;  /* 0x0018e0b201007387 */ /* 0x0003e80000100a00 */
[----:B------:R3:W-:Y:S04]  /*243f0*/  STL.64 [R1+0x18d8], R180 ;  /* 0x0018d8b401007387 */ /* 0x0007e80000100a00 */
[----:B------:R-:W4:Y:S04]  /*24400*/  LDL.LU R190, [R1+0x1f0] ;  /* 0x0001f00001be7983 */ /* 0x000f280000300800 */
[----:B------:R-:W4:Y:S01]  /*24410*/  LDL.LU R202, [R1+0x1f8] ;  /* 0x0001f80001ca7983 */ /* 0x000f220000300800 */
[----:B-1----:R-:W-:-:S03]  /*24420*/  LEA R178, P3, R194, R0, 0x2 ;  /* 0x00000000c2b27211 */ /* 0x002fc600078610ff */
[----:B------:R-:W4:Y:S01]  /*24430*/  LDL.LU R140, [R1+0x1d4] ;  /* 0x0001d400018c7983 */ /* 0x000f220000300800 */
[----:B------:R-:W-:-:S03]  /*24440*/  LEA.HI.X.SX32 R179, R194, R6, 0x2, P3 ;  /* 0x00000006c2b37211 */ /* 0x000fc600018f16ff */
        /* <DEDUP_REMOVED lines=9> */
[----:B------:R-:W3:Y:S01]  /*244e0*/  LDL.LU R158, [R1+0x1ec] ;  /* 0x0001ec00019e7983 */ /* 0x000ee20000300800 */
[----:B------:R-:W-:-:S03]  /*244f0*/  LEA R178, P3, R242, R0, 0x2 ;  /* 0x00000000f2b27211 */ /* 0x000fc600078610ff */
[----:B------:R-:W-:Y:S01]  /*24500*/  STL.64 [R1+0x18b8], R182 ;  /* 0x0018b8b601007387 */ /* 0x000fe20000100a00 */
[----:B------:R-:W-:-:S05]  /*24510*/  LEA.HI.X.SX32 R179, R242, R6, 0x2, P3 ;  /* 0x00000006f2b37211 */ /* 0x000fca00018f16ff */
[----:B------:R1:W-:Y:S02]  /*24520*/  STL.64 [R1+0x18b0], R178 ;  /* 0x0018b0b201007387 */ /* 0x0003e40000100a00 */
[----:B-1----:R-:W-:-:S04]  /*24530*/  LEA R178, P3, R149, R0, 0x2 ;  /* 0x0000000095b27211 */ /* 0x002fc800078610ff */
[----:B------:R-:W-:Y:S02]  /*24540*/  LEA.HI.X.SX32 R179, R149, R6, 0x2, P3 ;  /* 0x0000000695b37211 */ /* 0x000fe400018f16ff */
[----:B--2---:R-:W-:-:S04]  /*24550*/  LEA R180, P6, R185, R0, 0x2 ;  /* 0x00000000b9b47211 */ /* 0x004fc800078c10ff */
[----:B------:R-:W-:Y:S02]  /*24560*/  LEA.HI.X.SX32 R181, R185, R6, 0x2, P6 ;  /* 0x00000006b9b57211 */ /* 0x000fe400030f16ff */
[----:B------:R-:W2:Y:S01]  /*24570*/  LDL.LU R185, [R1+0x220] ;  /* 0x0002200001b97983 */ /* 0x000ea20000300800 */
[----:B------:R-:W-:-:S04]  /*24580*/  LEA R182, P1, R210, R0, 0x2 ;  /* 0x00000000d2b67211 */ /* 0x000fc800078210ff */
[----:B------:R-:W-:Y:S01]  /*24590*/  LEA.HI.X.SX32 R183, R210, R6, 0x2, P1 ;  /* 0x00000006d2b77211 */ /* 0x000fe200008f16ff */
[----:B------:R1:W-:Y:S04]  /*245a0*/  STL.64 [R1+0x18a8], R180 ;  /* 0x0018a8b401007387 */ /* 0x0003e80000100a00 */
[----:B------:R4:W-:Y:S04]  /*245b0*/  STL.64 [R1+0x18a0], R182 ;  /* 0x0018a0b601007387 */ /* 0x0009e80000100a00 */
[----:B------:R-:W2:Y:S04]  /*245c0*/  LDL.LU R210, [R1+0x1fc] ;  /* 0x0001fc0001d27983 */ /* 0x000ea80000300800 */
[----:B------:R-:W2:Y:S04]  /*245d0*/  LDL.LU R242, [R1+0x224] ;  /* 0x0002240001f27983 */ /* 0x000ea80000300800 */
[----:B------:R-:W2:Y:S01]  /*245e0*/  LDL.LU R149, [R1+0x204] ;  /* 0x0002040001957983 */ /* 0x000ea20000300800 */
[----:B-1----:R-:W-:-:S04]  /*245f0*/  LEA R180, P6, R186, R0, 0x2 ;  /* 0x00000000bab47211 */ /* 0x002fc800078c10ff */
[----:B------:R-:W-:Y:S01]  /*24600*/  LEA.HI.X.SX32 R181, R186, R6, 0x2, P6 ;  /* 0x00000006bab57211 */ /* 0x000fe200030f16ff */
[----:B------:R1:W-:Y:S04]  /*24610*/  STL.64 [R1+0x1898], R178 ;  /* 0x001898b201007387 */ /* 0x0003e80000100a00 */
[----:B------:R-:W2:Y:S04]  /*24620*/  LDL.LU R186, [R1+0x208] ;  /* 0x0002080001ba7983 */ /* 0x000ea80000300800 */
[----:B------:R-:W-:Y:S01]  /*24630*/  STL.64 [R1+0x1890], R180 ;  /* 0x001890b401007387 */ /* 0x000fe20000100a00 */
[----:B----4-:R-:W-:-:S04]  /*24640*/  LEA R182, P1, R140, R0, 0x2 ;  /* 0x000000008cb67211 */ /* 0x010fc800078210ff */
[----:B------:R-:W-:Y:S02]  /*24650*/  LEA.HI.X.SX32 R183, R140, R6, 0x2, P1 ;  /* 0x000000068cb77211 */ /* 0x000fe400008f16ff */
[----:B------:R-:W4:Y:S01]  /*24660*/  LDL.LU R140, [R1+0x214] ;  /* 0x00021400018c7983 */ /* 0x000f220000300800 */
[----:B-1----:R-:W-:-:S03]  /*24670*/  LEA R178, P3, R194, R0, 0x2 ;  /* 0x00000000c2b27211 */ /* 0x002fc600078610ff */
[----:B------:R-:W-:Y:S01]  /*24680*/  STL.64 [R1+0x1888], R182 ;  /* 0x001888b601007387 */ /* 0x000fe20000100a00 */
[----:B------:R-:W-:-:S03]  /*24690*/  LEA.HI.X.SX32 R179, R194, R6, 0x2, P3 ;  /* 0x00000006c2b37211 */ /* 0x000fc600018f16ff */
[----:B------:R-:W4:Y:S04]  /*246a0*/  LDL.LU R194, [R1+0x218] ;  /* 0x0002180001c27983 */ /* 0x000f280000300800 */
[----:B------:R1:W-:Y:S02]  /*246b0*/  STL.64 [R1+0x1880], R178 ;  /* 0x001880b201007387 */ /* 0x0003e40000100a00 */
[----:B-1----:R-:W-:-:S04]  /*246c0*/  LEA R178, P3, R190, R0, 0x2 ;  /* 0x00000000beb27211 */ /* 0x002fc800078610ff */
[----:B------:R-:W-:Y:S02]  /*246d0*/  LEA.HI.X.SX32 R179, R190, R6, 0x2, P3 ;  /* 0x00000006beb37211 */ /* 0x000fe400018f16ff */
[----:B---3--:R-:W-:-:S04]  /*246e0*/  LEA R180, P6, R198, R0, 0x2 ;  /* 0x00000000c6b47211 */ /* 0x008fc800078c10ff */
[----:B------:R-:W-:Y:S02]  /*246f0*/  LEA.HI.X.SX32 R181, R198, R6, 0x2, P6 ;  /* 0x00000006c6b57211 */ /* 0x000fe400030f16ff */
[----:B------:R-:W-:-:S04]  /*24700*/  LEA R182, P1, R158, R0, 0x2 ;  /* 0x000000009eb67211 */ /* 0x000fc800078210ff */
[----:B------:R-:W-:Y:S01]  /*24710*/  LEA.HI.X.SX32 R183, R158, R6, 0x2, P1 ;  /* 0x000000069eb77211 */ /* 0x000fe200008f16ff */
[----:B------:R1:W-:Y:S04]  /*24720*/  STL.64 [R1+0x1878], R180 ;  /* 0x001878b401007387 */ /* 0x0003e80000100a00 */
[----:B------:R2:W-:Y:S04]  /*24730*/  STL.64 [R1+0x1870], R182 ;  /* 0x001870b601007387 */ /* 0x0005e80000100a00 */
[----:B------:R-:W3:Y:S04]  /*24740*/  LDL.LU R158, [R1+0x248] ;  /* 0x00024800019e7983 */ /* 0x000ee80000300800 */
[----:B------:R-:W3:Y:S01]  /*24750*/  LDL.LU R198, [R1+0x24c] ;  /* 0x00024c0001c67983 */ /* 0x000ee20000300800 */
[----:B-1----:R-:W-:-:S03]  /*24760*/  LEA R180, P6, R202, R0, 0x2 ;  /* 0x00000000cab47211 */ /* 0x002fc600078c10ff */
[----:B------:R-:W3:Y:S01]  /*24770*/  LDL.LU R190, [R1+0x22c] ;  /* 0x00022c0001be7983 */ /* 0x000ee20000300800 */
[----:B------:R-:W-:-:S03]  /*24780*/  LEA.HI.X.SX32 R181, R202, R6, 0x2, P6 ;  /* 0x00000006cab57211 */ /* 0x000fc600030f16ff */
[----:B------:R1:W-:Y:S04]  /*24790*/  STL.64 [R1+0x1868], R178 ;  /* 0x001868b201007387 */ /* 0x0003e80000100a00 */
[----:B------:R-:W3:Y:S04]  /*247a0*/  LDL.LU R202, [R1+0x230] ;  /* 0x0002300001ca7983 */ /* 0x000ee80000300800 */
[----:B------:R1:W-:Y:S01]  /*247b0*/  STL.64 [R1+0x1860], R180 ;  /* 0x001860b401007387 */ /* 0x0003e20000100a00 */
[----:B--2---:R-:W-:-:S04]  /*247c0*/  LEA R182, P1, R210, R0, 0x2 ;  /* 0x00000000d2b67211 */ /* 0x004fc800078210ff */
[----:B------:R-:W-:Y:S02]  /*247d0*/  LEA.HI.X.SX32 R183, R210, R6, 0x2, P1 ;  /* 0x00000006d2b77211 */ /* 0x000fe400008f16ff */
[----:B------:R-:W2:Y:S01]  /*247e0*/  LDL.LU R210, [R1+0x23c] ;  /* 0x00023c0001d27983 */ /* 0x000ea20000300800 */
[----:B-1----:R-:W-:-:S03]  /*247f0*/  LEA R178, P3, R149, R0, 0x2 ;  /* 0x0000000095b27211 */ /* 0x002fc600078610ff */
[----:B------:R-:W-:Y:S01]  /*24800*/  STL.64 [R1+0x1858], R182 ;  /* 0x001858b601007387 */ /* 0x000fe20000100a00 */
[----:B------:R-:W-:-:S03]  /*24810*/  LEA.HI.X.SX32 R179, R149, R6, 0x2, P3 ;  /* 0x0000000695b37211 */ /* 0x000fc600018f16ff */
[----:B------:R-:W2:Y:S01]  /*24820*/  LDL.LU R149, [R1+0x240] ;  /* 0x0002400001957983 */ /* 0x000ea20000300800 */
[----:B------:R-:W-:-:S03]  /*24830*/  LEA R180, P6, R186, R0, 0x2 ;  /* 0x00000000bab47211 */ /* 0x000fc600078c10ff */
[----:B------:R-:W-:Y:S01]  /*24840*/  STL.64 [R1+0x1850], R178 ;  /* 0x001850b201007387 */ /* 0x000fe20000100a00 */
[----:B------:R-:W-:-:S05]  /*24850*/  LEA.HI.X.SX32 R181, R186, R6, 0x2, P6 ;  /* 0x00000006bab57211 */ /* 0x000fca00030f16ff */
[----:B------:R1:W-:Y:S02]  /*24860*/  STL.64 [R1+0x1848], R180 ;  /* 0x001848b401007387 */ /* 0x0003e40000100a00 */
[----:B-1----:R-:W-:-:S04]  /*24870*/  LEA R180, P6, R185, R0, 0x2 ;  /* 0x00000000b9b47211 */ /* 0x002fc800078c10ff */
[----:B------:R-:W-:Y:S02]  /*24880*/  LEA.HI.X.SX32 R181, R185, R6, 0x2, P6 ;  /* 0x00000006b9b57211 */ /* 0x000fe400030f16ff */
[----:B----4-:R-:W-:-:S04]  /*24890*/  LEA R182, P1, R140, R0, 0x2 ;  /* 0x000000008cb67211 */ /* 0x010fc800078210ff */
[----:B------:R-:W-:Y:S02]  /*248a0*/  LEA.HI.X.SX32 R183, R140, R6, 0x2, P1 ;  /* 0x000000068cb77211 */ /* 0x000fe400008f16ff */
[----:B------:R-:W4:Y:S01]  /*248b0*/  LDL.LU R140, [R1+0x274] ;  /* 0x00027400018c7983 */ /* 0x000f220000300800 */
        /* <DEDUP_REMOVED lines=11> */
[----:B------:R-:W-:Y:S01]  /*24970*/  STL.64 [R1+0x1828], R182 ;  /* 0x001828b601007387 */ /* 0x000fe20000100a00 */
[----:B---3--:R-:W-:-:S04]  /*24980*/  LEA R178, P3, R190, R0, 0x2 ;  /* 0x00000000beb27211 */ /* 0x008fc800078610ff */
[----:B------:R-:W-:Y:S02]  /*24990*/  LEA.HI.X.SX32 R179, R190, R6, 0x2, P3 ;  /* 0x00000006beb37211 */ /* 0x000fe400018f16ff */
[----:B------:R-:W3:Y:S01]  /*249a0*/  LDL.LU R190, [R1+0x268] ;  /* 0x0002680001be7983 */ /* 0x000ee20000300800 */
[----:B-1----:R-:W-:-:S03]  /*249b0*/  LEA R180, P6, R202, R0, 0x2 ;  /* 0x00000000cab47211 */ /* 0x002fc600078c10ff */
[----:B------:R-:W-:Y:S01]  /*249c0*/  STL.64 [R1+0x1820], R178 ;  /* 0x001820b201007387 */ /* 0x000fe20000100a00 */
[----:B------:R-:W-:-:S03]  /*249d0*/  LEA.HI.X.SX32 R181, R202, R6, 0x2, P6 ;  /* 0x00000006cab57211 */ /* 0x000fc600030f16ff */
[----:B------:R-:W3:Y:S04]  /*249e0*/  LDL.LU R202, [R1+0x270] ;  /* 0x0002700001ca7983 */ /* 0x000ee80000300800 */
[----:B------:R1:W-:Y:S02]  /*249f0*/  STL.64 [R1+0x1818], R180 ;  /* 0x001818b401007387 */ /* 0x0003e40000100a00 */
[----:B-1----:R-:W-:-:S04]  /*24a00*/  LEA R180, P6, R158, R0, 0x2 ;  /* 0x000000009eb47211 */ /* 0x002fc800078c10ff */
[----:B------:R-:W-:Y:S02]  /*24a10*/  LEA.HI.X.SX32 R181, R158, R6, 0x2, P6 ;  /* 0x000000069eb57211 */ /* 0x000fe400030f16ff */
[----:B--2---:R-:W-:-:S04]  /*24a20*/  LEA R182, P1, R210, R0, 0x2 ;  /* 0x00000000d2b67211 */ /* 0x004fc800078210ff */
[----:B------:R-:W-:Y:S02]  /*24a30*/  LEA.HI.X.SX32 R183, R210, R6, 0x2, P1 ;  /* 0x00000006d2b77211 */ /* 0x000fe400008f16ff */
[----:B------:R-:W-:-:S04]  /*24a40*/  LEA R178, P3, R149, R0, 0x2 ;  /* 0x0000000095b27211 */ /* 0x000fc800078610ff */
[----:B------:R-:W-:Y:S01]  /*24a50*/  LEA.HI.X.SX32 R179, R149, R6, 0x2, P3 ;  /* 0x0000000695b37211 */ /* 0x000fe200018f16ff */
[----:B------:R1:W-:Y:S04]  /*24a60*/  STL.64 [R1+0x1810], R182 ;  /* 0x001810b601007387 */ /* 0x0003e80000100a00 */
[----:B------:R4:W-:Y:S04]  /*24a70*/  STL.64 [R1+0x1808], R178 ;  /* 0x001808b201007387 */ /* 0x0009e80000100a00 */
[----:B------:R-:W2:Y:S04]  /*24a80*/  LDL.LU R149, [R1+0x29c] ;  /* 0x00029c0001957983 */ /* 0x000ea80000300800 */
[----:B------:R-:W2:Y:S01]  /*24a90*/  LDL.LU R210, [R1+0x2a4] ;  /* 0x0002a40001d27983 */ /* 0x000ea20000300800 */
[----:B-1----:R-:W-:-:S03]  /*24aa0*/  LEA R182, P1, R198, R0, 0x2 ;  /* 0x00000000c6b67211 */ /* 0x002fc600078210ff */
        /* <DEDUP_REMOVED lines=233> */
[----:B------:R-:W2:Y:S04]  /*25940*/  LDL.LU R140, [R1+0x188] ;  /* 0x00018800018c7983 */ /* 0x000ea80000300800 */
[----:B------:R-:W2:Y:S04]  /*25950*/  LDL.LU R210, [R1+0x184] ;  /* 0x0001840001d27983 */ /* 0x000ea80000300800 */
[----:B------:R-:W2:Y:S01]  /*25960*/  LDL.LU R194, [R1+0x1b0] ;  /* 0x0001b00001c27983 */ /* 0x000ea20000300800 */
[----:B-1----:R-:W-:-:S04]  /*25970*/  LEA R180, P6, R186, R0, 0x2 ;  /* 0x00000000bab47211 */ /* 0x002fc800078c10ff */
[----:B------:R-:W-:Y:S01]  /*25980*/  LEA.HI.X.SX32 R181, R186, R6, 0x2, P6 ;  /* 0x00000006bab57211 */ /* 0x000fe200030f16ff */
[----:B------:R1:W-:Y:S04]  /*25990*/  STL.64 [R1+0x1628], R178 ;  /* 0x001628b201007387 */ /* 0x0003e80000100a00 */
[----:B------:R-:W2:Y:S04]  /*259a0*/  LDL.LU R186, [R1+0x1a4] ;  /* 0x0001a40001ba7983 */ /* 0x000ea80000300800 */
[----:B------:R3:W-:Y:S01]  /*259b0*/  STL.64 [R1+0x1620], R180 ;  /* 0x001620b401007387 */ /* 0x0007e20000100a00 */
[----:B----4-:R-:W-:-:S04]  /*259c0*/  LEA R182, P1, R198, R0, 0x2 ;  /* 0x00000000c6b67211 */ /* 0x010fc800078210ff */
[----:B------:R-:W-:Y:S02]  /*259d0*/  LEA.HI.X.SX32 R183, R198, R6, 0x2, P1 ;  /* 0x00000006c6b77211 */ /* 0x000fe400008f16ff */
[----:B------:R-:W4:Y:S01]  /*259e0*/  LDL.LU R198, [R1+0x198] ;  /* 0x0001980001c67983 */ /* 0x000f220000300800 */
[----:B-1----:R-:W-:-:S03]  /*259f0*/  LEA R178, P3, R190, R0, 0x2 ;  /* 0x00000000beb27211 */ /* 0x002fc600078610ff */
[----:B------:R1:W-:Y:S01]  /*25a00*/  STL.64 [R1+0x1618], R182 ;  /* 0x001618b601007387 */ /* 0x0003e20000100a00 */
[----:B------:R-:W-:-:S03]  /*25a10*/  LEA.HI.X.SX32 R179, R190, R6, 0x2, P3 ;  /* 0x00000006beb37211 */ /* 0x000fc600018f16ff */
[----:B------:R-:W4:Y:S04]  /*25a20*/  LDL.LU R190, [R1+0x194] ;  /* 0x0001940001be7983 */ /* 0x000f280000300800 */
[----:B------:R1:W-:Y:S01]  /*25a30*/  STL.64 [R1+0x1610], R178 ;  /* 0x001610b201007387 */ /* 0x0003e20000100a00 */
[----:B---3--:R-:W-:-:S04]  /*25a40*/  LEA R180, P6, R185, R0, 0x2 ;  /* 0x00000000b9b47211 */ /* 0x008fc800078c10ff */
[----:B------:R-:W-:Y:S02]  /*25a50*/  LEA.HI.X.SX32 R181, R185, R6, 0x2, P6 ;  /* 0x00000006b9b57211 */ /* 0x000fe400030f16ff */
[----:B-1----:R-:W-:-:S04]  /*25a60*/  LEA R182, P1, R149, R0, 0x2 ;  /* 0x0000000095b67211 */ /* 0x002fc800078210ff */
[----:B------:R-:W-:Y:S01]  /*25a70*/  LEA.HI.X.SX32 R183, R149, R6, 0x2, P1 ;  /* 0x0000000695b77211 */ /* 0x000fe200008f16ff */
[----:B------:R1:W-:Y:S04]  /*25a80*/  STL.64 [R1+0x1608], R180 ;  /* 0x001608b401007387 */ /* 0x0003e80000100a00 */
[----:B------:R2:W-:Y:S04]  /*25a90*/  STL.64 [R1+0x1600], R182 ;  /* 0x001600b601007387 */ /* 0x0005e80000100a00 */
[----:B------:R-:W3:Y:S01]  /*25aa0*/  LDL.LU R149, [R1+0x178] ;  /* 0x0001780001957983 */ /* 0x000ee20000300800 */
[----:B------:R-:W-:-:S02]  /*25ab0*/  LEA R178, P3, R158, R0, 0x2 ;  /* 0x000000009eb27211 */ /* 0x000fc400078610ff */
[----:B-1----:R-:W-:Y:S02]  /*25ac0*/  LEA R180, P6, R242, R0, 0x2 ;  /* 0x00000000f2b47211 */ /* 0x002fe400078c10ff */
[-C--:B------:R-:W-:Y:S02]  /*25ad0*/  LEA.HI.X.SX32 R179, R158, R6.reuse, 0x2, P3 ;  /* 0x000000069eb37211 */ /* 0x080fe400018f16ff */
[----:B------:R-:W3:Y:S01]  /*25ae0*/  LDL.LU R158, [R1+0x158] ;  /* 0x00015800019e7983 */ /* 0x000ee20000300800 */
[----:B------:R-:W-:-:S03]  /*25af0*/  LEA.HI.X.SX32 R181, R242, R6, 0x2, P6 ;  /* 0x00000006f2b57211 */ /* 0x000fc600030f16ff */
[----:B------:R1:W-:Y:S04]  /*25b00*/  STL.64 [R1+0x15f8], R178 ;  /* 0x0015f8b201007387 */ /* 0x0003e80000100a00 */
[----:B------:R-:W3:Y:S04]  /*25b10*/  LDL.LU R185, [R1+0x154] ;  /* 0x0001540001b97983 */ /* 0x000ee80000300800 */
        /* <DEDUP_REMOVED lines=21> */
[----:B------:R-:W4:Y:S01]  /*25c70*/  LDL.LU R190, [R1+0x148] ;  /* 0x0001480001be7983 */ /* 0x000f220000300800 */
[----:B-1----:R-:W-:-:S03]  /*25c80*/  LEA R182, P1, R210, R0, 0x2 ;  /* 0x00000000d2b67211 */ /* 0x002fc600078210ff */
[----:B------:R-:W4:Y:S01]  /*25c90*/  LDL.LU R242, [R1+0x144] ;  /* 0x0001440001f27983 */ /* 0x000f220000300800 */
[----:B------:R-:W-:-:S03]  /*25ca0*/  LEA.HI.X.SX32 R183, R210, R6, 0x2, P1 ;  /* 0x00000006d2b77211 */ /* 0x000fc600008f16ff */
[----:B------:R1:W-:Y:S04]  /*25cb0*/  STL.64 [R1+0x15c0], R180 ;  /* 0x0015c0b401007387 */ /* 0x0003e80000100a00 */
[----:B------:R-:W4:Y:S04]  /*25cc0*/  LDL.LU R140, [R1+0x124] ;  /* 0x00012400018c7983 */ /* 0x000f280000300800 */
[----:B------:R-:W4:Y:S04]  /*25cd0*/  LDL.LU R198, [R1+0x118] ;  /* 0x0001180001c67983 */ /* 0x000f280000300800 */
[----:B------:R-:W4:Y:S04]  /*25ce0*/  LDL.LU R186, [R1+0x138] ;  /* 0x0001380001ba7983 */ /* 0x000f280000300800 */
[----:B------:R-:W-:Y:S04]  /*25cf0*/  STL.64 [R1+0x15b8], R182 ;  /* 0x0015b8b601007387 */ /* 0x000fe80000100a00 */
[----:B------:R-:W4:Y:S01]  /*25d00*/  LDL.LU R210, [R1+0x134] ;  /* 0x0001340001d27983 */ /* 0x000f220000300800 */
[----:B---3--:R-:W-:-:S04]  /*25d10*/  LEA R178, P3, R149, R0, 0x2 ;  /* 0x0000000095b27211 */ /* 0x008fc800078610ff */
[----:B------:R-:W-:Y:S02]  /*25d20*/  LEA.HI.X.SX32 R179, R149, R6, 0x2, P3 ;  /* 0x0000000695b37211 */ /* 0x000fe400018f16ff */
[----:B------:R-:W3:Y:S04]  /*25d30*/  LDL.LU R149, [R1+0x128] ;  /* 0x0001280001957983 */ /* 0x000ee80000300800 */
[----:B------:R-:W-:Y:S01]  /*25d40*/  STL.64 [R1+0x15b0], R178 ;  /* 0x0015b0b201007387 */ /* 0x000fe20000100a00 */
[----:B-1----:R-:W-:-:S04]  /*25d50*/  LEA R180, P6, R195, R0, 0x2 ;  /* 0x00000000c3b47211 */ /* 0x002fc800078c10ff */
        /* <DEDUP_REMOVED lines=10> */
[----:B------:R-:W2:Y:S01]  /*25e00*/  LDL.LU R195, [R1+0x114] ;  /* 0x0001140001c37983 */ /* 0x000ea20000300800 */
[----:B-1----:R-:W-:-:S03]  /*25e10*/  LEA R182, P1, R185, R0, 0x2 ;  /* 0x00000000b9b67211 */ /* 0x002fc600078210ff */
[----:B------:R-:W2:Y:S01]  /*25e20*/  LDL.LU R194, [R1+0xf4] ;  /* 0x0000f40001c27983 */ /* 0x000ea20000300800 */
[----:B------:R-:W-:-:S03]  /*25e30*/  LEA.HI.X.SX32 R183, R185, R6, 0x2, P1 ;  /* 0x00000006b9b77211 */ /* 0x000fc600008f16ff */
[----:B------:R1:W-:Y:S04]  /*25e40*/  STL.64 [R1+0x1590], R180 ;  /* 0x001590b401007387 */ /* 0x0003e80000100a00 */
[----:B------:R-:W2:Y:S04]  /*25e50*/  LDL.LU R158, [R1+0xe8] ;  /* 0x0000e800019e7983 */ /* 0x000ea80000300800 */
[----:B------:R-:W2:Y:S04]  /*25e60*/  LDL.LU R185, [R1+0x108] ;  /* 0x0001080001b97983 */ /* 0x000ea80000300800 */
[----:B------:R1:W-:Y:S04]  /*25e70*/  STL.64 [R1+0x1588], R182 ;  /* 0x001588b601007387 */ /* 0x0003e80000100a00 */
[----:B------:R-:W2:Y:S01]  /*25e80*/  LDL.LU R202, [R1+0x104] ;  /* 0x0001040001ca7983 */ /* 0x000ea20000300800 */
[----:B----4-:R-:W-:-:S02]  /*25e90*/  LEA R178, P3, R190, R0, 0x2 ;  /* 0x00000000beb27211 */ /* 0x010fc400078610ff */
[----:B-1----:R-:W-:Y:S02]  /*25ea0*/  LEA R180, P6, R242, R0, 0x2 ;  /* 0x00000000f2b47211 */ /* 0x002fe400078c10ff */
[-C--:B------:R-:W-:Y:S02]  /*25eb0*/  LEA.HI.X.SX32 R179, R190, R6.reuse, 0x2, P3 ;  /* 0x00000006beb37211 */ /* 0x080fe400018f16ff */
[----:B------:R-:W-:Y:S01]  /*25ec0*/  LEA.HI.X.SX32 R181, R242, R6, 0x2, P6 ;  /* 0x00000006f2b57211 */ /* 0x000fe200030f16ff */
[----:B------:R-:W4:Y:S04]  /*25ed0*/  LDL.LU R190, [R1+0xf8] ;  /* 0x0000f80001be7983 */ /* 0x000f280000300800 */
[----:B------:R1:W-:Y:S04]  /*25ee0*/  STL.64 [R1+0x1580], R178 ;  /* 0x001580b201007387 */ /* 0x0003e80000100a00 */
[----:B------:R3:W-:Y:S01]  /*25ef0*/  STL.64 [R1+0x1578], R180 ;  /* 0x001578b401007387 */ /* 0x0007e20000100a00 */
[----:B------:R-:W-:-:S04]  /*25f00*/  LEA R182, P1, R186, R0, 0x2 ;  /* 0x00000000bab67211 */ /* 0x000fc800078210ff */
[----:B------:R-:W-:Y:S02]  /*25f10*/  LEA.HI.X.SX32 R183, R186, R6, 0x2, P1 ;  /* 0x00000006bab77211 */ /* 0x000fe400008f16ff */
[----:B-1----:R-:W-:-:S04]  /*25f20*/  LEA R178, P3, R210, R0, 0x2 ;  /* 0x00000000d2b27211 */ /* 0x002fc800078610ff */
[----:B------:R-:W-:Y:S01]  /*25f30*/  LEA.HI.X.SX32 R179, R210, R6, 0x2, P3 ;  /* 0x00000006d2b37211 */ /* 0x000fe200018f16ff */
[----:B------:R1:W-:Y:S04]  /*25f40*/  STL.64 [R1+0x1570], R182 ;  /* 0x001570b601007387 */ /* 0x0003e80000100a00 */
[----:B------:R1:W-:Y:S01]  /*25f50*/  STL.64 [R1+0x1568], R178 ;  /* 0x001568b201007387 */ /* 0x0003e20000100a00 */
[----:B---3--:R-:W-:-:S04]  /*25f60*/  LEA R180, P6, R149, R0, 0x2 ;  /* 0x0000000095b47211 */ /* 0x008fc800078c10ff */
[----:B------:R-:W-:-:S05]  /*25f70*/  LEA.HI.X.SX32 R181, R149, R6, 0x2, P6 ;  /* 0x0000000695b57211 */ /* 0x000fca00030f16ff */
[----:B------:R2:W-:Y:S04]  /*25f80*/  STL.64 [R1+0x1560], R180 ;  /* 0x001560b401007387 */ /* 0x0005e80000100a00 */
[----:B------:R-:W3:Y:S04]  /*25f90*/  LDL.LU R242, [R1+0xe4] ;  /* 0x0000e40001f27983 */ /* 0x000ee80000300800 */
[----:B------:R-:W3:Y:S01]  /*25fa0*/  LDL.LU R149, [R1+0xdc] ;  /* 0x0000dc0001957983 */ /* 0x000ee20000300800 */
[-C--:B-1----:R-:W-:Y:S02]  /*25fb0*/  LEA R182, P1, R140, R0.reuse, 0x2 ;  /* 0x000000008cb67211 */ /* 0x082fe400078210ff */
[----:B------:R-:W-:-:S02]  /*25fc0*/  LEA R178, P3, R198, R0, 0x2 ;  /* 0x00000000c6b27211 */ /* 0x000fc400078610ff */
[-C--:B------:R-:W-:Y:S02]  /*25fd0*/  LEA.HI.X.SX32 R183, R140, R6.reuse, 0x2, P1 ;  /* 0x000000068cb77211 */ /* 0x080fe400008f16ff */
[----:B------:R-:W-:-:S03]  /*25fe0*/  LEA.HI.X.SX32 R179, R198, R6, 0x2, P3 ;  /* 0x00000006c6b37211 */ /* 0x000fc600018f16ff */
[----:B------:R1:W-:Y:S04]  /*25ff0*/  STL.64 [R1+0x1558], R182 ;  /* 0x001558b601007387 */ /* 0x0003e80000100a00 */
[----:B------:R-:W3:Y:S04]  /*26000*/  LDL.LU R140, [R1+0x94] ;  /* 0x00009400018c7983 */ /* 0x000ee80000300800 */
[----:B------:R-:W3:Y:S04]  /*26010*/  LDL.LU R210, [R1+0x90] ;  /* 0x0000900001d27983 */ /* 0x000ee80000300800 */
[----:B------:R-:W3:Y:S04]  /*26020*/  LDL.LU R186, [R1+0xd8] ;  /* 0x0000d80001ba7983 */ /* 0x000ee80000300800 */
[----:B------:R-:W3:Y:S04]  /*26030*/  LDL.LU R198, [R1+0xd4] ;  /* 0x0000d40001c67983 */ /* 0x000ee80000300800 */
[----:B------:R1:W-:Y:S01]  /*26040*/  STL.64 [R1+0x1550], R178 ;  /* 0x001550b201007387 */ /* 0x0003e20000100a00 */
[----:B--2---:R-:W-:-:S04]  /*26050*/  LEA R180, P6, R195, R0, 0x2 ;  /* 0x00000000c3b47211 */ /* 0x004fc800078c10ff */
[----:B------:R-:W-:-:S05]  /*26060*/  LEA.HI.X.SX32 R181, R195, R6, 0x2, P6 ;  /* 0x00000006c3b57211 */ /* 0x000fca00030f16ff */
[----:B------:R-:W-:Y:S01]  /*26070*/  STL.64 [R1+0x1548], R180 ;  /* 0x001548b401007387 */ /* 0x000fe20000100a00 */
[----:B-1----:R-:W-:-:S04]  /*26080*/  LEA R182, P1, R185, R0, 0x2 ;  /* 0x00000000b9b67211 */ /* 0x002fc800078210ff */
[----:B------:R-:W-:Y:S02]  /*26090*/  LEA.HI.X.SX32 R183, R185, R6, 0x2, P1 ;  /* 0x00000006b9b77211 */ /* 0x000fe400008f16ff */
[----:B------:R-:W2:Y:S01]  /*260a0*/  LDL.LU R185, [R1+0xd0] ;  /* 0x0000d00001b97983 */ /* 0x000ea20000300800 */
[----:B------:R-:W-:-:S03]  /*260b0*/  LEA R178, P3, R202, R0, 0x2 ;  /* 0x00000000cab27211 */ /* 0x000fc600078610ff */
[----:B------:R1:W-:Y:S01]  /*260c0*/  STL.64 [R1+0x1540], R182 ;  /* 0x001540b601007387 */ /* 0x0003e20000100a00 */
[----:B------:R-:W-:-:S05]  /*260d0*/  LEA.HI.X.SX32 R179, R202, R6, 0x2, P3 ;  /* 0x00000006cab37211 */ /* 0x000fca00018f16ff */
        /* <DEDUP_REMOVED lines=10> */
[----:B------:R1:W-:Y:S04]  /*26180*/  STL.64 [R1+0x1528], R182 ;  /* 0x001528b601007387 */ /* 0x0003e80000100a00 */
[----:B------:R-:W4:Y:S04]  /*26190*/  LDL.LU R195, [R1+0x78] ;  /* 0x0000780001c37983 */ /* 0x000f280000300800 */
[----:B------:R-:W4:Y:S04]  /*261a0*/  LDL.LU R194, [R1+0x88] ;  /* 0x0000880001c27983 */ /* 0x000f280000300800 */
[----:B------:R-:W4:Y:S04]  /*261b0*/  LDL.LU R158, [R1+0x84] ;  /* 0x00008400019e7983 */ /* 0x000f280000300800 */
[----:B------:R1:W-:Y:S01]  /*261c0*/  STL.64 [R1+0x1520], R178 ;  /* 0x001520b201007387 */ /* 0x0003e20000100a00 */
[----:B---3--:R-:W-:-:S04]  /*261d0*/  LEA R180, P6, R242, R0, 0x2 ;  /* 0x00000000f2b47211 */ /* 0x008fc800078c10ff */
[----:B------:R-:W-:Y:S02]  /*261e0*/  LEA.HI.X.SX32 R181, R242, R6, 0x2, P6 ;  /* 0x00000006f2b57211 */ /* 0x000fe400030f16ff */
[----:B-1----:R-:W-:-:S03]  /*261f0*/  LEA R182, P1, R149, R0, 0x2 ;  /* 0x0000000095b67211 */ /* 0x002fc600078210ff */
[----:B------:R1:W-:Y:S01]  /*26200*/  STL.64 [R1+0x1518], R180 ;  /* 0x001518b401007387 */ /* 0x0003e20000100a00 */
[----:B------:R-:W-:-:S03]  /*26210*/  LEA.HI.X.SX32 R183, R149, R6, 0x2, P1 ;  /* 0x0000000695b77211 */ /* 0x000fc600008f16ff */
[----:B------:R-:W3:Y:S04]  /*26220*/  LDL.LU R149, [R1+0x80] ;  /* 0x0000800001957983 */ /* 0x000ee80000300800 */
[----:B------:R-:W-:Y:S01]  /*26230*/  STL.64 [R1+0x1510], R182 ;  /* 0x001510b601007387 */ /* 0x000fe20000100a00 */
[-C--:B------:R-:W-:Y:S02]  /*26240*/  LEA R178, P3, R186, R0.reuse, 0x2 ;  /* 0x00000000bab27211 */ /* 0x080fe400078610ff */
[----:B-1----:R-:W-:Y:S02]  /*26250*/  LEA R180, P6, R198, R0, 0x2 ;  /* 0x00000000c6b47211 */ /* 0x002fe400078c10ff */
[-C--:B------:R-:W-:Y:S02]  /*26260*/  LEA.HI.X.SX32 R179, R186, R6.reuse, 0x2, P3 ;  /* 0x00000006bab37211 */ /* 0x080fe400018f16ff */
[----:B------:R-:W-:-:S03]  /*26270*/  LEA.HI.X.SX32 R181, R198, R6, 0x2, P6 ;  /* 0x00000006c6b57211 */ /* 0x000fc600030f16ff */
[----:B------:R1:W-:Y:S04]  /*26280*/  STL.64 [R1+0x1508], R178 ;  /* 0x001508b201007387 */ /* 0x0003e80000100a00 */
[----:B------:R1:W-:Y:S02]  /*26290*/  STL.64 [R1+0x1500], R180 ;  /* 0x001500b401007387 */ /* 0x0003e40000100a00 */
[----:B-1----:R-:W-:-:S04]  /*262a0*/  LEA R178, P3, R140, R0, 0x2 ;  /* 0x000000008cb27211 */ /* 0x002fc800078610ff */
[----:B------:R-:W-:Y:S02]  /*262b0*/  LEA.HI.X.SX32 R179, R140, R6, 0x2, P3 ;  /* 0x000000068cb37211 */ /* 0x000fe400018f16ff */
[----:B------:R-:W-:-:S04]  /*262c0*/  LEA R180, P6, R210, R0, 0x2 ;  /* 0x00000000d2b47211 */ /* 0x000fc800078c10ff */
[----:B------:R-:W-:Y:S02]  /*262d0*/  LEA.HI.X.SX32 R181, R210, R6, 0x2, P6 ;  /* 0x00000006d2b57211 */ /* 0x000fe400030f16ff */
[----:B--2---:R-:W-:-:S04]  /*262e0*/  LEA R182, P1, R185, R0, 0x2 ;  /* 0x00000000b9b67211 */ /* 0x004fc800078210ff */
[----:B------:R-:W-:-:S05]  /*262f0*/  LEA.HI.X.SX32 R183, R185, R6, 0x2, P1 ;  /* 0x00000006b9b77211 */ /* 0x000fca00008f16ff */
[----:B------:R4:W-:Y:S04]  /*26300*/  STL.64 [R1+0x14f8], R182 ;  /* 0x0014f8b601007387 */ /* 0x0009e80000100a00 */
[----:B------:R-:W2:Y:S04]  /*26310*/  LDL.LU R198, [R1+0x74] ;  /* 0x0000740001c67983 */ /* 0x000ea80000300800 */
[----:B------:R1:W-:Y:S04]  /*26320*/  STL.64 [R1+0x14f0], R178 ;  /* 0x0014f0b201007387 */ /* 0x0003e80000100a00 */
[----:B------:R-:W2:Y:S04]  /*26330*/  LDL.LU R185, [R1+0x6c] ;  /* 0x00006c0001b97983 */ /* 0x000ea80000300800 */
[----:B------:R-:W2:Y:S04]  /*26340*/  LDL.LU R242, [R1+0x68] ;  /* 0x0000680001f27983 */ /* 0x000ea80000300800 */
[----:B------:R-:W2:Y:S04]  /*26350*/  LDL.LU R186, [R1+0x60] ;  /* 0x0000600001ba7983 */ /* 0x000ea80000300800 */
[----:B------:R-:W2:Y:S04]  /*26360*/  LDL.LU R140, [R1+0x5c] ;  /* 0x00005c00018c7983 */ /* 0x000ea80000300800 */
[----:B------:R1:W-:Y:S01]  /*26370*/  STL.64 [R1+0x1430], R180 ;  /* 0x001430b401007387 */ /* 0x0003e20000100a00 */
[----:B----4-:R-:W-:-:S04]  /*26380*/  LEA R182, P1, R190, R0, 0x2 ;  /* 0x00000000beb67211 */ /* 0x010fc800078210ff */
[----:B------:R-:W-:Y:S02]  /*26390*/  LEA.HI.X.SX32 R183, R190, R6, 0x2, P1 ;  /* 0x00000006beb77211 */ /* 0x000fe400008f16ff */
[----:B------:R-:W4:Y:S04]  /*263a0*/  LDL.LU R190, [R1+0x64] ;  /* 0x0000640001be7983 */ /* 0x000f280000300800 */
[----:B------:R3:W-:Y:S01]  /*263b0*/  STL.64 [R1+0x1388], R182 ;  /* 0x001388b601007387 */ /* 0x0007e20000100a00 */
[-C--:B-1----:R-:W-:Y:S02]  /*263c0*/  LEA R178, P3, R194, R0.reuse, 0x2 ;  /* 0x00000000c2b27211 */ /* 0x082fe400078610ff */
[----:B------:R-:W-:Y:S02]  /*263d0*/  LEA R180, P6, R158, R0, 0x2 ;  /* 0x000000009eb47211 */ /* 0x000fe400078c10ff */
[----:B------:R-:W-:-:S02]  /*263e0*/  LEA.HI.X.SX32 R179, R194, R6, 0x2, P3 ;  /* 0x00000006c2b37211 */ /* 0x000fc400018f16ff */
[----:B------:R-:W-:-:S03]  /*263f0*/  LEA.HI.X.SX32 R181, R158, R6, 0x2, P6 ;  /* 0x000000069eb57211 */ /* 0x000fc600030f16ff */
[----:B------:R1:W-:Y:S04]  /*26400*/  STL.64 [R1+0x1380], R178 ;  /* 0x001380b201007387 */ /* 0x0003e80000100a00 */
[----:B------:R1:W-:Y:S01]  /*26410*/  STL.64 [R1+0x1378], R180 ;  /* 0x001378b401007387 */ /* 0x0003e20000100a00 */
[----:B---3--:R-:W-:-:S04]  /*26420*/  LEA R182, P1, R149, R0, 0x2 ;  /* 0x0000000095b67211 */ /* 0x008fc800078210ff */
[----:B------:R-:W-:-:S05]  /*26430*/  LEA.HI.X.SX32 R183, R149, R6, 0x2, P1 ;  /* 0x0000000695b77211 */ /* 0x000fca00008f16ff */
[----:B------:R2:W-:Y:S04]  /*26440*/  STL.64 [R1+0x1370], R182 ;  /* 0x001370b601007387 */ /* 0x0005e80000100a00 */
[----:B------:R-:W3:Y:S01]  /*26450*/  LDL.LU R149, [R1+0x58] ;  /* 0x0000580001957983 */ /* 0x000ee20000300800 */
[CC--:B-1----:R-:W-:Y:S02]  /*26460*/  LEA R178, P3, R202.reuse, R0.reuse, 0x2 ;  /* 0x00000000cab27211 */ /* 0x0c2fe400078610ff */
[C---:B------:R-:W-:Y:S01]  /*26470*/  LEA R180, P6, R195.reuse, R0, 0x2 ;  /* 0x00000000c3b47211 */ /* 0x040fe200078c10ff */
[----:B------:R-:W3:Y:S01]  /*26480*/  LDL.LU R210, [R1+0x54] ;  /* 0x0000540001d27983 */ /* 0x000ee20000300800 */
[-C--:B------:R-:W-:Y:S02]  /*26490*/  LEA.HI.X.SX32 R179, R202, R6.reuse, 0x2, P3 ;  /* 0x00000006cab37211 */ /* 0x080fe400018f16ff */
[----:B------:R-:W-:Y:S01]  /*264a0*/  LEA.HI.X.SX32 R181, R195, R6, 0x2, P6 ;  /* 0x00000006c3b57211 */ /* 0x000fe200030f16ff */
[----:B------:R-:W3:Y:S04]  /*264b0*/  LDL.LU R158, [R1+0x44] ;  /* 0x00004400019e7983 */ /* 0x000ee80000300800 */
[----:B------:R-:W3:Y:S04]  /*264c0*/  LDL.LU R194, [R1+0x40] ;  /* 0x0000400001c27983 */ /* 0x000ee80000300800 */
[----:B------:R-:W3:Y:S04]  /*264d0*/  LDL.LU R202, [R1+0x50] ;  /* 0x0000500001ca7983 */ /* 0x000ee80000300800 */
[----:B------:R1:W-:Y:S04]  /*264e0*/  STL.64 [R1+0x1368], R178 ;  /* 0x001368b201007387 */ /* 0x0003e80000100a00 */
        /* <DEDUP_REMOVED lines=8> */
[----:B------:R-:W-:-:S04]  /*26570*/  LEA R180, P6, R242, R0, 0x2 ;  /* 0x00000000f2b47211 */ /* 0x000fc800078c10ff */
[----:B------:R-:W-:Y:S01]  /*26580*/  LEA.HI.X.SX32 R181, R242, R6, 0x2, P6 ;  /* 0x00000006f2b57211 */ /* 0x000fe200030f16ff */
[----:B------:R1:W-:Y:S04]  /*26590*/  STL.64 [R1+0x1340], R178 ;  /* 0x001340b201007387 */ /* 0x0003e80000100a00 */
[----:B------:R1:W-:Y:S02]  /*265a0*/  STL.64 [R1+0x1338], R180 ;  /* 0x001338b401007387 */ /* 0x0003e40000100a00 */
[-C--:B-1----:R-:W-:Y:S02]  /*265b0*/  LEA R178, P3, R186, R0.reuse, 0x2 ;  /* 0x00000000bab27211 */ /* 0x082fe400078610ff */
[----:B------:R-:W-:Y:S02]  /*265c0*/  LEA R180, P6, R140, R0, 0x2 ;  /* 0x000000008cb47211 */ /* 0x000fe400078c10ff */
[----:B------:R-:W-:-:S02]  /*265d0*/  LEA.HI.X.SX32 R179, R186, R6, 0x2, P3 ;  /* 0x00000006bab37211 */ /* 0x000fc400018f16ff */
[----:B------:R-:W-:Y:S02]  /*265e0*/  LEA.HI.X.SX32 R181, R140, R6, 0x2, P6 ;  /* 0x000000068cb57211 */ /* 0x000fe400030f16ff */
[----:B----4-:R-:W-:-:S04]  /*265f0*/  LEA R182, P1, R190, R0, 0x2 ;  /* 0x00000000beb67211 */ /* 0x010fc800078210ff */
[----:B------:R-:W-:-:S05]  /*26600*/  LEA.HI.X.SX32 R183, R190, R6, 0x2, P1 ;  /* 0x00000006beb77211 */ /* 0x000fca00008f16ff */
[----:B------:R3:W-:Y:S04]  /*26610*/  STL.64 [R1+0x1330], R182 ;  /* 0x001330b601007387 */ /* 0x0007e80000100a00 */
[----:B------:R-:W4:Y:S04]  /*26620*/  LDL.LU R190, [R1+0x3c] ;  /* 0x00003c0001be7983 */ /* 0x000f280000300800 */
[----:B------:R1:W-:Y:S04]  /*26630*/  STL.64 [R1+0x1328], R178 ;  /* 0x001328b201007387 */ /* 0x0003e80000100a00 */
[----:B------:R-:W4:Y:S04]  /*26640*/  LDL.LU R199, [R1+0x38] ;  /* 0x0000380001c77983 */ /* 0x000f280000300800 */
[----:B------:R1:W-:Y:S04]  /*26650*/  STL.64 [R1+0x1320], R180 ;  /* 0x001320b401007387 */ /* 0x0003e80000100a00 */
[----:B------:R-:W4:Y:S04]  /*26660*/  LDL.LU R140, [R1+0x30] ;  /* 0x00003000018c7983 */ /* 0x000f280000300800 */
[----:B------:R-:W4:Y:S01]  /*26670*/  LDL.LU R195, [R1+0x2c] ;  /* 0x00002c0001c37983 */ /* 0x000f220000300800 */
[----:B---3--:R-:W-:-:S04]  /*26680*/  LEA R182, P1, R149, R0, 0x2 ;  /* 0x0000000095b67211 */ /* 0x008fc800078210ff */
[----:B------:R-:W-:Y:S02]  /*26690*/  LEA.HI.X.SX32 R183, R149, R6, 0x2, P1 ;  /* 0x0000000695b77211 */ /* 0x000fe400008f16ff */
[----:B------:R-:W3:Y:S01]  /*266a0*/  LDL.LU R149, [R1+0x34] ;  /* 0x0000340001957983 */ /* 0x000ee20000300800 */
[----:B-1----:R-:W-:-:S04]  /*266b0*/  LEA R178, P3, R210, R0, 0x2 ;  /* 0x00000000d2b27211 */ /* 0x002fc800078610ff */
[----:B------:R-:W-:Y:S01]  /*266c0*/  LEA.HI.X.SX32 R179, R210, R6, 0x2, P3 ;  /* 0x00000006d2b37211 */ /* 0x000fe200018f16ff */
[----:B------:R-:W-:Y:S01]  /*266d0*/  STL.64 [R1+0x1318], R182 ;  /* 0x001318b601007387 */ /* 0x000fe20000100a00 */
        /* <DEDUP_REMOVED lines=15> */
[----:B------:R-:W2:Y:S04]  /*267d0*/  LDL.LU R186, [R1+0x24] ;  /* 0x0000240001ba7983 */ /* 0x000ea80000300800 */
[----:B------:R1:W-:Y:S04]  /*267e0*/  STL.64 [R1+0x12f0], R180 ;  /* 0x0012f0b401007387 */ /* 0x0003e80000100a00 */
[----:B------:R-:W2:Y:S01]  /*267f0*/  LDL.LU R210, [R1+0x20] ;  /* 0x0000200001d27983 */ /* 0x000ea20000300800 */
[----:B------:R-:W-:-:S03]  /*26800*/  LEA.HI.X.SX32 R183, R194, R6, 0x2, P1 ;  /* 0x00000006c2b77211 */ /* 0x000fc600008f16ff */
[----:B------:R-:W2:Y:S04]  /*26810*/  LDL.LU R202, [R1+0x1c] ;  /* 0x00001c0001ca7983 */ /* 0x000ea80000300800 */
[----:B------:R-:W2:Y:S04]  /*26820*/  LDL.LU R158, [R1+0x8] ;  /* 0x00000800019e7983 */ /* 0x000ea80000300800 */
[----:B------:R-:W2:Y:S04]  /*26830*/  LDL.LU R198, [R1+0x18] ;  /* 0x0000180001c67983 */ /* 0x000ea80000300800 */
[----:B------:R-:W-:Y:S04]  /*26840*/  STL.64 [R1+0x12e8], R182 ;  /* 0x0012e8b601007387 */ /* 0x000fe80000100a00 */
[----:B------:R-:W2:Y:S01]  /*26850*/  LDL.LU R194, [R1+0x14] ;  /* 0x0000140001c27983 */ /* 0x000ea20000300800 */
[----:B----4-:R-:W-:-:S04]  /*26860*/  LEA R178, P3, R190, R0, 0x2 ;  /* 0x00000000beb27211 */ /* 0x010fc800078610ff */
[----:B------:R-:W-:Y:S02]  /*26870*/  LEA.HI.X.SX32 R179, R190, R6, 0x2, P3 ;  /* 0x00000006beb37211 */ /* 0x000fe400018f16ff */
[----:B------:R-:W4:Y:S01]  /*26880*/  LDL.LU R190, [R1+0x10] ;  /* 0x0000100001be7983 */ /* 0x000f220000300800 */
[----:B-1----:R-:W-:-:S04]  /*26890*/  LEA R180, P6, R199, R0, 0x2 ;  /* 0x00000000c7b47211 */ /* 0x002fc800078c10ff */
[----:B------:R-:W-:Y:S01]  /*268a0*/  LEA.HI.X.SX32 R181, R199, R6, 0x2, P6 ;  /* 0x00000006c7b57211 */ /* 0x000fe200030f16ff */
[----:B------:R1:W-:Y:S04]  /*268b0*/  STL.64 [R1+0x12e0], R178 ;  /* 0x0012e0b201007387 */ /* 0x0003e80000100a00 */
[----:B------:R3:W-:Y:S01]  /*268c0*/  STL.64 [R1+0x12d8], R180 ;  /* 0x0012d8b401007387 */ /* 0x0007e20000100a00 */
[----:B-1----:R-:W-:-:S04]  /*268d0*/  LEA R178, P3, R140, R0, 0x2 ;  /* 0x000000008cb27211 */ /* 0x002fc800078610ff */
[----:B------:R-:W-:Y:S02]  /*268e0*/  LEA.HI.X.SX32 R179, R140, R6, 0x2, P3 ;  /* 0x000000068cb37211 */ /* 0x000fe400018f16ff */
[----:B---3--:R-:W-:-:S04]  /*268f0*/  LEA R182, P1, R149, R0, 0x2 ;  /* 0x0000000095b67211 */ /* 0x008fc800078210ff */
[----:B------:R-:W-:-:S05]  /*26900*/  LEA.HI.X.SX32 R183, R149, R6, 0x2, P1 ;  /* 0x0000000695b77211 */ /* 0x000fca00008f16ff */
[----:B------:R2:W-:Y:S04]  /*26910*/  STL.64 [R1+0x12d0], R182 ;  /* 0x0012d0b601007387 */ /* 0x0005e80000100a00 */
[----:B------:R-:W3:Y:S04]  /*26920*/  LDL.LU R149, [R1+0x4] ;  /* 0x0000040001957983 */ /* 0x000ee80000300800 */
[----:B------:R-:W3:Y:S01]  /*26930*/  LDL.LU R140, [R1] ;  /* 0x00000000018c7983 */ /* 0x000ee20000300800 */
[----:B------:R-:W-:-:S04]  /*26940*/  LEA R180, P6, R195, R0, 0x2 ;  /* 0x00000000c3b47211 */ /* 0x000fc800078c10ff */
[----:B------:R-:W-:Y:S01]  /*26950*/  LEA.HI.X.SX32 R181, R195, R6, 0x2, P6 ;  /* 0x00000006c3b57211 */ /* 0x000fe200030f16ff */
[----:B------:R1:W-:Y:S04]  /*26960*/  STL.64 [R1+0x12b8], R178 ;  /* 0x0012b8b201007387 */ /* 0x0003e80000100a00 */
[----:B------:R1:W-:Y:S01]  /*26970*/  STL.64 [R1+0x12b0], R180 ;  /* 0x0012b0b401007387 */ /* 0x0003e20000100a00 */
[----:B------:R-:W-:Y:S02]  /*26980*/  IMAD R252, R252, c[0x0][0x190], RZ ;  /* 0x00006400fcfc7a24 */ /* 0x000fe400078e02ff */
[----:B------:R-:W-:Y:S02]  /*26990*/  IMAD R251, R251, c[0x0][0x190], RZ ;  /* 0x00006400fbfb7a24 */ /* 0x000fe400078e02ff */
[----:B------:R-:W-:-:S02]  /*269a0*/  IMAD R250, R250, c[0x0][0x190], RZ ;  /* 0x00006400fafa7a24 */ /* 0x000fc400078e02ff */
[----:B------:R-:W-:Y:S02]  /*269b0*/  IMAD R246, R246, c[0x0][0x190], RZ ;  /* 0x00006400f6f67a24 */ /* 0x000fe400078e02ff */
[----:B------:R-:W-:Y:S02]  /*269c0*/  IMAD R245, R245, c[0x0][0x190], RZ ;  /* 0x00006400f5f57a24 */ /* 0x000fe400078e02ff */
[----:B------:R-:W-:Y:S02]  /*269d0*/  IMAD R244, R244, c[0x0][0x190], RZ ;  /* 0x00006400f4f47a24 */ /* 0x000fe400078e02ff */
[----:B------:R-:W-:Y:S02]  /*269e0*/  IMAD R240, R240, c[0x0][0x190], RZ ;  /* 0x00006400f0f07a24 */ /* 0x000fe400078e02ff */
[----:B------:R-:W-:Y:S01]  /*269f0*/  IMAD R8, R8, c[0x0][0x190], RZ ;  /* 0x0000640008087a24 */ /* 0x000fe200078e02ff */
[----:B--2---:R-:W-:-:S04]  /*26a00*/  LEA R182, P1, R242, R0, 0x2 ;  /* 0x00000000f2b67211 */ /* 0x004fc800078210ff */
[----:B------:R-:W-:Y:S02]  /*26a10*/  LEA.HI.X.SX32 R183, R242, R6, 0x2, P1 ;  /* 0x00000006f2b77211 */ /* 0x000fe400008f16ff */
[----:B-1----:R-:W-:-:S03]  /*26a20*/  LEA R178, P3, R186, R0, 0x2 ;  /* 0x00000000bab27211 */ /* 0x002fc600078610ff */
[----:B------:R1:W-:Y:S01]  /*26a30*/  STL.64 [R1+0x12a8], R182 ;  /* 0x0012a8b601007387 */ /* 0x0003e20000100a00 */
[----:B------:R-:W-:Y:S02]  /*26a40*/  LEA.HI.X.SX32 R179, R186, R6, 0x2, P3 ;  /* 0x00000006bab37211 */ /* 0x000fe400018f16ff */
[----:B------:R-:W-:-:S03]  /*26a50*/  LEA R180, P6, R210, R0, 0x2 ;  /* 0x00000000d2b47211 */ /* 0x000fc600078c10ff */
[----:B------:R2:W-:Y:S01]  /*26a60*/  STL.64 [R1+0x12a0], R178 ;  /* 0x0012a0b201007387 */ /* 0x0005e20000100a00 */
[----:B------:R-:W-:Y:S02]  /*26a70*/  LEA.HI.X.SX32 R181, R210, R6, 0x2, P6 ;  /* 0x00000006d2b57211 */ /* 0x000fe400030f16ff */
[----:B-1----:R-:W-:-:S03]  /*26a80*/  LEA R182, P1, R202, R0, 0x2 ;  /* 0x00000000cab67211 */ /* 0x002fc600078210ff */
[----:B------:R1:W-:Y:S01]  /*26a90*/  STL.64 [R1+0x1298], R180 ;  /* 0x001298b401007387 */ /* 0x0003e20000100a00 */
[----:B------:R-:W-:Y:S02]  /*26aa0*/  LEA.HI.X.SX32 R183, R202, R6, 0x2, P1 ;  /* 0x00000006cab77211 */ /* 0x000fe400008f16ff */
[----:B--2---:R-:W-:-:S04]  /*26ab0*/  LEA R178, P3, R198, R0, 0x2 ;  /* 0x00000000c6b27211 */ /* 0x004fc800078610ff */
[----:B------:R-:W-:Y:S02]  /*26ac0*/  LEA.HI.X.SX32 R179, R198, R6, 0x2, P3 ;  /* 0x00000006c6b37211 */ /* 0x000fe400018f16ff */
[C---:B-1----:R-:W-:Y:S01]  /*26ad0*/  LEA R180, P6, R194.reuse, R0, 0x2 ;  /* 0x00000000c2b47211 */ /* 0x042fe200078c10ff */
[----:B------:R-:W-:Y:S03]  /*26ae0*/  STL.64 [R1+0x1290], R182 ;  /* 0x001290b601007387 */ /* 0x000fe60000100a00 */
[----:B------:R-:W-:Y:S01]  /*26af0*/  LEA.HI.X.SX32 R181, R194, R6, 0x2, P6 ;  /* 0x00000006c2b57211 */ /* 0x000fe200030f16ff */
[----:B------:R1:W-:Y:S04]  /*26b00*/  STL.64 [R1+0x1288], R178 ;  /* 0x001288b201007387 */ /* 0x0003e80000100a00 */
[----:B------:R2:W-:Y:S01]  /*26b10*/  STL.64 [R1+0x1280], R180 ;  /* 0x001280b401007387 */ /* 0x0005e20000100a00 */
[----:B-1----:R-:W-:-:S02]  /*26b20*/  LEA R178, P3, R185, R0, 0x2 ;  /* 0x00000000b9b27211 */ /* 0x002fc400078610ff */
[C---:B--2---:R-:W-:Y:S02]  /*26b30*/  LEA R180, P6, R158.reuse, R0, 0x2 ;  /* 0x000000009eb47211 */ /* 0x044fe400078c10ff */
[-C--:B------:R-:W-:Y:S02]  /*26b40*/  LEA.HI.X.SX32 R179, R185, R6.reuse, 0x2, P3 ;  /* 0x00000006b9b37211 */ /* 0x080fe400018f16ff */
[----:B------:R-:W-:Y:S02]  /*26b50*/  LEA.HI.X.SX32 R181, R158, R6, 0x2, P6 ;  /* 0x000000069eb57211 */ /* 0x000fe400030f16ff */
[----:B----4-:R-:W-:-:S04]  /*26b60*/  LEA R182, P1, R190, R0, 0x2 ;  /* 0x00000000beb67211 */ /* 0x010fc800078210ff */
[----:B------:R-:W-:-:S05]  /*26b70*/  LEA.HI.X.SX32 R183, R190, R6, 0x2, P1 ;  /* 0x00000006beb77211 */ /* 0x000fca00008f16ff */
[----:B------:R-:W-:Y:S04]  /*26b80*/  STL.64 [R1+0x1278], R182 ;  /* 0x001278b601007387 */ /* 0x000fe80000100a00 */
[----:B------:R-:W-:Y:S04]  /*26b90*/  STL.64 [R1+0x1270], R178 ;  /* 0x001270b201007387 */ /* 0x000fe80000100a00 */
[----:B------:R1:W-:Y:S02]  /*26ba0*/  STL.64 [R1+0x1268], R180 ;  /* 0x001268b401007387 */ /* 0x0003e40000100a00 */
[----:B-1----:R-:W-:-:S04]  /*26bb0*/  LEA R180, P6, R252, R0, 0x2 ;  /* 0x00000000fcb47211 */ /* 0x002fc800078c10ff */
[----:B------:R-:W-:Y:S01]  /*26bc0*/  LEA.HI.X.SX32 R181, R252, R6, 0x2, P6 ;  /* 0x00000006fcb57211 */ /* 0x000fe200030f16ff */
[----:B------:R-:W-:Y:S02]  /*26bd0*/  IMAD R9, R9, c[0x0][0x190], RZ ;  /* 0x0000640009097a24 */ /* 0x000fe400078e02ff */
[----:B------:R-:W-:Y:S02]  /*26be0*/  IMAD R10, R10, c[0x0][0x190], RZ ;  /* 0x000064000a0a7a24 */ /* 0x000fe400078e02ff */
[----:B------:R-:W-:Y:S02]  /*26bf0*/  IMAD R11, R11, c[0x0][0x190], RZ ;  /* 0x000064000b0b7a24 */ /* 0x000fe400078e02ff */
[----:B------:R-:W-:Y:S02]  /*26c00*/  IMAD R12, R12, c[0x0][0x190], RZ ;  /* 0x000064000c0c7a24 */ /* 0x000fe400078e02ff */
[----:B------:R-:W-:Y:S02]  /*26c10*/  IMAD R13, R13, c[0x0][0x190], RZ ;  /* 0x000064000d0d7a24 */ /* 0x000fe400078e02ff */
[----:B------:R-:W-:-:S02]  /*26c20*/  IMAD R14, R14, c[0x0][0x190], RZ ;  /* 0x000064000e0e7a24 */ /* 0x000fc400078e02ff */
[----:B------:R-:W-:Y:S02]  /*26c30*/  IMAD R15, R15, c[0x0][0x190], RZ ;  /* 0x000064000f0f7a24 */ /* 0x000fe400078e02ff */
[----:B------:R-:W-:Y:S02]  /*26c40*/  IMAD R16, R16, c[0x0][0x190], RZ ;  /* 0x0000640010107a24 */ /* 0x000fe400078e02ff */
[----:B------:R-:W-:Y:S02]  /*26c50*/  IMAD R17, R17, c[0x0][0x190], RZ ;  /* 0x0000640011117a24 */ /* 0x000fe400078e02ff */
[----:B------:R-:W-:Y:S02]  /*26c60*/  IMAD R18, R18, c[0x0][0x190], RZ ;  /* 0x0000640012127a24 */ /* 0x000fe400078e02ff */
[----:B------:R-:W-:Y:S02]  /*26c70*/  IMAD R19, R19, c[0x0][0x190], RZ ;  /* 0x0000640013137a24 */ /* 0x000fe400078e02ff */
[----:B------:R-:W-:Y:S01]  /*26c80*/  IMAD R20, R20, c[0x0][0x190], RZ ;  /* 0x0000640014147a24 */ /* 0x000fe200078e02ff */
[----:B---3--:R-:W-:-:S02]  /*26c90*/  LEA R182, P1, R149, R0, 0x2 ;  /* 0x0000000095b67211 */ /* 0x008fc400078210ff */
[C---:B------:R-:W-:Y:S02]  /*26ca0*/  LEA R178, P3, R140.reuse, R0, 0x2 ;  /* 0x000000008cb27211 */ /* 0x040fe400078610ff */
[-C--:B------:R-:W-:Y:S02]  /*26cb0*/  LEA.HI.X.SX32 R183, R149, R6.reuse, 0x2, P1 ;  /* 0x0000000695b77211 */ /* 0x080fe400008f16ff */
[----:B------:R-:W-:-:S03]  /*26cc0*/  LEA.HI.X.SX32 R179, R140, R6, 0x2, P3 ;  /* 0x000000068cb37211 */ /* 0x000fc600018f16ff */
[----:B------:R1:W-:Y:S04]  /*26cd0*/  STL.64 [R1+0x1260], R182 ;  /* 0x001260b601007387 */ /* 0x0003e80000100a00 */
[----:B------:R2:W-:Y:S04]  /*26ce0*/  STL.64 [R1+0x1258], R178 ;  /* 0x001258b201007387 */ /* 0x0005e80000100a00 */
[----:B------:R3:W-:Y:S01]  /*26cf0*/  STL.64 [R1+0x1250], R180 ;  /* 0x001250b401007387 */ /* 0x0007e20000100a00 */
[-C--:B-1----:R-:W-:Y:S02]  /*26d00*/  LEA R182, P1, R251, R0.reuse, 0x2 ;  /* 0x00000000fbb67211 */ /* 0x082fe400078210ff */
[----:B--2---:R-:W-:-:S02]  /*26d10*/  LEA R178, P3, R250, R0, 0x2 ;  /* 0x00000000fab27211 */ /* 0x004fc400078610ff */
[----:B------:R-:W-:Y:S02]  /*26d20*/  LEA.HI.X.SX32 R183, R251, R6, 0x2, P1 ;  /* 0x00000006fbb77211 */ /* 0x000fe400008f16ff */
[----:B---3--:R-:W-:Y:S02]  /*26d30*/  LEA R180, P6, R246, R0, 0x2 ;  /* 0x00000000f6b47211 */ /* 0x008fe400078c10ff */
[-C--:B------:R-:W-:Y:S01]  /*26d40*/  LEA.HI.X.SX32 R179, R250, R6.reuse, 0x2, P3 ;  /* 0x00000006fab37211 */ /* 0x080fe200018f16ff */
[----:B------:R1:W-:Y:S01]  /*26d50*/  STL.64 [R1+0x1248], R182 ;  /* 0x001248b601007387 */ /* 0x0003e20000100a00 */
[----:B------:R-:W-:-:S03]  /*26d60*/  LEA.HI.X.SX32 R181, R246, R6, 0x2, P6 ;  /* 0x00000006f6b57211 */ /* 0x000fc600030f16ff */
[----:B------:R2:W-:Y:S04]  /*26d70*/  STL.64 [R1+0x1240], R178 ;  /* 0x001240b201007387 */ /* 0x0005e80000100a00 */
[----:B------:R3:W-:Y:S01]  /*26d80*/  STL.64 [R1+0x1228], R180 ;  /* 0x001228b401007387 */ /* 0x0007e20000100a00 */
[CC--:B-1----:R-:W-:Y:S02]  /*26d90*/  LEA R182, P1, R245.reuse, R0.reuse, 0x2 ;  /* 0x00000000f5b67211 */ /* 0x0c2fe400078210ff */
[----:B--2---:R-:W-:Y:S02]  /*26da0*/  LEA R178, P3, R244, R0, 0x2 ;  /* 0x00000000f4b27211 */ /* 0x004fe400078610ff */
[----:B------:R-:W-:Y:S02]  /*26db0*/  LEA.HI.X.SX32 R183, R245, R6, 0x2, P1 ;  /* 0x00000006f5b77211 */ /* 0x000fe400008f16ff */
[----:B---3--:R-:W-:-:S02]  /*26dc0*/  LEA R180, P6, R240, R0, 0x2 ;  /* 0x00000000f0b47211 */ /* 0x008fc400078c10ff */
        /* <DEDUP_REMOVED lines=18> */
[----:B------:R-:W-:Y:S02]  /*26ef0*/  LEA R8, P1, R14, R0, 0x2 ;  /* 0x000000000e087211 */ /* 0x000fe400078210ff */
[-C--:B------:R-:W-:Y:S02]  /*26f00*/  LEA.HI.X.SX32 R179, R12, R6.reuse, 0x2, P3 ;  /* 0x000000060cb37211 */ /* 0x080fe400018f16ff */
[-C--:B------:R-:W-:Y:S02]  /*26f10*/  LEA.HI.X.SX32 R181, R13, R6.reuse, 0x2, P6 ;  /* 0x000000060db57211 */ /* 0x080fe400030f16ff */
[----:B------:R-:W-:Y:S01]  /*26f20*/  LEA.HI.X.SX32 R9, R14, R6, 0x2, P1 ;  /* 0x000000060e097211 */ /* 0x000fe200008f16ff */
[----:B------:R1:W-:Y:S01]  /*26f30*/  STL.64 [R1+0x11e8], R178 ;  /* 0x0011e8b201007387 */ /* 0x0003e20000100a00 */
[----:B------:R-:W-:-:S03]  /*26f40*/  LEA R10, P6, R16, R0, 0x2 ;  /* 0x00000000100a7211 */ /* 0x000fc600078c10ff */
[----:B------:R-:W-:Y:S04]  /*26f50*/  STL.64 [R1+0x11f0], R182 ;  /* 0x0011f0b601007387 */ /* 0x000fe80000100a00 */
[----:B------:R-:W-:Y:S01]  /*26f60*/  STL.64 [R1+0x11e0], R180 ;  /* 0x0011e0b401007387 */ /* 0x000fe20000100a00 */
[----:B-1----:R-:W-:-:S03]  /*26f70*/  LEA R178, P3, R15, R0, 0x2 ;  /* 0x000000000fb27211 */ /* 0x002fc600078610ff */
[----:B------:R1:W-:Y:S01]  /*26f80*/  STL.64 [R1+0x11d8], R8 ;  /* 0x0011d80801007387 */ /* 0x0003e20000100a00 */
[-C--:B------:R-:W-:Y:S02]  /*26f90*/  LEA.HI.X.SX32 R11, R16, R6.reuse, 0x2, P6 ;  /* 0x00000006100b7211 */ /* 0x080fe400030f16ff */
[----:B------:R-:W-:Y:S02]  /*26fa0*/  LEA.HI.X.SX32 R179, R15, R6, 0x2, P3 ;  /* 0x000000060fb37211 */ /* 0x000fe400018f16ff */
[CC--:B------:R-:W-:Y:S02]  /*26fb0*/  LEA R12, P3, R18.reuse, R0.reuse, 0x2 ;  /* 0x00000000120c7211 */ /* 0x0c0fe400078610ff */
[C---:B-1----:R-:W-:Y:S01]  /*26fc0*/  LEA R8, P1, R17.reuse, R0, 0x2 ;  /* 0x0000000011087211 */ /* 0x042fe200078210ff */
[----:B------:R-:W-:Y:S03]  /*26fd0*/  STL.64 [R1+0x11d0], R178 ;  /* 0x0011d0b201007387 */ /* 0x000fe60000100a00 */
[-C--:B------:R-:W-:Y:S01]  /*26fe0*/  LEA.HI.X.SX32 R9, R17, R6.reuse, 0x2, P1 ;  /* 0x0000000611097211 */ /* 0x080fe200008f16ff */
[----:B------:R1:W-:Y:S01]  /*26ff0*/  STL.64 [R1+0x11c8], R10 ;  /* 0x0011c80a01007387 */ /* 0x0003e20000100a00 */
[----:B------:R-:W-:-:S03]  /*27000*/  LEA.HI.X.SX32 R13, R18, R6, 0x2, P3 ;  /* 0x00000006120d7211 */ /* 0x000fc600018f16ff */
[----:B------:R2:W-:Y:S01]  /*27010*/  STL.64 [R1+0x11c0], R8 ;  /* 0x0011c00801007387 */ /* 0x0005e20000100a00 */
[----:B------:R-:W-:Y:S02]  /*27020*/  IMAD R21, R21, c[0x0][0x190], RZ ;  /* 0x0000640015157a24 */ /* 0x000fe400078e02ff */
[----:B------:R-:W-:Y:S01]  /*27030*/  IMAD R22, R22, c[0x0][0x190], RZ ;  /* 0x0000640016167a24 */ /* 0x000fe200078e02ff */
[CC--:B-1----:R-:W-:Y:S02]  /*27040*/  LEA R10, P6, R19.reuse, R0.reuse, 0x2 ;  /* 0x00000000130a7211 */ /* 0x0c2fe400078c10ff */
[C---:B--2---:R-:W-:Y:S02]  /*27050*/  LEA R8, P1, R20.reuse, R0, 0x2 ;  /* 0x0000000014087211 */ /* 0x044fe400078210ff */
[-C--:B------:R-:W-:Y:S01]  /*27060*/  LEA.HI.X.SX32 R11, R19, R6.reuse, 0x2, P6 ;  /* 0x00000006130b7211 */ /* 0x080fe200030f16ff */
[----:B------:R-:W-:Y:S01]  /*27070*/  IMAD R23, R23, c[0x0][0x190], RZ ;  /* 0x0000640017177a24 */ /* 0x000fe200078e02ff */
[----:B------:R-:W-:Y:S01]  /*27080*/  LEA.HI.X.SX32 R9, R20, R6, 0x2, P1 ;  /* 0x0000000614097211 */ /* 0x000fe200008f16ff */
[----:B------:R1:W-:Y:S04]  /*27090*/  STL.64 [R1+0x11b8], R12 ;  /* 0x0011b80c01007387 */ /* 0x0003e80000100a00 */
[----:B------:R2:W-:Y:S01]  /*270a0*/  STL.64 [R1+0x11b0], R10 ;  /* 0x0011b00a01007387 */ /* 0x0005e20000100a00 */
[----:B------:R-:W-:-:S03]  /*270b0*/  IMAD R24, R24, c[0x0][0x190], RZ ;  /* 0x0000640018187a24 */ /* 0x000fc600078e02ff */
[----:B------:R3:W-:Y:S01]  /*270c0*/  STL.64 [R1+0x11a8], R8 ;  /* 0x0011a80801007387 */ /* 0x0007e20000100a00 */
[CC--:B-1----:R-:W-:Y:S02]  /*270d0*/  LEA R12, P3, R21.reuse, R0.reuse, 0x2 ;  /* 0x00000000150c7211 */ /* 0x0c2fe400078610ff */
[C---:B--2---:R-:W-:Y:S02]  /*270e0*/  LEA R10, P6, R22.reuse, R0, 0x2 ;  /* 0x00000000160a7211 */ /* 0x044fe400078c10ff */
[----:B------:R-:W-:Y:S02]  /*270f0*/  LEA.HI.X.SX32 R13, R21, R6, 0x2, P3 ;  /* 0x00000006150d7211 */ /* 0x000fe400018f16ff */
[----:B---3--:R-:W-:Y:S01]  /*27100*/  LEA R8, P1, R23, R0, 0x2 ;  /* 0x0000000017087211 */ /* 0x008fe200078210ff */
[----:B------:R-:W-:Y:S01]  /*27110*/  IMAD R25, R25, c[0x0][0x190], RZ ;  /* 0x0000640019197a24 */ /* 0x000fe200078e02ff */
        /* <DEDUP_REMOVED lines=387> */
[----:B------:R1:W-:Y:S01]  /*28950*/  STL.64 [R1+0x28], R12 ;  /* 0x0000280c01007387 */ /* 0x0003e20000100a00 */
[----:B------:R-:W-:-:S02]  /*28960*/  IMAD R123, R123, c[0x0][0x190], RZ ;  /* 0x000064007b7b7a24 */ /* 0x000fc400078e02ff */
[----:B------:R-:W-:Y:S01]  /*28970*/  IMAD R124, R124, c[0x0][0x190], RZ ;  /* 0x000064007c7c7a24 */ /* 0x000fe200078e02ff */
[----:B------:R2:W-:Y:S01]  /*28980*/  STL.64 [R1+0x20], R10 ;  /* 0x0000200a01007387 */ /* 0x0005e20000100a00 */
[----:B------:R-:W-:-:S03]  /*28990*/  IMAD R125, R125, c[0x0][0x190], RZ ;  /* 0x000064007d7d7a24 */ /* 0x000fc600078e02ff */
[----:B------:R3:W-:Y:S01]  /*289a0*/  STL.64 [R1+0x18], R8 ;  /* 0x0000180801007387 */ /* 0x0007e20000100a00 */
[-C--:B-1----:R-:W-:Y:S02]  /*289b0*/  LEA R12, P3, R120, R0.reuse, 0x2 ;  /* 0x00000000780c7211 */ /* 0x082fe400078610ff */
[----:B--2---:R-:W-:Y:S01]  /*289c0*/  LEA R10, P6, R121, R0, 0x2 ;  /* 0x00000000790a7211 */ /* 0x004fe200078c10ff */
[----:B------:R-:W-:Y:S01]  /*289d0*/  IMAD R126, R126, c[0x0][0x190], RZ ;  /* 0x000064007e7e7a24 */ /* 0x000fe200078e02ff */
[----:B------:R-:W-:Y:S02]  /*289e0*/  LEA.HI.X.SX32 R13, R120, R6, 0x2, P3 ;  /* 0x00000006780d7211 */ /* 0x000fe400018f16ff */
[-C--:B---3--:R-:W-:Y:S01]  /*289f0*/  LEA R8, P1, R122, R0.reuse, 0x2 ;  /* 0x000000007a087211 */ /* 0x088fe200078210ff */
[----:B------:R-:W-:Y:S01]  /*28a00*/  IMAD R235, R235, c[0x0][0x190], RZ ;  /* 0x00006400ebeb7a24 */ /* 0x000fe200078e02ff */
[----:B------:R-:W-:Y:S02]  /*28a10*/  LEA R250, P3, R123, R0, 0x2 ;  /* 0x000000007bfa7211 */ /* 0x000fe400078610ff */
[----:B------:R-:W-:-:S02]  /*28a20*/  LEA.HI.X.SX32 R11, R121, R6, 0x2, P6 ;  /* 0x00000006790b7211 */ /* 0x000fc400030f16ff */
[----:B------:R-:W-:Y:S01]  /*28a30*/  LEA R248, P6, R124, R0, 0x2 ;  /* 0x000000007cf87211 */ /* 0x000fe200078c10ff */
[----:B------:R-:W-:Y:S01]  /*28a40*/  IMAD R127, R127, c[0x0][0x190], RZ ;  /* 0x000064007f7f7a24 */ /* 0x000fe200078e02ff */
[----:B------:R-:W-:Y:S02]  /*28a50*/  LEA.HI.X.SX32 R9, R122, R6, 0x2, P1 ;  /* 0x000000067a097211 */ /* 0x000fe400008f16ff */
[----:B------:R-:W-:Y:S01]  /*28a60*/  LEA R246, P1, R125, R0, 0x2 ;  /* 0x000000007df67211 */ /* 0x000fe200078210ff */
[----:B------:R-:W-:Y:S01]  /*28a70*/  IMAD R128, R128, c[0x0][0x190], RZ ;  /* 0x0000640080807a24 */ /* 0x000fe200078e02ff */
[----:B------:R-:W-:Y:S01]  /*28a80*/  LEA.HI.X.SX32 R251, R123, R6, 0x2, P3 ;  /* 0x000000067bfb7211 */ /* 0x000fe200018f16ff */
[----:B------:R-:W-:Y:S01]  /*28a90*/  IMAD R129, R129, c[0x0][0x190], RZ ;  /* 0x0000640081817a24 */ /* 0x000fe200078e02ff */
[----:B------:R-:W-:Y:S02]  /*28aa0*/  LEA R244, P3, R126, R0, 0x2 ;  /* 0x000000007ef47211 */ /* 0x000fe400078610ff */
[----:B------:R-:W-:-:S02]  /*28ab0*/  LEA.HI.X.SX32 R249, R124, R6, 0x2, P6 ;  /* 0x000000067cf97211 */ /* 0x000fc400030f16ff */
[----:B------:R-:W-:Y:S01]  /*28ac0*/  LEA R242, P6, R235, R0, 0x2 ;  /* 0x00000000ebf27211 */ /* 0x000fe200078c10ff */
[----:B------:R-:W-:Y:S01]  /*28ad0*/  IMAD R130, R130, c[0x0][0x190], RZ ;  /* 0x0000640082827a24 */ /* 0x000fe200078e02ff */
[----:B------:R-:W-:Y:S01]  /*28ae0*/  LEA.HI.X.SX32 R247, R125, R6, 0x2, P1 ;  /* 0x000000067df77211 */ /* 0x000fe200008f16ff */
[----:B------:R-:W-:Y:S01]  /*28af0*/  IMAD R234, R234, c[0x0][0x190], RZ ;  /* 0x00006400eaea7a24 */ /* 0x000fe200078e02ff */
[----:B------:R-:W-:Y:S01]  /*28b00*/  LEA R240, P1, R127, R0, 0x2 ;  /* 0x000000007ff07211 */ /* 0x000fe200078210ff */
[----:B------:R-:W-:Y:S01]  /*28b10*/  IMAD.MOV.U32 R178, RZ, RZ, R147 ;  /* 0x000000ffffb27224 */ /* 0x000fe200078e0093 */
[----:B------:R-:W-:Y:S01]  /*28b20*/  LEA.HI.X.SX32 R245, R126, R6, 0x2, P3 ;  /* 0x000000067ef57211 */ /* 0x000fe200018f16ff */
[----:B------:R-:W-:Y:S01]  /*28b30*/  IMAD.MOV.U32 R202, RZ, RZ, R238 ;  /* 0x000000ffffca7224 */ /* 0x000fe200078e00ee */
[----:B------:R-:W-:Y:S01]  /*28b40*/  LEA R238, P3, R128, R0, 0x2 ;  /* 0x0000000080ee7211 */ /* 0x000fe200078610ff */
[----:B------:R-:W-:Y:S01]  /*28b50*/  IMAD R131, R131, c[0x0][0x190], RZ ;  /* 0x0000640083837a24 */ /* 0x000fe200078e02ff */
[----:B------:R-:W-:Y:S01]  /*28b60*/  LEA.HI.X.SX32 R243, R235, R6, 0x2, P6 ;  /* 0x00000006ebf37211 */ /* 0x000fe200030f16ff */
[----:B------:R-:W-:-:S02]  /*28b70*/  IMAD R232, R232, c[0x0][0x190], RZ ;  /* 0x00006400e8e87a24 */ /* 0x000fc400078e02ff */
[----:B------:R-:W-:Y:S01]  /*28b80*/  IMAD.MOV.U32 R147, RZ, RZ, R236 ;  /* 0x000000ffff937224 */ /* 0x000fe200078e00ec */
[----:B------:R-:W-:Y:S01]  /*28b90*/  LEA R236, P6, R129, R0, 0x2 ;  /* 0x0000000081ec7211 */ /* 0x000fe200078c10ff */
[----:B------:R-:W-:Y:S01]  /*28ba0*/  IMAD R132, R132, c[0x0][0x190], RZ ;  /* 0x0000640084847a24 */ /* 0x000fe200078e02ff */
[----:B------:R-:W-:Y:S01]  /*28bb0*/  STL.64 [R1+0x10], R12 ;  /* 0x0000100c01007387 */ /* 0x000fe20000100a00 */
[----:B------:R-:W-:Y:S01]  /*28bc0*/  IMAD.MOV.U32 R203, RZ, RZ, R234 ;  /* 0x000000ffffcb7224 */ /* 0x000fe200078e00ea */
[----:B------:R-:W-:Y:S01]  /*28bd0*/  LEA.HI.X.SX32 R241, R127, R6, 0x2, P1 ;  /* 0x000000067ff17211 */ /* 0x000fe200008f16ff */
[----:B------:R-:W-:Y:S01]  /*28be0*/  IMAD R133, R133, c[0x0][0x190], RZ ;  /* 0x0000640085857a24 */ /* 0x000fe200078e02ff */
[----:B------:R-:W-:Y:S01]  /*28bf0*/  STL.64 [R1+0x8], R10 ;  /* 0x0000080a01007387 */ /* 0x000fe20000100a00 */
[----:B------:R-:W-:Y:S01]  /*28c00*/  IMAD R228, R228, c[0x0][0x190], RZ ;  /* 0x00006400e4e47a24 */ /* 0x000fe200078e02ff */
[----:B------:R-:W-:Y:S01]  /*28c10*/  LEA R234, P1, R130, R0, 0x2 ;  /* 0x0000000082ea7211 */ /* 0x000fe200078210ff */
[----:B------:R-:W-:Y:S01]  /*28c20*/  IMAD R233, R233, c[0x0][0x190], RZ ;  /* 0x00006400e9e97a24 */ /* 0x000fe200078e02ff */
[----:B------:R1:W-:Y:S01]  /*28c30*/  STL.64 [R1], R8 ;  /* 0x0000000801007387 */ /* 0x0003e20000100a00 */
[----:B------:R-:W-:Y:S01]  /*28c40*/  IMAD.MOV.U32 R196, RZ, RZ, R237 ;  /* 0x000000ffffc47224 */ /* 0x000fe200078e00ed */
[----:B------:R-:W-:Y:S01]  /*28c50*/  LEA.HI.X.SX32 R239, R128, R6, 0x2, P3 ;  /* 0x0000000680ef7211 */ /* 0x000fe200018f16ff */
[----:B------:R-:W-:Y:S01]  /*28c60*/  IMAD.MOV.U32 R188, RZ, RZ, R232 ;  /* 0x000000ffffbc7224 */ /* 0x000fe200078e00e8 */
[----:B------:R-:W-:Y:S01]  /*28c70*/  LEA R232, P3, R131, R0, 0x2 ;  /* 0x0000000083e87211 */ /* 0x000fe200078610ff */
[----:B------:R-:W-:Y:S01]  /*28c80*/  IMAD R150, R150, c[0x0][0x190], RZ ;  /* 0x0000640096967a24 */ /* 0x000fe200078e02ff */
[-C--:B------:R-:W-:Y:S01]  /*28c90*/  LEA.HI.X.SX32 R237, R129, R6.reuse, 0x2, P6 ;  /* 0x0000000681ed7211 */ /* 0x080fe200030f16ff */
[----:B------:R-:W-:Y:S01]  /*28ca0*/  IMAD R226, R226, c[0x0][0x190], RZ ;  /* 0x00006400e2e27a24 */ /* 0x000fe200078e02ff */
[----:B------:R-:W-:Y:S01]  /*28cb0*/  LEA.HI.X.SX32 R235, R130, R6, 0x2, P1 ;  /* 0x0000000682eb7211 */ /* 0x000fe200008f16ff */
[----:B------:R-:W-:-:S02]  /*28cc0*/  IMAD R159, R159, c[0x0][0x190], RZ ;  /* 0x000064009f9f7a24 */ /* 0x000fc400078e02ff */
[----:B-1----:R-:W-:Y:S01]  /*28cd0*/  IMAD.MOV.U32 R9, RZ, RZ, R230 ;  /* 0x000000ffff097224 */ /* 0x002fe200078e00e6 */
[-C--:B------:R-:W-:Y:S01]  /*28ce0*/  LEA R230, P6, R132, R0.reuse, 0x2 ;  /* 0x0000000084e67211 */ /* 0x080fe200078c10ff */
[----:B------:R-:W-:Y:S02]  /*28cf0*/  IMAD R229, R229, c[0x0][0x190], RZ ;  /* 0x00006400e5e57a24 */ /* 0x000fe400078e02ff */
[----:B------:R-:W-:Y:S01]  /*28d00*/  IMAD.MOV.U32 R187, RZ, RZ, R228 ;  /* 0x000000ffffbb7224 */ /* 0x000fe200078e00e4 */
[----:B------:R-:W-:Y:S01]  /*28d10*/  LEA R228, P1, R133, R0, 0x2 ;  /* 0x0000000085e47211 */ /* 0x000fe200078210ff */
[----:B------:R-:W-:Y:S02]  /*28d20*/  IMAD R167, R167, c[0x0][0x190], RZ ;  /* 0x00006400a7a77a24 */ /* 0x000fe400078e02ff */
[----:B------:R-:W-:Y:S02]  /*28d30*/  IMAD R222, R222, c[0x0][0x190], RZ ;  /* 0x00006400dede7a24 */ /* 0x000fe400078e02ff */
[----:B------:R-:W-:Y:S01]  /*28d40*/  IMAD.MOV.U32 R198, RZ, RZ, R233 ;  /* 0x000000ffffc67224 */ /* 0x000fe200078e00e9 */
[----:B------:R-:W-:Y:S01]  /*28d50*/  LEA.HI.X.SX32 R233, R131, R6, 0x2, P3 ;  /* 0x0000000683e97211 */ /* 0x000fe200018f16ff */
[----:B------:R-:W-:-:S02]  /*28d60*/  IMAD R227, R227, c[0x0][0x190], RZ ;  /* 0x00006400e3e37a24 */ /* 0x000fc400078e02ff */
[----:B------:R-:W-:Y:S01]  /*28d70*/  IMAD.MOV.U32 R190, RZ, RZ, R226 ;  /* 0x000000ffffbe7224 */ /* 0x000fe200078e00e2 */
[----:B------:R-:W-:Y:S01]  /*28d80*/  LEA R226, P3, R150, R0, 0x2 ;  /* 0x0000000096e27211 */ /* 0x000fe200078610ff */
[----:B------:R-:W-:Y:S01]  /*28d90*/  IMAD.MOV.U32 R158, RZ, RZ, R231 ;  /* 0x000000ffff9e7224 */ /* 0x000fe200078e00e7 */
[----:B------:R-:W-:Y:S01]  /*28da0*/  LEA.HI.X.SX32 R231, R132, R6, 0x2, P6 ;  /* 0x0000000684e77211 */ /* 0x000fe200030f16ff */
[----:B------:R-:W-:Y:S01]  /*28db0*/  IMAD R176, R176, c[0x0][0x190], RZ ;  /* 0x00006400b0b07a24 */ /* 0x000fe200078e02ff */
[----:B------:R-:W-:Y:S01]  /*28dc0*/  STL.64 [R1+0x3578], R250 ;  /* 0x003578fa01007387 */ /* 0x000fe20000100a00 */
[----:B------:R-:W-:Y:S01]  /*28dd0*/  IMAD.MOV.U32 R179, RZ, RZ, R224 ;  /* 0x000000ffffb37224 */ /* 0x000fe200078e00e0 */
[----:B------:R-:W-:Y:S01]  /*28de0*/  LEA R224, P6, R159, R0, 0x2 ;  /* 0x000000009fe07211 */ /* 0x000fe200078c10ff */
[----:B------:R-:W-:Y:S01]  /*28df0*/  IMAD R215, R215, c[0x0][0x190], RZ ;  /* 0x00006400d7d77a24 */ /* 0x000fe200078e02ff */
[----:B------:R1:W-:Y:S01]  /*28e00*/  STL.64 [R1+0x3580], R248 ;  /* 0x003580f801007387 */ /* 0x0003e20000100a00 */
[----:B------:R-:W-:-:S02]  /*28e10*/  IMAD.MOV.U32 R186, RZ, RZ, R164 ;  /* 0x000000ffffba7224 */ /* 0x000fc400078e00a4 */
[----:B------:R-:W-:Y:S01]  /*28e20*/  IMAD.MOV.U32 R205, RZ, RZ, R229 ;  /* 0x000000ffffcd7224 */ /* 0x000fe200078e00e5 */
[----:B------:R-:W-:Y:S01]  /*28e30*/  LEA.HI.X.SX32 R229, R133, R6, 0x2, P1 ;  /* 0x0000000685e57211 */ /* 0x000fe200008f16ff */
[----:B------:R-:W-:Y:S01]  /*28e40*/  IMAD.MOV.U32 R164, RZ, RZ, R222 ;  /* 0x000000ffffa47224 */ /* 0x000fe200078e00de */
[----:B------:R-:W-:Y:S01]  /*28e50*/  STL.64 [R1+0x3588], R246 ;  /* 0x003588f601007387 */ /* 0x000fe20000100a00 */
[----:B------:R-:W-:Y:S01]  /*28e60*/  IMAD.MOV.U32 R185, RZ, RZ, R227 ;  /* 0x000000ffffb97224 */ /* 0x000fe200078e00e3 */
[----:B------:R-:W-:Y:S01]  /*28e70*/  LEA R222, P1, R167, R0, 0x2 ;  /* 0x00000000a7de7211 */ /* 0x000fe200078210ff */
[----:B------:R-:W-:Y:S01]  /*28e80*/  IMAD R221, R221, c[0x0][0x190], RZ ;  /* 0x00006400dddd7a24 */ /* 0x000fe200078e02ff */
[----:B------:R-:W-:Y:S01]  /*28e90*/  STL.64 [R1+0x3618], R244 ;  /* 0x003618f401007387 */ /* 0x000fe20000100a00 */
[----:B------:R-:W-:Y:S01]  /*28ea0*/  IMAD.MOV.U32 R191, RZ, RZ, R220 ;  /* 0x000000ffffbf7224 */ /* 0x000fe200078e00dc */
[----:B------:R-:W-:Y:S01]  /*28eb0*/  LEA.HI.X.SX32 R227, R150, R6, 0x2, P3 ;  /* 0x0000000696e37211 */ /* 0x000fe200018f16ff */
[----:B------:R-:W-:Y:S01]  /*28ec0*/  IMAD.MOV.U32 R204, RZ, RZ, R225 ;  /* 0x000000ffffcc7224 */ /* 0x000fe200078e00e1 */
[----:B------:R-:W-:Y:S01]  /*28ed0*/  STL.64 [R1+0x3590], R242 ;  /* 0x003590f201007387 */ /* 0x000fe20000100a00 */
[----:B------:R-:W-:Y:S01]  /*28ee0*/  IMAD R143, R143, c[0x0][0x190], RZ ;  /* 0x000064008f8f7a24 */ /* 0x000fe200078e02ff */
[----:B------:R-:W-:Y:S01]  /*28ef0*/  LEA R220, P3, R176, R0, 0x2 ;  /* 0x00000000b0dc7211 */ /* 0x000fe200078610ff */
[----:B------:R-:W-:Y:S01]  /*28f00*/  IMAD R219, R219, c[0x0][0x190], RZ ;  /* 0x00006400dbdb7a24 */ /* 0x000fe200078e02ff */
[----:B------:R-:W-:Y:S01]  /*28f10*/  LEA.HI.X.SX32 R225, R159, R6, 0x2, P6 ;  /* 0x000000069fe17211 */ /* 0x000fe200030f16ff */
[----:B------:R-:W-:Y:S01]  /*28f20*/  IMAD R214, R214, c[0x0][0x190], RZ ;  /* 0x00006400d6d67a24 */ /* 0x000fe200078e02ff */
[----:B------:R-:W-:Y:S01]  /*28f30*/  STL.64 [R1+0x3598], R240 ;  /* 0x003598f001007387 */ /* 0x000fe20000100a00 */
[----:B------:R-:W-:Y:S01]  /*28f40*/  IMAD.MOV.U32 R195, RZ, RZ, R218 ;  /* 0x000000ffffc37224 */ /* 0x000fe200078e00da */
[----:B------:R-:W-:Y:S01]  /*28f50*/  LEA R218, P6, R215, R0, 0x2 ;  /* 0x00000000d7da7211 */ /* 0x000fe200078c10ff */
[----:B------:R-:W-:Y:S01]  /*28f60*/  IMAD R141, R141, c[0x0][0x190], RZ ;  /* 0x000064008d8d7a24 */ /* 0x000fe200078e02ff */
[----:B------:R-:W-:Y:S01]  /*28f70*/  STL.64 [R1+0x35a0], R238 ;  /* 0x0035a0ee01007387 */ /* 0x000fe20000100a00 */
[----:B------:R-:W-:-:S02]  /*28f80*/  IMAD R146, R146, c[0x0][0x190], RZ ;  /* 0x0000640092927a24 */ /* 0x000fc400078e02ff */
[----:B------:R-:W-:Y:S01]  /*28f90*/  IMAD.MOV.U32 R194, RZ, RZ, R223 ;  /* 0x000000ffffc27224 */ /* 0x000fe200078e00df */
[----:B------:R-:W-:Y:S01]  /*28fa0*/  LEA.HI.X.SX32 R223, R167, R6, 0x2, P1 ;  /* 0x00000006a7df7211 */ /* 0x000fe200008f16ff */
[----:B------:R-:W-:Y:S01]  /*28fb0*/  IMAD.MOV.U32 R200, RZ, RZ, R216 ;  /* 0x000000ffffc87224 */ /* 0x000fe200078e00d8 */
[----:B------:R-:W-:Y:S01]  /*28fc0*/  MOV R252, R175 ;  /* 0x000000af00fc7202 */ /* 0x000fe20000000f00 */
[----:B------:R-:W-:Y:S01]  /*28fd0*/  IMAD.MOV.U32 R182, RZ, RZ, R221 ;  /* 0x000000ffffb67224 */ /* 0x000fe200078e00dd */
[----:B------:R-:W-:Y:S01]  /*28fe0*/  STL.64 [R1+0x35a8], R236 ;  /* 0x0035a8ec01007387 */ /* 0x000fe20000100a00 */
[----:B------:R-:W-:Y:S01]  /*28ff0*/  LEA R216, P1, R203, R0, 0x2 ;  /* 0x00000000cbd87211 */ /* 0x000fe200078210ff */
[----:B------:R-:W-:Y:S01]  /*29000*/  IMAD.MOV.U32 R175, RZ, RZ, R166 ;  /* 0x000000ffffaf7224 */ /* 0x000fe200078e00a6 */
[----:B------:R-:W-:Y:S01]  /*29010*/  LEA.HI.X.SX32 R221, R176, R6, 0x2, P3 ;  /* 0x00000006b0dd7211 */ /* 0x000fe200018f16ff */
[----:B------:R-:W-:Y:S01]  /*29020*/  IMAD.MOV.U32 R210, RZ, RZ, R165 ;  /* 0x000000ffffd27224 */ /* 0x000fe200078e00a5 */
[----:B------:R-:W-:Y:S01]  /*29030*/  STL.64 [R1+0x35b0], R234 ;  /* 0x0035b0ea01007387 */ /* 0x000fe20000100a00 */
[----:B------:R-:W-:Y:S01]  /*29040*/  IMAD.MOV.U32 R140, RZ, RZ, R214 ;  /* 0x000000ffff8c7224 */ /* 0x000fe200078e00d6 */
[----:B------:R-:W-:Y:S01]  /*29050*/  LEA R214, P3, R143, R0, 0x2 ;  /* 0x000000008fd67211 */ /* 0x000fe200078610ff */
[----:B------:R-:W-:Y:S01]  /*29060*/  IMAD.MOV.U32 R199, RZ, RZ, R219 ;  /* 0x000000ffffc77224 */ /* 0x000fe200078e00db */
[----:B------:R-:W-:Y:S01]  /*29070*/  STL.64 [R1+0x35b8], R232 ;  /* 0x0035b8e801007387 */ /* 0x000fe20000100a00 */
[----:B------:R-:W-:Y:S01]  /*29080*/  IMAD R211, R211, c[0x0][0x190], RZ ;  /* 0x00006400d3d37a24 */ /* 0x000fe200078e02ff */
[----:B------:R-:W-:Y:S01]  /*29090*/  LEA.HI.X.SX32 R219, R215, R6, 0x2, P6 ;  /* 0x00000006d7db7211 */ /* 0x000fe200030f16ff */
[----:B------:R-:W-:Y:S01]  /*290a0*/  IMAD R213, R213, c[0x0][0x190], RZ ;  /* 0x00006400d5d57a24 */ /* 0x000fe200078e02ff */
[----:B------:R-:W-:Y:S01]  /*290b0*/  STL.64 [R1+0x35c0], R230 ;  /* 0x0035c0e601007387 */ /* 0x000fe20000100a00 */
[----:B------:R-:W-:Y:S01]  /*290c0*/  IMAD.MOV.U32 R166, RZ, RZ, R212 ;  /* 0x000000ffffa67224 */ /* 0x000fe200078e00d4 */
[----:B------:R-:W-:Y:S01]  /*290d0*/  LEA R212, P6, R141, R0, 0x2 ;  /* 0x000000008dd47211 */ /* 0x000fe200078c10ff */
[----:B------:R-:W-:Y:S01]  /*290e0*/  IMAD.MOV.U32 R165, RZ, RZ, R146 ;  /* 0x000000ffffa57224 */ /* 0x000fe200078e0092 */
[----:B------:R-:W-:Y:S01]  /*290f0*/  MOV R146, R217 ;  /* 0x000000d900927202 */ /* 0x000fe20000000f00 */
[----:B------:R-:W-:Y:S01]  /*29100*/  STL.64 [R1+0x3620], R228 ;  /* 0x003620e401007387 */ /* 0x000fe20000100a00 */
[-C--:B------:R-:W-:Y:S01]  /*29110*/  LEA.HI.X.SX32 R217, R203, R6.reuse, 0x2, P1 ;  /* 0x00000006cbd97211 */ /* 0x080fe200008f16ff */
[----:B------:R-:W-:Y:S01]  /*29120*/  IMAD.MOV.U32 R203, RZ, RZ, R191 ;  /* 0x000000ffffcb7224 */ /* 0x000fe200078e00bf */
[-C--:B------:R-:W-:Y:S01]  /*29130*/  LEA.HI.X.SX32 R215, R143, R6.reuse, 0x2, P3 ;  /* 0x000000068fd77211 */ /* 0x080fe200018f16ff */
[----:B------:R-:W-:Y:S01]  /*29140*/  STL.64 [R1+0x35c8], R226 ;  /* 0x0035c8e201007387 */ /* 0x000fe20000100a00 */
[----:B------:R-:W-:Y:S01]  /*29150*/  IMAD.MOV.U32 R149, RZ, RZ, R213 ;  /* 0x000000ffff957224 */ /* 0x000fe200078e00d5 */
[----:B------:R-:W-:Y:S01]  /*29160*/  LEA.HI.X.SX32 R213, R141, R6, 0x2, P6 ;  /* 0x000000068dd57211 */ /* 0x000fe200030f16ff */
[----:B------:R-:W-:Y:S01]  /*29170*/  IMAD.MOV.U32 R180, RZ, RZ, R196 ;  /* 0x000000ffffb47224 */ /* 0x000fe200078e00c4 */
[----:B------:R-:W-:Y:S01]  /*29180*/  STL.64 [R1+0x35d0], R224 ;  /* 0x0035d0e001007387 */ /* 0x000fe20000100a00 */
[----:B------:R-:W-:-:S03]  /*29190*/  IMAD.MOV.U32 R191, RZ, RZ, R211 ;  /* 0x000000ffffbf7224 */ /* 0x000fc600078e00d3 */
[----:B------:R-:W-:Y:S01]  /*291a0*/  STL.64 [R1+0x35d8], R222 ;  /* 0x0035d8de01007387 */ /* 0x000fe20000100a00 */
[----:B------:R-:W-:-:S03]  /*291b0*/  IMAD.MOV.U32 R24, RZ, RZ, R180 ;  /* 0x000000ffff187224 */ /* 0x000fc600078e00b4 */
[----:B------:R-:W-:Y:S01]  /*291c0*/  STL.64 [R1+0x35e0], R220 ;  /* 0x0035e0dc01007387 */ /* 0x000fe20000100a00 */
[----:B------:R-:W-:-:S03]  /*291d0*/  IMAD.MOV.U32 R197, RZ, RZ, R191 ;  /* 0x000000ffffc57224 */ /* 0x000fc600078e00bf */
[----:B------:R-:W-:Y:S01]  /*291e0*/  STL.64 [R1+0x35e8], R218 ;  /* 0x0035e8da01007387 */ /* 0x000fe20000100a00 */
[----:B------:R-:W-:Y:S02]  /*291f0*/  IMAD.MOV.U32 R180, RZ, RZ, R187 ;  /* 0x000000ffffb47224 */ /* 0x000fe400078e00bb */
[----:B------:R-:W-:Y:S01]  /*29200*/  IMAD.MOV.U32 R191, RZ, RZ, R199 ;  /* 0x000000ffffbf7224 */ /* 0x000fe200078e00c7 */
[----:B------:R-:W-:Y:S01]  /*29210*/  STL.64 [R1+0x35f0], R216 ;  /* 0x0035f0d801007387 */ /* 0x000fe20000100a00 */
[----:B------:R-:W-:Y:S01]  /*29220*/  IMAD.MOV.U32 R187, RZ, RZ, R195 ;  /* 0x000000ffffbb7224 */ /* 0x000fe200078e00c3 */
[----:B------:R-:W-:Y:S01]  /*29230*/  MOV R195, R134 ;  /* 0x0000008600c37202 */ /* 0x000fe20000000f00 */
[----:B------:R-:W-:Y:S01]  /*29240*/  IMAD.MOV.U32 R199, RZ, RZ, R142 ;  /* 0x000000ffffc77224 */ /* 0x000fe200078e008e */
[----:B------:R2:W-:Y:S04]  /*29250*/  STL.64 [R1+0x35f8], R214 ;  /* 0x0035f8d601007387 */ /* 0x0005e80000100a00 */
[----:B------:R-:W-:Y:S04]  /*29260*/  STL.64 [R1+0x3628], R212 ;  /* 0x003628d401007387 */ /* 0x000fe80000100a00 */
[----:B------:R-:W3:Y:S04]  /*29270*/  LDL.LU R142, [R1+0x3684] ;  /* 0x00368400018e7983 */ /* 0x000ee80000300800 */
[----:B------:R-:W4:Y:S01]  /*29280*/  LDL.LU R134, [R1+0x3680] ;  /* 0x0036800001867983 */ /* 0x000f220000300800 */
[----:B------:R-:W-:-:S02]  /*29290*/  IMAD.MOV.U32 R183, RZ, RZ, R200 ;  /* 0x000000ffffb77224 */ /* 0x000fc400078e00c8 */
[----:B------:R-:W-:Y:S02]  /*292a0*/  IMAD.MOV.U32 R196, RZ, RZ, R178 ;  /* 0x000000ffffc47224 */ /* 0x000fe400078e00b2 */
[----:B------:R-:W-:Y:S01]  /*292b0*/  IMAD.MOV.U32 R178, RZ, RZ, R210 ;  /* 0x000000ffffb27224 */ /* 0x000fe200078e00d2 */
[C---:B------:R-:W-:Y:S01]  /*292c0*/  LEA R210, P1, R183.reuse, R0, 0x2 ;  /* 0x00000000b7d27211 */ /* 0x040fe200078210ff */
[----:B------:R-:W-:Y:S02]  /*292d0*/  IMAD.MOV.U32 R200, RZ, RZ, R179 ;  /* 0x000000ffffc87224 */ /* 0x000fe400078e00b3 */
[----:B------:R-:W-:Y:S01]  /*292e0*/  IMAD.MOV.U32 R189, RZ, RZ, R203 ;  /* 0x000000ffffbd7224 */ /* 0x000fe200078e00cb */
[----:B------:R-:W-:Y:S01]  /*292f0*/  LEA.HI.X.SX32 R211, R183, R6, 0x2, P1 ;  /* 0x00000006b7d37211 */ /* 0x000fe200008f16ff */
[----:B------:R-:W-:Y:S02]  /*29300*/  IMAD.MOV.U32 R181, RZ, RZ, R196 ;  /* 0x000000ffffb57224 */ /* 0x000fe400078e00c4 */
[----:B------:R-:W-:-:S02]  /*29310*/  IMAD.MOV.U32 R184, RZ, RZ, R200 ;  /* 0x000000ffffb87224 */ /* 0x000fc400078e00c8 */
[----:B------:R-:W-:Y:S01]  /*29320*/  IMAD.MOV.U32 R196, RZ, RZ, R204 ;  /* 0x000000ffffc47224 */ /* 0x000fe200078e00cc */
[C---:B------:R-:W-:Y:S01]  /*29330*/  LEA R204, P1, R189.reuse, R0, 0x2 ;  /* 0x00000000bdcc7211 */ /* 0x040fe200078210ff */
[----:B------:R-:W-:Y:S02]  /*29340*/  IMAD R160, R160, c[0x0][0x190], RZ ;  /* 0x00006400a0a07a24 */ /* 0x000fe400078e02ff */
[----:B------:R-:W-:Y:S02]  /*29350*/  IMAD.MOV.U32 R183, RZ, RZ, R205 ;  /* 0x000000ffffb77224 */ /* 0x000fe400078e00cd */
[----:B------:R-:W-:Y:S01]  /*29360*/  IMAD.MOV.U32 R192, RZ, RZ, R188 ;  /* 0x000000ffffc07224 */ /* 0x000fe200078e00bc */
[----:B------:R-:W-:Y:S01]  /*29370*/  LEA.HI.X.SX32 R205, R189, R6, 0x2, P1 ;  /* 0x00000006bdcd7211 */ /* 0x000fe200008f16ff */
[----:B------:R-:W-:Y:S02]  /*29380*/  IMAD.MOV.U32 R188, RZ, RZ, R202 ;  /* 0x000000ffffbc7224 */ /* 0x000fe400078e00ca */
[----:B------:R-:W-:-:S02]  /*29390*/  IMAD.MOV.U32 R193, RZ, RZ, R184 ;  /* 0x000000ffffc17224 */ /* 0x000fc400078e00b8 */
[----:B------:R-:W-:Y:S02]  /*293a0*/  IMAD.MOV.U32 R179, RZ, RZ, R175 ;  /* 0x000000ffffb37224 */ /* 0x000fe400078e00af */
[----:B------:R-:W-:Y:S02]  /*293b0*/  IMAD.MOV.U32 R184, RZ, RZ, R197 ;  /* 0x000000ffffb87224 */ /* 0x000fe400078e00c5 */
[----:B------:R-:W-:Y:S02]  /*293c0*/  IMAD R168, R168, c[0x0][0x190], RZ ;  /* 0x00006400a8a87a24 */ /* 0x000fe400078e02ff */
[----:B------:R-:W-:Y:S01]  /*293d0*/  IMAD.MOV.U32 R175, RZ, RZ, R208 ;  /* 0x000000ffffaf7224 */ /* 0x000fe200078e00d0 */
[----:B------:R-:W-:Y:S01]  /*293e0*/  LEA R208, P3, R160, R0, 0x2 ;  /* 0x00000000a0d07211 */ /* 0x000fe200078610ff */
[----:B------:R-:W-:Y:S02]  /*293f0*/  IMAD.MOV.U32 R189, RZ, RZ, R181 ;  /* 0x000000ffffbd7224 */ /* 0x000fe400078e00b5 */
[----:B------:R-:W-:-:S02]  /*29400*/  IMAD.MOV.U32 R197, RZ, RZ, R183 ;  /* 0x000000ffffc57224 */ /* 0x000fc400078e00b7 */
[----:B------:R-:W-:Y:S02]  /*29410*/  IMAD.MOV.U32 R181, RZ, RZ, R192 ;  /* 0x000000ffffb57224 */ /* 0x000fe400078e00c0 */
[----:B------:R-:W-:Y:S02]  /*29420*/  IMAD.MOV.U32 R183, RZ, RZ, R191 ;  /* 0x000000ffffb77224 */ /* 0x000fe400078e00bf */
[----:B------:R-:W-:Y:S02]  /*29430*/  IMAD.MOV.U32 R192, RZ, RZ, R196 ;  /* 0x000000ffffc07224 */ /* 0x000fe400078e00c4 */
[----:B------:R-:W-:Y:S02]  /*29440*/  IMAD.MOV.U32 R191, RZ, RZ, R188 ;  /* 0x000000ffffbf7224 */ /* 0x000fe400078e00bc */
[----:B------:R-:W-:Y:S01]  /*29450*/  IMAD.MOV.U32 R188, RZ, RZ, R195 ;  /* 0x000000ffffbc7224 */ /* 0x000fe200078e00c3 */
[----:B------:R-:W-:Y:S01]  /*29460*/  LEA R206, P6, R168, R0, 0x2 ;  /* 0x00000000a8ce7211 */ /* 0x000fe200078c10ff */
[----:B------:R-:W-:Y:S01]  /*29470*/  IMAD.MOV.U32 R195, RZ, RZ, R186 ;  /* 0x000000ffffc37224 */ /* 0x000fe200078e00ba */
[----:B------:R-:W-:Y:S01]  /*29480*/  LEA.HI.X.SX32 R209, R160, R6, 0x2, P3 ;  /* 0x00000006a0d17211 */ /* 0x000fe200018f16ff */
[----:B------:R-:W-:Y:S01]  /*29490*/  IMAD.MOV.U32 R8, RZ, RZ, R193 ;  /* 0x000000ffff087224 */ /* 0x000fe200078e00c1 */
[----:B------:R-:W-:Y:S01]  /*294a0*/  LEA R202, P3, R252, R0, 0x2 ;  /* 0x00000000fcca7211 */ /* 0x000fe200078610ff */
[----:B------:R-:W-:-:S02]  /*294b0*/  IMAD.MOV.U32 R186, RZ, RZ, R182 ;  /* 0x000000ffffba7224 */ /* 0x000fc400078e00b6 */
[----:B------:R-:W-:Y:S02]  /*294c0*/  IMAD.MOV.U32 R193, RZ, RZ, R184 ;  /* 0x000000ffffc17224 */ /* 0x000fe400078e00b8 */
[----:B------:R-:W-:Y:S02]  /*294d0*/  IMAD.MOV.U32 R196, RZ, RZ, R187 ;  /* 0x000000ffffc47224 */ /* 0x000fe400078e00bb */
[----:B------:R-:W-:Y:S02]  /*294e0*/  IMAD.MOV.U32 R182, RZ, RZ, R198 ;  /* 0x000000ffffb67224 */ /* 0x000fe400078e00c6 */
[----:B------:R-:W-:Y:S02]  /*294f0*/  IMAD.MOV.U32 R184, RZ, RZ, R192 ;  /* 0x000000ffffb87224 */ /* 0x000fe400078e00c0 */
[----:B------:R-:W-:Y:S02]  /*29500*/  IMAD R161, R161, c[0x0][0x190], RZ ;  /* 0x00006400a1a17a24 */ /* 0x000fe400078e02ff */
[----:B------:R-:W-:Y:S01]  /*29510*/  IMAD.MOV.U32 R192, RZ, RZ, R183 ;  /* 0x000000ffffc07224 */ /* 0x000fe200078e00b7 */
[----:B------:R-:W-:Y:S01]  /*29520*/  LEA.HI.X.SX32 R207, R168, R6, 0x2, P6 ;  /* 0x00000006a8cf7211 */ /* 0x000fe200030f16ff */
[----:B------:R-:W-:Y:S01]  /*29530*/  IMAD R151, R151, c[0x0][0x190], RZ ;  /* 0x0000640097977a24 */ /* 0x000fe200078e02ff */
[----:B------:R-:W-:Y:S01]  /*29540*/  LEA R200, P6, R9, R0, 0x2 ;  /* 0x0000000009c87211 */ /* 0x000fe200078c10ff */
[----:B------:R-:W-:Y:S01]  /*29550*/  IMAD.MOV.U32 R187, RZ, RZ, R199 ;  /* 0x000000ffffbb7224 */ /* 0x000fe200078e00c7 */
[----:B------:R-:W-:Y:S01]  /*29560*/  LEA.HI.X.SX32 R203, R252, R6, 0x2, P3 ;  /* 0x00000006fccb7211 */ /* 0x000fe200018f16ff */
[----:B------:R-:W-:-:S02]  /*29570*/  IMAD.MOV.U32 R183, RZ, RZ, R196 ;  /* 0x000000ffffb77224 */ /* 0x000fc400078e00c4 */
[----:B------:R-:W-:Y:S02]  /*29580*/  IMAD R169, R169, c[0x0][0x190], RZ ;  /* 0x00006400a9a97a24 */ /* 0x000fe400078e02ff */
[----:B------:R-:W-:Y:S01]  /*29590*/  IMAD.MOV.U32 R20, RZ, RZ, R192 ;  /* 0x000000ffff147224 */ /* 0x000fe200078e00c0 */
[----:B------:R-:W-:Y:S01]  /*295a0*/  LEA.HI.X.SX32 R201, R9, R6, 0x2, P6 ;  /* 0x0000000609c97211 */ /* 0x000fe200030f16ff */
[----:B------:R-:W-:Y:S02]  /*295b0*/  IMAD.MOV.U32 R252, RZ, RZ, R189 ;  /* 0x000000fffffc7224 */ /* 0x000fe400078e00bd */
[----:B------:R-:W-:Y:S02]  /*295c0*/  IMAD.MOV.U32 R189, RZ, RZ, R197 ;  /* 0x000000ffffbd7224 */ /* 0x000fe400078e00c5 */
[----:B------:R-:W-:Y:S02]  /*295d0*/  IMAD.MOV.U32 R19, RZ, RZ, R182 ;  /* 0x000000ffff137224 */ /* 0x000fe400078e00b6 */
[----:B------:R-:W-:Y:S01]  /*295e0*/  IMAD.MOV.U32 R18, RZ, RZ, R194 ;  /* 0x000000ffff127224 */ /* 0x000fe200078e00c2 */
[----:B------:R-:W-:Y:S01]  /*295f0*/  LEA R194, P6, R151, R0, 0x2 ;  /* 0x0000000097c27211 */ /* 0x000fe200078c10ff */
[----:B------:R-:W-:-:S02]  /*29600*/  IMAD R177, R177, c[0x0][0x190], RZ ;  /* 0x00006400b1b17a24 */ /* 0x000fc400078e02ff */
[----:B------:R-:W-:Y:S02]  /*29610*/  IMAD.MOV.U32 R23, RZ, RZ, R193 ;  /* 0x000000ffff177224 */ /* 0x000fe400078e00c1 */
[----:B------:R-:W-:Y:S02]  /*29620*/  IMAD.MOV.U32 R16, RZ, RZ, R195 ;  /* 0x000000ffff107224 */ /* 0x000fe400078e00c3 */
[----:B------:R-:W-:Y:S02]  /*29630*/  IMAD.MOV.U32 R11, RZ, RZ, R190 ;  /* 0x000000ffff0b7224 */ /* 0x000fe400078e00be */
[----:B------:R-:W-:Y:S02]  /*29640*/  IMAD.MOV.U32 R14, RZ, RZ, R188 ;  /* 0x000000ffff0e7224 */ /* 0x000fe400078e00bc */
[----:B------:R-:W-:Y:S02]  /*29650*/  IMAD.MOV.U32 R15, RZ, RZ, R186 ;  /* 0x000000ffff0f7224 */ /* 0x000fe400078e00ba */
[----:B------:R-:W-:-:S02]  /*29660*/  IMAD.MOV.U32 R17, RZ, RZ, R8 ;  /* 0x000000ffff117224 */ /* 0x000fc400078e0008 */
[----:B------:R-:W-:Y:S01]  /*29670*/  IMAD.MOV.U32 R10, RZ, RZ, R183 ;  /* 0x000000ffff0a7224 */ /* 0x000fe200078e00b7 */
[----:B------:R-:W-:Y:S01]  /*29680*/  MOV R9, R184 ;  /* 0x000000b800097202 */ /* 0x000fe20000000f00 */
[----:B------:R-:W-:Y:S01]  /*29690*/  IMAD.MOV.U32 R22, RZ, RZ, R252 ;  /* 0x000000ffff167224 */ /* 0x000fe200078e00fc */
[----:B------:R-:W-:Y:S01]  /*296a0*/  LEA.HI.X.SX32 R195, R151, R6, 0x2, P6 ;  /* 0x0000000697c37211 */ /* 0x000fe200030f16ff */
[----:B------:R-:W-:Y:S02]  /*296b0*/  IMAD.MOV.U32 R8, RZ, RZ, R189 ;  /* 0x000000ffff087224 */ /* 0x000fe400078e00bd */
[----:B------:R-:W-:Y:S01]  /*296c0*/  IMAD.MOV.U32 R21, RZ, RZ, R19 ;  /* 0x000000ffff157224 */ /* 0x000fe200078e0013 */
[----:B------:R-:W-:Y:S01]  /*296d0*/  LEA R188, P6, R177, R0, 0x2 ;  /* 0x00000000b1bc7211 */ /* 0x000fe200078c10ff */
[----:B------:R-:W-:Y:S02]  /*296e0*/  IMAD.MOV.U32 R252, RZ, RZ, R191 ;  /* 0x000000fffffc7224 */ /* 0x000fe400078e00bf */
[----:B------:R-:W-:-:S02]  /*296f0*/  IMAD.MOV.U32 R13, RZ, RZ, R187 ;  /* 0x000000ffff0d7224 */ /* 0x000fc400078e00bb */
[----:B------:R-:W-:Y:S02]  /*29700*/  IMAD.MOV.U32 R19, RZ, RZ, R16 ;  /* 0x000000ffff137224 */ /* 0x000fe400078e0010 */
[----:B------:R-:W-:Y:S02]  /*29710*/  IMAD R135, R135, c[0x0][0x190], RZ ;  /* 0x0000640087877a24 */ /* 0x000fe400078e02ff */
[----:B------:R-:W-:Y:S02]  /*29720*/  IMAD.MOV.U32 R16, RZ, RZ, R14 ;  /* 0x000000ffff107224 */ /* 0x000fe400078e000e */
[----:B------:R-:W-:Y:S02]  /*29730*/  IMAD R152, R152, c[0x0][0x190], RZ ;  /* 0x0000640098987a24 */ /* 0x000fe400078e02ff */
[----:B------:R-:W-:Y:S02]  /*29740*/  IMAD.MOV.U32 R14, RZ, RZ, R10 ;  /* 0x000000ffff0e7224 */ /* 0x000fe400078e000a */
[----:B------:R-:W-:Y:S01]  /*29750*/  IMAD.MOV.U32 R10, RZ, RZ, R8 ;  /* 0x000000ffff0a7224 */ /* 0x000fe200078e0008 */
[----:B------:R-:W-:Y:S01]  /*29760*/  LEA.HI.X.SX32 R189, R177, R6, 0x2, P6 ;  /* 0x00000006b1bd7211 */ /* 0x000fe200030f16ff */
[----:B------:R-:W-:Y:S01]  /*29770*/  IMAD.MOV.U32 R8, RZ, RZ, R180 ;  /* 0x000000ffff087224 */ /* 0x000fe200078e00b4 */
[----:B------:R-:W-:Y:S01]  /*29780*/  LEA R182, P6, R135, R0, 0x2 ;  /* 0x0000000087b67211 */ /* 0x000fe200078c10ff */
[----:B------:R-:W-:-:S02]  /*29790*/  IMAD.MOV.U32 R12, RZ, RZ, R185 ;  /* 0x000000ffff0c7224 */ /* 0x000fc400078e00b9 */
[----:B------:R-:W-:Y:S02]  /*297a0*/  IMAD R162, R162, c[0x0][0x190], RZ ;  /* 0x00006400a2a27a24 */ /* 0x000fe400078e02ff */
[----:B------:R-:W-:Y:S02]  /*297b0*/  IMAD.MOV.U32 R29, RZ, RZ, R178 ;  /* 0x000000ffff1d7224 */ /* 0x000fe400078e00b2 */
[----:B------:R-:W-:Y:S01]  /*297c0*/  IMAD R171, R171, c[0x0][0x190], RZ ;  /* 0x00006400abab7a24 */ /* 0x000fe200078e02ff */
[----:B------:R-:W-:Y:S01]  /*297d0*/  LEA.HI.X.SX32 R183, R135, R6, 0x2, P6 ;  /* 0x0000000687b77211 */ /* 0x000fe200030f16ff */
[----:B------:R-:W-:Y:S01]  /*297e0*/  IMAD.MOV.U32 R28, RZ, RZ, R179 ;  /* 0x000000ffff1c7224 */ /* 0x000fe200078e00b3 */
[----:B------:R-:W-:Y:S01]  /*297f0*/  LEA R176, P6, R162, R0, 0x2 ;  /* 0x00000000a2b07211 */ /* 0x000fe200078c10ff */
[----:B------:R-:W-:Y:S02]  /*29800*/  IMAD.MOV.U32 R27, RZ, RZ, R21 ;  /* 0x000000ffff1b7224 */ /* 0x000fe400078e0015 */
[----:B------:R-:W-:-:S02]  /*29810*/  IMAD R136, R136, c[0x0][0x190], RZ ;  /* 0x0000640088887a24 */ /* 0x000fc400078e02ff */
[----:B------:R-:W-:Y:S02]  /*29820*/  IMAD.MOV.U32 R32, RZ, RZ, R23 ;  /* 0x000000ffff207224 */ /* 0x000fe400078e0017 */
        /* <DEDUP_REMOVED lines=8> */
[----:B------:R-:W-:Y:S02]  /*298b0*/  IMAD R153, R153, c[0x0][0x190], RZ ;  /* 0x0000640099997a24 */ /* 0x000fe400078e02ff */
[----:B------:R-:W-:Y:S02]  /*298c0*/  IMAD.MOV.U32 R34, RZ, RZ, R27 ;  /* 0x000000ffff227224 */ /* 0x000fe400078e001b */
[----:B------:R-:W-:Y:S02]  /*298d0*/  IMAD R157, R157, c[0x0][0x190], RZ ;  /* 0x000064009d9d7a24 */ /* 0x000fe400078e02ff */
[----:B------:R-:W-:Y:S02]  /*298e0*/  IMAD.MOV.U32 R30, RZ, RZ, R26 ;  /* 0x000000ffff1e7224 */ /* 0x000fe400078e001a */
[----:B------:R-:W-:Y:S02]  /*298f0*/  IMAD.MOV.U32 R26, RZ, RZ, R23 ;  /* 0x000000ffff1a7224 */ /* 0x000fe400078e0017 */
[----:B------:R-:W-:Y:S01]  /*29900*/  IMAD R145, R145, c[0x0][0x190], RZ ;  /* 0x0000640091917a24 */ /* 0x000fe200078e02ff */
[----:B------:R-:W-:Y:S01]  /*29910*/  STL.64 [R1+0x3600], R210 ;  /* 0x003600d201007387 */ /* 0x000fe20000100a00 */
[----:B------:R-:W-:-:S03]  /*29920*/  IMAD R7, R7, c[0x0][0x190], RZ ;  /* 0x0000640007077a24 */ /* 0x000fc600078e02ff */
[----:B------:R-:W-:Y:S04]  /*29930*/  STL.64 [R1+0x3608], R208 ;  /* 0x003608d001007387 */ /* 0x000fe80000100a00 */
[----:B------:R-:W-:Y:S04]  /*29940*/  STL.64 [R1+0x3610], R206 ;  /* 0x003610ce01007387 */ /* 0x000fe80000100a00 */
[----:B------:R-:W-:Y:S04]  /*29950*/  STL.64 [R1+0x3630], R204 ;  /* 0x003630cc01007387 */ /* 0x000fe80000100a00 */
[----:B------:R-:W-:Y:S04]  /*29960*/  STL.64 [R1+0x3638], R202 ;  /* 0x003638ca01007387 */ /* 0x000fe80000100a00 */
[----:B------:R-:W-:Y:S01]  /*29970*/  STL.64 [R1+0x3640], R200 ;  /* 0x003640c801007387 */ /* 0x000fe20000100a00 */
[----:B---3--:R-:W-:-:S02]  /*29980*/  LEA R196, P3, R142, R0, 0x2 ;  /* 0x000000008ec47211 */ /* 0x008fc400078610ff */
[----:B----4-:R-:W-:-:S04]  /*29990*/  LEA R198, P1, R134, R0, 0x2 ;  /* 0x0000000086c67211 */ /* 0x010fc800078210ff */
[----:B------:R-:W-:Y:S02]  /*299a0*/  LEA.HI.X.SX32 R199, R134, R6, 0x2, P1 ;  /* 0x0000000686c77211 */ /* 0x000fe400008f16ff */
[----:B------:R-:W-:Y:S02]  /*299b0*/  LEA R192, P1, R161, R0, 0x2 ;  /* 0x00000000a1c07211 */ /* 0x000fe400078210ff */
[----:B------:R-:W-:Y:S02]  /*299c0*/  LEA.HI.X.SX32 R197, R142, R6, 0x2, P3 ;  /* 0x000000068ec57211 */ /* 0x000fe400018f16ff */
[----:B------:R-:W-:Y:S02]  /*299d0*/  LEA R190, P3, R169, R0, 0x2 ;  /* 0x00000000a9be7211 */ /* 0x000fe400078610ff */
[----:B------:R-:W-:Y:S02]  /*299e0*/  LEA.HI.X.SX32 R193, R161, R6, 0x2, P1 ;  /* 0x00000006a1c17211 */ /* 0x000fe400008f16ff */
[----:B------:R-:W-:-:S02]  /*299f0*/  LEA R186, P1, R20, R0, 0x2 ;  /* 0x0000000014ba7211 */ /* 0x000fc400078210ff */
[----:B------:R-:W-:Y:S02]  /*29a00*/  LEA.HI.X.SX32 R191, R169, R6, 0x2, P3 ;  /* 0x00000006a9bf7211 */ /* 0x000fe400018f16ff */
[----:B------:R-:W-:Y:S02]  /*29a10*/  LEA R184, P3, R24, R0, 0x2 ;  /* 0x0000000018b87211 */ /* 0x000fe400078610ff */
[----:B------:R-:W-:Y:S01]  /*29a20*/  LEA.HI.X.SX32 R187, R20, R6, 0x2, P1 ;  /* 0x0000000614bb7211 */ /* 0x000fe200008f16ff */
[----:B------:R-:W-:Y:S01]  /*29a30*/  IMAD.MOV.U32 R20, RZ, RZ, R18 ;  /* 0x000000ffff147224 */ /* 0x000fe200078e0012 */
[----:B------:R-:W-:Y:S01]  /*29a40*/  LEA R180, P1, R22, R0, 0x2 ;  /* 0x0000000016b47211 */ /* 0x000fe200078210ff */
[----:B------:R-:W-:Y:S01]  /*29a50*/  IMAD.MOV.U32 R18, RZ, RZ, R13 ;  /* 0x000000ffff127224 */ /* 0x000fe200078e000d */
[----:B------:R-:W-:Y:S01]  /*29a60*/  LEA.HI.X.SX32 R185, R24, R6, 0x2, P3 ;  /* 0x0000000618b97211 */ /* 0x000fe200018f16ff */
[----:B------:R-:W-:Y:S01]  /*29a70*/  IMAD.MOV.U32 R13, RZ, RZ, R9 ;  /* 0x000000ffff0d7224 */ /* 0x000fe200078e0009 */
[----:B------:R-:W-:Y:S01]  /*29a80*/  LEA R178, P3, R152, R0, 0x2 ;  /* 0x0000000098b27211 */ /* 0x000fe200078610ff */
[----:B------:R-:W-:Y:S01]  /*29a90*/  IMAD.MOV.U32 R9, RZ, RZ, R181 ;  /* 0x000000ffff097224 */ /* 0x000fe200078e00b5 */
[-C--:B------:R-:W-:Y:S01]  /*29aa0*/  LEA.HI.X.SX32 R181, R22, R6.reuse, 0x2, P1 ;  /* 0x0000000616b57211 */ /* 0x080fe200008f16ff */
[----:B------:R-:W-:Y:S01]  /*29ab0*/  IMAD.MOV.U32 R24, RZ, RZ, R18 ;  /* 0x000000ffff187224 */ /* 0x000fe200078e0012 */
[----:B------:R-:W-:Y:S01]  /*29ac0*/  LEA.HI.X.SX32 R179, R152, R6, 0x2, P3 ;  /* 0x0000000698b37211 */ /* 0x000fe200018f16ff */
[----:B------:R-:W-:-:S02]  /*29ad0*/  IMAD.MOV.U32 R22, RZ, RZ, R9 ;  /* 0x000000ffff167224 */ /* 0x000fc400078e0009 */
[----:B------:R-:W-:Y:S02]  /*29ae0*/  IMAD.MOV.U32 R18, RZ, RZ, R147 ;  /* 0x000000ffff127224 */ /* 0x000fe400078e0093 */
[----:B------:R-:W-:Y:S02]  /*29af0*/  IMAD.MOV.U32 R21, RZ, RZ, R13 ;  /* 0x000000ffff157224 */ /* 0x000fe400078e000d */
[----:B------:R-:W-:Y:S02]  /*29b00*/  IMAD.MOV.U32 R9, RZ, RZ, R8 ;  /* 0x000000ffff097224 */ /* 0x000fe400078e0008 */
[----:B------:R-:W-:Y:S01]  /*29b10*/  IMAD.MOV.U32 R147, RZ, RZ, R172 ;  /* 0x000000ffff937224 */ /* 0x000fe200078e00ac */
[CC--:B------:R-:W-:Y:S01]  /*29b20*/  LEA R172, P3, R166.reuse, R0.reuse, 0x2 ;  /* 0x00000000a6ac7211 */ /* 0x0c0fe200078610ff */
[----:B------:R-:W-:Y:S01]  /*29b30*/  IMAD.MOV.U32 R8, RZ, RZ, R174 ;  /* 0x000000ffff087224 */ /* 0x000fe200078e00ae */
[C---:B------:R-:W-:Y:S01]  /*29b40*/  LEA R174, P1, R29.reuse, R0, 0x2 ;  /* 0x000000001dae7211 */ /* 0x040fe200078210ff */
[----:B------:R-:W-:Y:S01]  /*29b50*/  IMAD.MOV.U32 R13, RZ, RZ, R171 ;  /* 0x000000ffff0d7224 */ /* 0x000fe200078e00ab */
[----:B------:R-:W-:Y:S01]  /*29b60*/  MOV R25, R20 ;  /* 0x0000001400197202 */ /* 0x000fe20000000f00 */
[----:B------:R-:W-:Y:S01]  /*29b70*/  IMAD.MOV.U32 R20, RZ, RZ, R175 ;  /* 0x000000ffff147224 */ /* 0x000fe200078e00af */
[-C--:B------:R-:W-:Y:S01]  /*29b80*/  LEA.HI.X.SX32 R173, R166, R6.reuse, 0x2, P3 ;  /* 0x00000006a6ad7211 */ /* 0x080fe200018f16ff */
[----:B------:R-:W-:Y:S01]  /*29b90*/  IMAD.MOV.U32 R33, RZ, RZ, R13 ;  /* 0x000000ffff217224 */ /* 0x000fe200078e000d */
[----:B------:R-:W-:Y:S01]  /*29ba0*/  LEA.HI.X.SX32 R175, R29, R6, 0x2, P1 ;  /* 0x000000061daf7211 */ /* 0x000fe200008f16ff */
[----:B------:R-:W-:Y:S01]  /*29bb0*/  IMAD.MOV.U32 R13, RZ, RZ, R147 ;  /* 0x000000ffff0d7224 */ /* 0x000fe200078e0093 */
[----:B------:R-:W-:-:S02]  /*29bc0*/  LEA R166, P3, R136, R0, 0x2 ;  /* 0x0000000088a67211 */ /* 0x000fc400078610ff */
[----:B------:R-:W-:Y:S01]  /*29bd0*/  LEA R168, P1, R28, R0, 0x2 ;  /* 0x000000001ca87211 */ /* 0x000fe200078210ff */
[----:B------:R-:W-:Y:S01]  /*29be0*/  IMAD.MOV.U32 R147, RZ, RZ, R164 ;  /* 0x000000ffff937224 */ /* 0x000fe200078e00a4 */
[----:B------:R-:W-:Y:S02]  /*29bf0*/  LEA.HI.X.SX32 R171, R17, R6, 0x2, P6 ;  /* 0x0000000611ab7211 */ /* 0x000fe400030f16ff */
[----:B------:R-:W-:Y:S02]  /*29c00*/  LEA R164, P6, R144, R0, 0x2 ;  /* 0x0000000090a47211 */ /* 0x000fe400078c10ff */
[-C--:B------:R-:W-:Y:S01]  /*29c10*/  LEA.HI.X.SX32 R167, R136, R6.reuse, 0x2, P3 ;  /* 0x0000000688a77211 */ /* 0x080fe200018f16ff */
[----:B------:R-:W-:Y:S01]  /*29c20*/  IMAD.MOV.U32 R31, RZ, RZ, R24 ;  /* 0x000000ffff1f7224 */ /* 0x000fe200078e0018 */
[----:B------:R-:W-:Y:S02]  /*29c30*/  LEA.HI.X.SX32 R169, R28, R6, 0x2, P1 ;  /* 0x000000061ca97211 */ /* 0x000fe400008f16ff */
[-C--:B------:R-:W-:Y:S01]  /*29c40*/  LEA R160, P3, R13, R0.reuse, 0x2 ;  /* 0x000000000da07211 */ /* 0x080fe200078610ff */
[----:B------:R-:W-:Y:S01]  /*29c50*/  IMAD.MOV.U32 R17, RZ, RZ, R165 ;  /* 0x000000ffff117224 */ /* 0x000fe200078e00a5 */
[----:B------:R-:W-:Y:S01]  /*29c60*/  LEA R162, P1, R153, R0, 0x2 ;  /* 0x0000000099a27211 */ /* 0x000fe200078210ff */
[----:B------:R-:W-:Y:S01]  /*29c70*/  IMAD.MOV.U32 R24, RZ, RZ, R22 ;  /* 0x000000ffff187224 */ /* 0x000fe200078e0016 */
[----:B------:R-:W-:Y:S01]  /*29c80*/  LEA.HI.X.SX32 R165, R144, R6, 0x2, P6 ;  /* 0x0000000690a57211 */ /* 0x000fe200030f16ff */
[----:B------:R-:W-:Y:S01]  /*29c90*/  IMAD.MOV.U32 R29, RZ, RZ, R20 ;  /* 0x000000ffff1d7224 */ /* 0x000fe200078e0014 */
[----:B------:R-:W-:Y:S01]  /*29ca0*/  MOV R27, R18 ;  /* 0x00000012001b7202 */ /* 0x000fe20000000f00 */
[----:B------:R-:W-:Y:S01]  /*29cb0*/  IMAD.MOV.U32 R22, RZ, RZ, R158 ;  /* 0x000000ffff167224 */ /* 0x000fe200078e009e */
[----:B------:R-:W-:Y:S01]  /*29cc0*/  LEA R158, P6, R33, R0, 0x2 ;  /* 0x00000000219e7211 */ /* 0x000fe200078c10ff */
[----:B------:R-:W-:Y:S01]  /*29cd0*/  IMAD.MOV.U32 R20, RZ, RZ, R163 ;  /* 0x000000ffff147224 */ /* 0x000fe200078e00a3 */
[-C--:B------:R-:W-:Y:S01]  /*29ce0*/  LEA.HI.X.SX32 R161, R13, R6.reuse, 0x2, P3 ;  /* 0x000000060da17211 */ /* 0x080fe200018f16ff */
[----:B------:R-:W-:Y:S01]  /*29cf0*/  IMAD.MOV.U32 R18, RZ, RZ, R156 ;  /* 0x000000ffff127224 */ /* 0x000fe200078e009c */
[----:B------:R-:W-:Y:S01]  /*29d00*/  LEA.HI.X.SX32 R163, R153, R6, 0x2, P1 ;  /* 0x0000000699a37211 */ /* 0x000fe200008f16ff */
[----:B------:R-:W-:Y:S01]  /*29d10*/  IMAD.MOV.U32 R13, RZ, RZ, R148 ;  /* 0x000000ffff0d7224 */ /* 0x000fe200078e0094 */
[----:B------:R-:W-:Y:S01]  /*29d20*/  LEA R156, P1, R32, R0, 0x2 ;  /* 0x00000000209c7211 */ /* 0x000fe200078210ff */
[----:B------:R-:W-:-:S02]  /*29d30*/  IMAD.MOV.U32 R28, RZ, RZ, R19 ;  /* 0x000000ffff1c7224 */ /* 0x000fc400078e0013 */
[----:B------:R-:W-:Y:S01]  /*29d40*/  IMAD.MOV.U32 R148, RZ, RZ, R154 ;  /* 0x000000ffff947224 */ /* 0x000fe200078e009a */
[----:B------:R-:W-:Y:S01]  /*29d50*/  LEA R154, P3, R15, R0, 0x2 ;  /* 0x000000000f9a7211 */ /* 0x000fe200078610ff */
[----:B------:R-:W-:Y:S01]  /*29d60*/  IMAD.MOV.U32 R19, RZ, RZ, R14 ;  /* 0x000000ffff137224 */ /* 0x000fe200078e000e */
[----:B------:R-:W-:Y:S01]  /*29d70*/  LEA.HI.X.SX32 R159, R33, R6, 0x2, P6 ;  /* 0x00000006219f7211 */ /* 0x000fe200030f16ff */
[----:B------:R-:W-:Y:S01]  /*29d80*/  IMAD.MOV.U32 R23, RZ, RZ, R8 ;  /* 0x000000ffff177224 */ /* 0x000fe200078e0008 */
[----:B------:R-:W-:Y:S01]  /*29d90*/  LEA R152, P6, R147, R0, 0x2 ;  /* 0x0000000093987211 */ /* 0x000fe200078c10ff */
[----:B------:R-:W-:Y:S02]  /*29da0*/  IMAD.MOV.U32 R14, RZ, RZ, R12 ;  /* 0x000000ffff0e7224 */ /* 0x000fe400078e000c */
        /* <DEDUP_REMOVED lines=9> */
[----:B------:R-:W-:Y:S01]  /*29e40*/  IMAD.MOV.U32 R13, RZ, RZ, R148 ;  /* 0x000000ffff0d7224 */ /* 0x000fe200078e0094 */
[-C--:B------:R-:W-:Y:S01]  /*29e50*/  LEA R148, P3, R145, R0.reuse, 0x2 ;  /* 0x0000000091947211 */ /* 0x080fe200078610ff */
[----:B------:R-:W-:Y:S01]  /*29e60*/  IMAD.MOV.U32 R31, RZ, RZ, R146 ;  /* 0x000000ffff1f7224 */ /* 0x000fe200078e0092 */
[----:B------:R-:W-:Y:S01]  /*29e70*/  LEA R146, P6, R17, R0, 0x2 ;  /* 0x0000000011927211 */ /* 0x000fe200078c10ff */
[----:B------:R-:W-:Y:S01]  /*29e80*/  IMAD.MOV.U32 R32, RZ, RZ, R16 ;  /* 0x000000ffff207224 */ /* 0x000fe200078e0010 */
[----:B------:R-:W-:Y:S01]  /*29e90*/  LEA.HI.X.SX32 R151, R30, R6, 0x2, P1 ;  /* 0x000000061e977211 */ /* 0x000fe200008f16ff */
[----:B------:R-:W-:Y:S01]  /*29ea0*/  IMAD.MOV.U32 R16, RZ, RZ, R14 ;  /* 0x000000ffff107224 */ /* 0x000fe200078e000e */
[----:B------:R-:W-:Y:S01]  /*29eb0*/  LEA R144, P1, R26, R0, 0x2 ;  /* 0x000000001a907211 */ /* 0x000fe200078210ff */
[----:B------:R-:W-:Y:S01]  /*29ec0*/  IMAD.MOV.U32 R14, RZ, RZ, R149 ;  /* 0x000000ffff0e7224 */ /* 0x000fe200078e0095 */
[-C--:B------:R-:W-:Y:S02]  /*29ed0*/  LEA.HI.X.SX32 R149, R145, R6.reuse, 0x2, P3 ;  /* 0x0000000691957211 */ /* 0x080fe400018f16ff */
[----:B------:R-:W-:Y:S01]  /*29ee0*/  LEA.HI.X.SX32 R147, R17, R6, 0x2, P6 ;  /* 0x0000000611937211 */ /* 0x000fe200030f16ff */
[----:B------:R-:W-:Y:S01]  /*29ef0*/  IMAD.MOV.U32 R17, RZ, RZ, R140 ;  /* 0x000000ffff117224 */ /* 0x000fe200078e008c */
[----:B------:R-:W-:-:S02]  /*29f00*/  LEA R142, P3, R25, R0, 0x2 ;  /* 0x00000000198e7211 */ /* 0x000fc400078610ff */
[----:B------:R-:W-:Y:S02]  /*29f10*/  LEA R140, P6, R34, R0, 0x2 ;  /* 0x00000000228c7211 */ /* 0x000fe400078c10ff */
[-C--:B------:R-:W-:Y:S01]  /*29f20*/  LEA.HI.X.SX32 R145, R26, R6.reuse, 0x2, P1 ;  /* 0x000000061a917211 */ /* 0x080fe200008f16ff */
[----:B------:R-:W-:Y:S01]  /*29f30*/  IMAD.MOV.U32 R26, RZ, RZ, R13 ;  /* 0x000000ffff1a7224 */ /* 0x000fe200078e000d */
[----:B------:R-:W-:Y:S01]  /*29f40*/  LEA.HI.X.SX32 R143, R25, R6, 0x2, P3 ;  /* 0x00000006198f7211 */ /* 0x000fe200018f16ff */
[----:B------:R-:W-:Y:S01]  /*29f50*/  IMAD.MOV.U32 R13, RZ, RZ, R138 ;  /* 0x000000ffff0d7224 */ /* 0x000fe200078e008a */
        /* <DEDUP_REMOVED lines=10> */
[----:B------:R-:W-:Y:S01]  /*2a000*/  LEA.HI.X.SX32 R139, R33, R6, 0x2, P1 ;  /* 0x00000006218b7211 */ /* 0x000fe200008f16ff */
[----:B------:R-:W-:Y:S01]  /*2a010*/  IMAD.MOV.U32 R9, RZ, RZ, R137 ;  /* 0x000000ffff097224 */ /* 0x000fe200078e0089 */
[----:B------:R-:W-:-:S02]  /*2a020*/  LEA R132, P1, R30, R0, 0x2 ;  /* 0x000000001e847211 */ /* 0x000fc400078210ff */
        /* <DEDUP_REMOVED lines=21> */
[----:B------:R-:W-:Y:S01]  /*2a180*/  STL.64 [R1+0x3648], R198 ;  /* 0x003648c601007387 */ /* 0x000fe20000100a00 */
[----:B------:R-:W-:Y:S02]  /*2a190*/  LEA R110, P6, R7, R0, 0x2 ;  /* 0x00000000076e7211 */ /* 0x000fe400078c10ff */
[----:B------:R-:W-:Y:S01]  /*2a1a0*/  LEA.HI.X.SX32 R115, R21, R6, 0x2, P1 ;  /* 0x0000000615737211 */ /* 0x000fe200008f16ff */
[----:B------:R-:W-:Y:S01]  /*2a1b0*/  STL.64 [R1+0x3650], R196 ;  /* 0x003650c401007387 */ /* 0x000fe20000100a00 */
[----:B------:R-:W-:-:S02]  /*2a1c0*/  LEA R108, P1, R12, R0, 0x2 ;  /* 0x000000000c6c7211 */ /* 0x000fc400078210ff */
[----:B------:R-:W-:Y:S01]  /*2a1d0*/  LEA.HI.X.SX32 R113, R20, R6, 0x2, P3 ;  /* 0x0000000614717211 */ /* 0x000fe200018f16ff */
[----:B------:R-:W-:Y:S01]  /*2a1e0*/  STL.64 [R1+0x3658], R194 ;  /* 0x003658c201007387 */ /* 0x000fe20000100a00 */
[----:B------:R-:W-:Y:S02]  /*2a1f0*/  LEA R106, P3, R11, R0, 0x2 ;  /* 0x000000000b6a7211 */ /* 0x000fe400078610ff */
[----:B------:R-:W-:Y:S01]  /*2a200*/  LEA.HI.X.SX32 R111, R7, R6, 0x2, P6 ;  /* 0x00000006076f7211 */ /* 0x000fe200030f16ff */
[----:B------:R-:W-:Y:S01]  /*2a210*/  STL.64 [R1+0x3660], R192 ;  /* 0x003660c001007387 */ /* 0x000fe20000100a00 */
[----:B------:R-:W-:-:S03]  /*2a220*/  LEA R104, P6, R10, R0, 0x2 ;  /* 0x000000000a687211 */ /* 0x000fc600078c10ff */
[----:B------:R-:W-:Y:S01]  /*2a230*/  STL.64 [R1+0x3668], R190 ;  /* 0x003668be01007387 */ /* 0x000fe20000100a00 */
[----:B------:R-:W-:-:S03]  /*2a240*/  LEA.HI.X.SX32 R109, R12, R6, 0x2, P1 ;  /* 0x000000060c6d7211 */ /* 0x000fc600008f16ff */
[----:B------:R-:W-:Y:S01]  /*2a250*/  STL.64 [R1+0x3670], R188 ;  /* 0x003670bc01007387 */ /* 0x000fe20000100a00 */
[----:B------:R-:W-:Y:S02]  /*2a260*/  LEA R102, P1, R9, R0, 0x2 ;  /* 0x0000000009667211 */ /* 0x000fe400078210ff */
[-C--:B------:R-:W-:Y:S01]  /*2a270*/  LEA.HI.X.SX32 R107, R11, R6.reuse, 0x2, P3 ;  /* 0x000000060b6b7211 */ /* 0x080fe200018f16ff */
[----:B------:R3:W-:Y:S01]  /*2a280*/  STL.64 [R1+0x3678], R186 ;  /* 0x003678ba01007387 */ /* 0x0007e20000100a00 */
[----:B------:R-:W-:-:S03]  /*2a290*/  LEA.HI.X.SX32 R105, R10, R6, 0x2, P6 ;  /* 0x000000060a697211 */ /* 0x000fc600030f16ff */
[----:B------:R-:W4:Y:S01]  /*2a2a0*/  LDL.LU R12, [R1+0x3e0] ;  /* 0x0003e000010c7983 */ /* 0x000f220000300800 */
[----:B------:R-:W-:-:S03]  /*2a2b0*/  LEA R98, P6, R8, R0, 0x2 ;  /* 0x0000000008627211 */ /* 0x000fc600078c10ff */
[----:B------:R-:W2:Y:S01]  /*2a2c0*/  LDL.LU R11, [R1+0x3e4] ;  /* 0x0003e400010b7983 */ /* 0x000ea20000300800 */
[----:B------:R-:W-:-:S03]  /*2a2d0*/  LEA.HI.X.SX32 R103, R9, R6, 0x2, P1 ;  /* 0x0000000609677211 */ /* 0x000fc600008f16ff */
[----:B------:R-:W3:Y:S01]  /*2a2e0*/  LDL.LU R10, [R1+0x3e8] ;  /* 0x0003e800010a7983 */ /* 0x000ee20000300800 */
[----:B------:R-:W-:Y:S02]  /*2a2f0*/  LEA R96, P1, R252, R0, 0x2 ;  /* 0x00000000fc607211 */ /* 0x000fe400078210ff */
[-C--:B------:R-:W-:Y:S01]  /*2a300*/  LEA.HI.X.SX32 R99, R8, R6.reuse, 0x2, P6 ;  /* 0x0000000608637211 */ /* 0x080fe200030f16ff */
[----:B------:R-:W3:Y:S01]  /*2a310*/  LDL.LU R9, [R1+0x3ec] ;  /* 0x0003ec0001097983 */ /* 0x000ee20000300800 */
[----:B------:R-:W-:-:S03]  /*2a320*/  LEA.HI.X.SX32 R97, R252, R6, 0x2, P1 ;  /* 0x00000006fc617211 */ /* 0x000fc600008f16ff */
[----:B------:R-:W3:Y:S04]  /*2a330*/  LDL.LU R20, [R1+0x3f0] ;  /* 0x0003f00001147983 */ /* 0x000ee80000300800 */
[----:B------:R-:W3:Y:S04]  /*2a340*/  LDL.LU R8, [R1+0x3f4] ;  /* 0x0003f40001087983 */ /* 0x000ee80000300800 */
[----:B------:R-:W3:Y:S01]  /*2a350*/  LDL.LU R252, [R1+0x3f8] ;  /* 0x0003f80001fc7983 */ /* 0x000ee20000300800 */
[----:B------:R-:W-:-:S04]  /*2a360*/  LEA R100, P3, R19, R0, 0x2 ;  /* 0x0000000013647211 */ /* 0x000fc800078610ff */
[----:B------:R-:W-:Y:S02]  /*2a370*/  LEA.HI.X.SX32 R101, R19, R6, 0x2, P3 ;  /* 0x0000000613657211 */ /* 0x000fe400018f16ff */
[-C--:B------:R-:W-:Y:S01]  /*2a380*/  LEA R94, P3, R18, R0.reuse, 0x2 ;  /* 0x00000000125e7211 */ /* 0x080fe200078610ff */
[----:B------:R-:W3:Y:S01]  /*2a390*/  LDL.LU R19, [R1+0x3fc] ;  /* 0x0003fc0001137983 */ /* 0x000ee20000300800 */
[-C--:B------:R-:W-:Y:S02]  /*2a3a0*/  LEA R92, P6, R17, R0.reuse, 0x2 ;  /* 0x00000000115c7211 */ /* 0x080fe400078c10ff */
[----:B------:R-:W-:Y:S02]  /*2a3b0*/  LEA R90, P1, R16, R0, 0x2 ;  /* 0x00000000105a7211 */ /* 0x000fe400078210ff */
[----:B------:R-:W-:Y:S02]  /*2a3c0*/  LEA.HI.X.SX32 R95, R18, R6, 0x2, P3 ;  /* 0x00000006125f7211 */ /* 0x000fe400018f16ff */
[----:B------:R-:W-:Y:S01]  /*2a3d0*/  LEA R88, P3, R15, R0, 0x2 ;  /* 0x000000000f587211 */ /* 0x000fe200078610ff */
[----:B------:R-:W3:Y:S01]  /*2a3e0*/  LDL.LU R18, [R1+0x400] ;  /* 0x0004000001127983 */ /* 0x000ee20000300800 */
[----:B------:R-:W-:-:S02]  /*2a3f0*/  LEA.HI.X.SX32 R93, R17, R6, 0x2, P6 ;  /* 0x00000006115d7211 */ /* 0x000fc400030f16ff */
[----:B------:R-:W-:Y:S01]  /*2a400*/  LEA.HI.X.SX32 R91, R16, R6, 0x2, P1 ;  /* 0x00000006105b7211 */ /* 0x000fe200008f16ff */
[----:B------:R-:W3:Y:S01]  /*2a410*/  LDL.LU R17, [R1+0x404] ;  /* 0x0004040001117983 */ /* 0x000ee20000300800 */
[CC--:B------:R-:W-:Y:S02]  /*2a420*/  LEA R86, P6, R14.reuse, R0.reuse, 0x2 ;  /* 0x000000000e567211 */ /* 0x0c0fe400078c10ff */
[----:B------:R-:W-:Y:S01]  /*2a430*/  LEA R84, P1, R13, R0, 0x2 ;  /* 0x000000000d547211 */ /* 0x000fe200078210ff */
[----:B------:R-:W3:Y:S01]  /*2a440*/  LDL.LU R16, [R1+0x408] ;  /* 0x0004080001107983 */ /* 0x000ee20000300800 */
[-C--:B------:R-:W-:Y:S02]  /*2a450*/  LEA.HI.X.SX32 R89, R15, R6.reuse, 0x2, P3 ;  /* 0x000000060f597211 */ /* 0x080fe400018f16ff */
[-C--:B------:R-:W-:Y:S01]  /*2a460*/  LEA.HI.X.SX32 R87, R14, R6.reuse, 0x2, P6 ;  /* 0x000000060e577211 */ /* 0x080fe200030f16ff */
[----:B------:R-:W3:Y:S01]  /*2a470*/  LDL.LU R15, [R1+0x40c] ;  /* 0x00040c00010f7983 */ /* 0x000ee20000300800 */
[----:B------:R-:W-:-:S03]  /*2a480*/  LEA.HI.X.SX32 R85, R13, R6, 0x2, P1 ;  /* 0x000000060d557211 */ /* 0x000fc600008f16ff */
[----:B------:R-:W3:Y:S04]  /*2a490*/  LDL.LU R14, [R1+0x410] ;  /* 0x00041000010e7983 */ /* 0x000ee80000300800 */
[----:B------:R-:W3:Y:S01]  /*2a4a0*/  LDL.LU R13, [R1+0x414] ;  /* 0x00041400010d7983 */ /* 0x000ee20000300800 */
[CC--:B----4-:R-:W-:Y:S02]  /*2a4b0*/  LEA R82, P3, R12.reuse, R0.reuse, 0x2 ;  /* 0x000000000c527211 */ /* 0x0d0fe400078610ff */
[C---:B--2---:R-:W-:Y:S02]  /*2a4c0*/  LEA R80, P6, R11.reuse, R0, 0x2 ;  /* 0x000000000b507211 */ /* 0x044fe400078c10ff */
[----:B------:R-:W-:Y:S02]  /*2a4d0*/  LEA.HI.X.SX32 R83, R12, R6, 0x2, P3 ;  /* 0x000000060c537211 */ /* 0x000fe400018f16ff */
[----:B---3--:R-:W-:Y:S01]  /*2a4e0*/  LEA R78, P1, R10, R0, 0x2 ;  /* 0x000000000a4e7211 */ /* 0x008fe200078210ff */
[----:B------:R-:W2:Y:S01]  /*2a4f0*/  LDL.LU R12, [R1+0x418] ;  /* 0x00041800010c7983 */ /* 0x000ea20000300800 */
[----:B------:R-:W-:-:S02]  /*2a500*/  LEA.HI.X.SX32 R81, R11, R6, 0x2, P6 ;  /* 0x000000060b517211 */ /* 0x000fc400030f16ff */
[C---:B------:R-:W-:Y:S01]  /*2a510*/  LEA R76, P3, R9.reuse, R0, 0x2 ;  /* 0x00000000094c7211 */ /* 0x040fe200078610ff */
[----:B------:R-:W3:Y:S01]  /*2a520*/  LDL.LU R11, [R1+0x41c] ;  /* 0x00041c00010b7983 */ /* 0x000ee20000300800 */
[-C--:B------:R-:W-:Y:S02]  /*2a530*/  LEA.HI.X.SX32 R79, R10, R6.reuse, 0x2, P1 ;  /* 0x000000060a4f7211 */ /* 0x080fe400008f16ff */
[----:B------:R-:W-:Y:S01]  /*2a540*/  LEA.HI.X.SX32 R77, R9, R6, 0x2, P3 ;  /* 0x00000006094d7211 */ /* 0x000fe200018f16ff */
[----:B------:R-:W4:Y:S01]  /*2a550*/  LDL.LU R10, [R1+0x420] ;  /* 0x00042000010a7983 */ /* 0x000f220000300800 */
[----:B------:R-:W-:-:S03]  /*2a560*/  LEA R72, P1, R8, R0, 0x2 ;  /* 0x0000000008487211 */ /* 0x000fc600078210ff */
[----:B------:R-:W4:Y:S01]  /*2a570*/  LDL.LU R9, [R1+0x424] ;  /* 0x0004240001097983 */ /* 0x000f220000300800 */
[----:B------:R-:W-:Y:S02]  /*2a580*/  LEA R70, P3, R252, R0, 0x2 ;  /* 0x00000000fc467211 */ /* 0x000fe400078610ff */
[-C--:B------:R-:W-:Y:S02]  /*2a590*/  LEA.HI.X.SX32 R73, R8, R6.reuse, 0x2, P1 ;  /* 0x0000000608497211 */ /* 0x080fe400008f16ff */
[----:B------:R-:W4:Y:S01]  /*2a5a0*/  LDL.LU R8, [R1+0x428] ;  /* 0x0004280001087983 */ /* 0x000f220000300800 */
[----:B------:R-:W-:-:S03]  /*2a5b0*/  LEA.HI.X.SX32 R71, R252, R6, 0x2, P3 ;  /* 0x00000006fc477211 */ /* 0x000fc600018f16ff */
[----:B------:R-:W4:Y:S01]  /*2a5c0*/  LDL.LU R252, [R1+0x42c] ;  /* 0x00042c0001fc7983 */ /* 0x000f220000300800 */
[----:B------:R-:W-:-:S03]  /*2a5d0*/  LEA R74, P6, R20, R0, 0x2 ;  /* 0x00000000144a7211 */ /* 0x000fc600078c10ff */
[----:B------:R-:W4:Y:S01]  /*2a5e0*/  LDL.LU R22, [R1+0x430] ;  /* 0x0004300001167983 */ /* 0x000f220000300800 */
[----:B------:R-:W-:Y:S02]  /*2a5f0*/  LEA.HI.X.SX32 R75, R20, R6, 0x2, P6 ;  /* 0x00000006144b7211 */ /* 0x000fe400030f16ff */
[-C--:B------:R-:W-:Y:S01]  /*2a600*/  LEA R68, P6, R19, R0.reuse, 0x2 ;  /* 0x0000000013447211 */ /* 0x080fe200078c10ff */
[----:B------:R-:W4:Y:S01]  /*2a610*/  LDL.LU R21, [R1+0x434] ;  /* 0x0004340001157983 */ /* 0x000f220000300800 */
[-C--:B------:R-:W-:Y:S02]  /*2a620*/  LEA R66, P1, R18, R0.reuse, 0x2 ;  /* 0x0000000012427211 */ /* 0x080fe400078210ff */
[----:B------:R-:W-:Y:S01]  /*2a630*/  LEA R64, P3, R17, R0, 0x2 ;  /* 0x0000000011407211 */ /* 0x000fe200078610ff */
[----:B------:R-:W4:Y:S01]  /*2a640*/  LDL.LU R20, [R1+0x438] ;  /* 0x0004380001147983 */ /* 0x000f220000300800 */
[----:B------:R-:W-:Y:S02]  /*2a650*/  LEA.HI.X.SX32 R69, R19, R6, 0x2, P6 ;  /* 0x0000000613457211 */ /* 0x000fe400030f16ff */
[----:B------:R-:W-:Y:S01]  /*2a660*/  LEA R62, P6, R16, R0, 0x2 ;  /* 0x00000000103e7211 */ /* 0x000fe200078c10ff */
[----:B------:R-:W4:Y:S01]  /*2a670*/  LDL.LU R19, [R1+0x43c] ;  /* 0x00043c0001137983 */ /* 0x000f220000300800 */
[----:B------:R-:W-:-:S02]  /*2a680*/  LEA.HI.X.SX32 R67, R18, R6, 0x2, P1 ;  /* 0x0000000612437211 */ /* 0x000fc400008f16ff */
[----:B------:R-:W-:Y:S01]  /*2a690*/  LEA R60, P1, R15, R0, 0x2 ;  /* 0x000000000f3c7211 */ /* 0x000fe200078210ff */
[----:B------:R-:W4:Y:S01]  /*2a6a0*/  LDL.LU R18, [R1+0x440] ;  /* 0x0004400001127983 */ /* 0x000f220000300800 */
[----:B------:R-:W-:Y:S02]  /*2a6b0*/  LEA.HI.X.SX32 R65, R17, R6, 0x2, P3 ;  /* 0x0000000611417211 */ /* 0x000fe400018f16ff */
[----:B------:R-:W-:Y:S01]  /*2a6c0*/  LEA R58, P3, R14, R0, 0x2 ;  /* 0x000000000e3a7211 */ /* 0x000fe200078610ff */
[----:B------:R-:W4:Y:S01]  /*2a6d0*/  LDL.LU R17, [R1+0x444] ;  /* 0x0004440001117983 */ /* 0x000f220000300800 */
[----:B------:R-:W-:Y:S02]  /*2a6e0*/  LEA.HI.X.SX32 R63, R16, R6, 0x2, P6 ;  /* 0x00000006103f7211 */ /* 0x000fe400030f16ff */
[----:B------:R-:W-:Y:S01]  /*2a6f0*/  LEA R56, P6, R13, R0, 0x2 ;  /* 0x000000000d387211 */ /* 0x000fe200078c10ff */
[----:B------:R-:W4:Y:S01]  /*2a700*/  LDL.LU R16, [R1+0x448] ;  /* 0x0004480001107983 */ /* 0x000f220000300800 */
[----:B------:R-:W-:-:S02]  /*2a710*/  LEA.HI.X.SX32 R61, R15, R6, 0x2, P1 ;  /* 0x000000060f3d7211 */ /* 0x000fc400008f16ff */
[-C--:B------:R-:W-:Y:S01]  /*2a720*/  LEA.HI.X.SX32 R59, R14, R6.reuse, 0x2, P3 ;  /* 0x000000060e3b7211 */ /* 0x080fe200018f16ff */
[----:B------:R-:W4:Y:S01]  /*2a730*/  LDL.LU R15, [R1+0x44c] ;  /* 0x00044c00010f7983 */ /* 0x000f220000300800 */
[----:B------:R-:W-:-:S03]  /*2a740*/  LEA.HI.X.SX32 R57, R13, R6, 0x2, P6 ;  /* 0x000000060d397211 */ /* 0x000fc600030f16ff */
[----:B------:R-:W4:Y:S04]  /*2a750*/  LDL.LU R14, [R1+0x450] ;  /* 0x00045000010e7983 */ /* 0x000f280000300800 */
[----:B------:R-:W4:Y:S01]  /*2a760*/  LDL.LU R13, [R1+0x454] ;  /* 0x00045400010d7983 */ /* 0x000f220000300800 */
[CC--:B--2---:R-:W-:Y:S02]  /*2a770*/  LEA R54, P1, R12.reuse, R0.reuse, 0x2 ;  /* 0x000000000c367211 */ /* 0x0c4fe400078210ff */
[C---:B---3--:R-:W-:Y:S02]  /*2a780*/  LEA R52, P3, R11.reuse, R0, 0x2 ;  /* 0x000000000b347211 */ /* 0x048fe400078610ff */
[----:B------:R-:W-:Y:S02]  /*2a790*/  LEA.HI.X.SX32 R55, R12, R6, 0x2, P1 ;  /* 0x000000060c377211 */ /* 0x000fe400008f16ff */
[----:B----4-:R-:W-:Y:S01]  /*2a7a0*/  LEA R50, P6, R10, R0, 0x2 ;  /* 0x000000000a327211 */ /* 0x010fe200078c10ff */
        /* <DEDUP_REMOVED lines=8> */
[----:B------:R-:W2:Y:S01]  /*2a830*/  LDL.LU R9, [R1+0x468] ;  /* 0x0004680001097983 */ /* 0x000ea20000300800 */
[----:B------:R-:W-:Y:S02]  /*2a840*/  LEA R44, P6, R252, R0, 0x2 ;  /* 0x00000000fc2c7211 */ /* 0x000fe400078c10ff */
[-C--:B------:R-:W-:Y:S02]  /*2a850*/  LEA.HI.X.SX32 R47, R8, R6.reuse, 0x2, P3 ;  /* 0x00000006082f7211 */ /* 0x080fe400018f16ff */
[----:B------:R-:W2:Y:S01]  /*2a860*/  LDL.LU R8, [R1+0x470] ;  /* 0x0004700001087983 */ /* 0x000ea20000300800 */
[----:B------:R-:W-:-:S03]  /*2a870*/  LEA.HI.X.SX32 R45, R252, R6, 0x2, P6 ;  /* 0x00000006fc2d7211 */ /* 0x000fc600030f16ff */
[----:B-1----:R-:W2:Y:S04]  /*2a880*/  LDL.LU R248, [R1+0x474] ;  /* 0x0004740001f87983 */ /* 0x002ea80000300800 */
[----:B------:R-:W2:Y:S04]  /*2a890*/  LDL.LU R250, [R1+0x46c] ;  /* 0x00046c0001fa7983 */ /* 0x000ea80000300800 */
[----:B------:R-:W2:Y:S04]  /*2a8a0*/  LDL.LU R252, [R1+0x464] ;  /* 0x0004640001fc7983 */ /* 0x000ea80000300800 */
[----:B------:R-:W2:Y:S04]  /*2a8b0*/  LDL.LU R249, [R1+0x710] ;  /* 0x0007100001f97983 */ /* 0x000ea80000300800 */
[----:B------:R-:W2:Y:S04]  /*2a8c0*/  LDL.LU R251, [R1+0x70c] ;  /* 0x00070c0001fb7983 */ /* 0x000ea80000300800 */
[----:B------:R-:W-:Y:S04]  /*2a8d0*/  STL [R1+0x1080], RZ ;  /* 0x001080ff01007387 */ /* 0x000fe80000100800 */
        /* <DEDUP_REMOVED lines=829> */
[----:B------:R-:W-:Y:S01]  /*2dcb0*/  STL [R1+0x8f8], RZ ;  /* 0x0008f8ff01007387 */ /* 0x000fe20000100800 */
[----:B------:R-:W-:-:S03]  /*2dcc0*/  LEA R42, P1, R22, R0, 0x2 ;  /* 0x00000000162a7211 */ /* 0x000fc600078210ff */
[----:B------:R-:W-:Y:S01]  /*2dcd0*/  STL [R1+0x8fc], RZ ;  /* 0x0008fcff01007387 */ /* 0x000fe20000100800 */
[----:B------:R-:W-:-:S03]  /*2dce0*/  LEA R40, P3, R21, R0, 0x2 ;  /* 0x0000000015287211 */ /* 0x000fc600078610ff */
[----:B------:R-:W-:Y:S04]  /*2dcf0*/  STL [R1+0x8e0], RZ ;  /* 0x0008e0ff01007387 */ /* 0x000fe80000100800 */
[----:B------:R-:W-:Y:S04]  /*2dd00*/  STL [R1+0x8e4], RZ ;  /* 0x0008e4ff01007387 */ /* 0x000fe80000100800 */
[----:B------:R-:W-:Y:S01]  /*2dd10*/  STL [R1+0x8e8], RZ ;  /* 0x0008e8ff01007387 */ /* 0x000fe20000100800 */
[----:B------:R-:W-:-:S03]  /*2dd20*/  LEA.HI.X.SX32 R43, R22, R6, 0x2, P1 ;  /* 0x00000006162b7211 */ /* 0x000fc600008f16ff */
[----:B------:R-:W-:Y:S01]  /*2dd30*/  STL [R1+0x8ec], RZ ;  /* 0x0008ecff01007387 */ /* 0x000fe20000100800 */
[----:B------:R-:W-:-:S03]  /*2dd40*/  LEA.HI.X.SX32 R41, R21, R6, 0x2, P3 ;  /* 0x0000000615297211 */ /* 0x000fc600018f16ff */
[----:B------:R-:W-:Y:S01]  /*2dd50*/  STL [R1+0x8d0], RZ ;  /* 0x0008d0ff01007387 */ /* 0x000fe20000100800 */
[----:B------:R-:W-:-:S03]  /*2dd60*/  LEA R36, P1, R19, R0, 0x2 ;  /* 0x0000000013247211 */ /* 0x000fc600078210ff */
[----:B------:R-:W-:Y:S01]  /*2dd70*/  STL [R1+0x8d4], RZ ;  /* 0x0008d4ff01007387 */ /* 0x000fe20000100800 */
[----:B------:R-:W-:-:S03]  /*2dd80*/  LEA R34, P3, R18, R0, 0x2 ;  /* 0x0000000012227211 */ /* 0x000fc600078610ff */
[----:B------:R-:W-:Y:S04]  /*2dd90*/  STL [R1+0x8d8], RZ ;  /* 0x0008d8ff01007387 */ /* 0x000fe80000100800 */
[----:B------:R-:W-:Y:S01]  /*2dda0*/  STL [R1+0x8dc], RZ ;  /* 0x0008dcff01007387 */ /* 0x000fe20000100800 */
[----:B------:R-:W-:-:S03]  /*2ddb0*/  LEA R38, P6, R20, R0, 0x2 ;  /* 0x0000000014267211 */ /* 0x000fc600078c10ff */
[----:B------:R-:W-:Y:S01]  /*2ddc0*/  STL [R1+0x860], RZ ;  /* 0x000860ff01007387 */ /* 0x000fe20000100800 */
[----:B------:R-:W-:-:S03]  /*2ddd0*/  LEA.HI.X.SX32 R37, R19, R6, 0x2, P1 ;  /* 0x0000000613257211 */ /* 0x000fc600008f16ff */
[----:B------:R-:W-:Y:S01]  /*2dde0*/  STL [R1+0x864], RZ ;  /* 0x000864ff01007387 */ /* 0x000fe20000100800 */
[----:B------:R-:W-:-:S03]  /*2ddf0*/  LEA.HI.X.SX32 R35, R18, R6, 0x2, P3 ;  /* 0x0000000612237211 */ /* 0x000fc600018f16ff */
[----:B------:R-:W-:Y:S01]  /*2de00*/  STL [R1+0x868], RZ ;  /* 0x000868ff01007387 */ /* 0x000fe20000100800 */
[-C--:B------:R-:W-:Y:S02]  /*2de10*/  LEA R30, P1, R16, R0.reuse, 0x2 ;  /* 0x00000000101e7211 */ /* 0x080fe400078210ff */
[----:B------:R-:W-:Y:S01]  /*2de20*/  LEA R28, P3, R15, R0, 0x2 ;  /* 0x000000000f1c7211 */ /* 0x000fe200078610ff */
[----:B------:R-:W-:Y:S01]  /*2de30*/  STL [R1+0x86c], RZ ;  /* 0x00086cff01007387 */ /* 0x000fe20000100800 */
[----:B------:R-:W-:-:S03]  /*2de40*/  LEA.HI.X.SX32 R39, R20, R6, 0x2, P6 ;  /* 0x0000000614277211 */ /* 0x000fc600030f16ff */
        /* <DEDUP_REMOVED lines=8> */
[----:B--2---:R-:W-:Y:S01]  /*2ded0*/  LEA R22, P3, R12, R0, 0x2 ;  /* 0x000000000c167211 */ /* 0x004fe200078610ff */
        /* <DEDUP_REMOVED lines=9> */
[-C--:B----4-:R-:W-:Y:S02]  /*2df70*/  LEA R18, P1, R10, R0.reuse, 0x2 ;  /* 0x000000000a127211 */ /* 0x090fe400078210ff */
[----:B------:R-:W-:Y:S01]  /*2df80*/  LEA R16, P3, R9, R0, 0x2 ;  /* 0x0000000009107211 */ /* 0x000fe200078610ff */
[----:B------:R-:W-:Y:S01]  /*2df90*/  STL [R1+0x6d4], RZ ;  /* 0x0006d4ff01007387 */ /* 0x000fe20000100800 */
[----:B------:R-:W-:-:S03]  /*2dfa0*/  LEA.HI.X.SX32 R27, R14, R6, 0x2, P6 ;  /* 0x000000060e1b7211 */ /* 0x000fc600030f16ff */
[----:B------:R-:W-:Y:S01]  /*2dfb0*/  STL [R1+0x6d8], RZ ;  /* 0x0006d8ff01007387 */ /* 0x000fe20000100800 */
[----:B---3--:R-:W-:-:S03]  /*2dfc0*/  LEA R20, P6, R11, R0, 0x2 ;  /* 0x000000000b147211 */ /* 0x008fc600078c10ff */
[----:B------:R-:W-:Y:S01]  /*2dfd0*/  STL [R1+0x6dc], RZ ;  /* 0x0006dcff01007387 */ /* 0x000fe20000100800 */
[----:B------:R-:W-:-:S03]  /*2dfe0*/  LEA.HI.X.SX32 R19, R10, R6, 0x2, P1 ;  /* 0x000000060a137211 */ /* 0x000fc600008f16ff */
        /* <DEDUP_REMOVED lines=9> */
[----:B------:R-:W-:-:S03]  /*2e080*/  ISETP.GE.AND P3, PT, R251, c[0x0][0x17c], PT ;  /* 0x00005f00fb007a0c */ /* 0x000fc60003f66270 */
[----:B------:R-:W-:Y:S04]  /*2e090*/  STL [R1+0x654], RZ ;  /* 0x000654ff01007387 */ /* 0x000fe80000100800 */
[----:B------:R-:W-:Y:S04]  /*2e0a0*/  STL [R1+0x658], RZ ;  /* 0x000658ff01007387 */ /* 0x000fe80000100800 */
[----:B------:R-:W-:Y:S04]  /*2e0b0*/  STL [R1+0x65c], RZ ;  /* 0x00065cff01007387 */ /* 0x000fe80000100800 */
[----:B------:R-:W-:Y:S04]  /*2e0c0*/  STL [R1+0x610], RZ ;  /* 0x000610ff01007387 */ /* 0x000fe80000100800 */
[----:B------:R-:W-:Y:S04]  /*2e0d0*/  STL [R1+0x614], RZ ;  /* 0x000614ff01007387 */ /* 0x000fe80000100800 */
[----:B------:R-:W1:Y:S04]  /*2e0e0*/  S2R R251, SR_TID.X ;  /* 0x0000000000fb7919 */ /* 0x000e680000002100 */
        /* <DEDUP_REMOVED lines=22> */
[----:B-1----:R-:W-:-:S03]  /*2e250*/  LOP3.LUT R251, R251, 0x1f, RZ, 0xc0, !PT ;  /* 0x0000001ffbfb7812 */ /* 0x002fc600078ec0ff */
[----:B------:R-:W-:Y:S01]  /*2e260*/  STL [R1+0x5bc], RZ ;  /* 0x0005bcff01007387 */ /* 0x000fe20000100800 */
[----:B------:R-:W-:-:S03]  /*2e270*/  IMAD.MOV.U32 R250, RZ, RZ, c[0x0][0x188] ;  /* 0x00006200fffa7624 */ /* 0x000fc600078e00ff */
[----:B------:R-:W-:Y:S04]  /*2e280*/  STL [R1+0x5a0], RZ ;  /* 0x0005a0ff01007387 */ /* 0x000fe80000100800 */
[----:B------:R-:W-:Y:S01]  /*2e290*/  STL [R1+0x5a4], RZ ;  /* 0x0005a4ff01007387 */ /* 0x000fe20000100800 */
[----:B------:R-:W-:-:S03]  /*2e2a0*/  LEA.HI.X.SX32 R15, R8, R6, 0x2, P6 ;  /* 0x00000006080f7211 */ /* 0x000fc600030f16ff */
[----:B------:R-:W-:Y:S01]  /*2e2b0*/  STL [R1+0x5a8], RZ ;  /* 0x0005a8ff01007387 */ /* 0x000fe20000100800 */
[----:B------:R-:W-:-:S03]  /*2e2c0*/  LEA R12, P1, R248, R0, 0x2 ;  /* 0x00000000f80c7211 */ /* 0x000fc600078210ff */
[----:B------:R-:W-:Y:S01]  /*2e2d0*/  STL [R1+0x5ac], RZ ;  /* 0x0005acff01007387 */ /* 0x000fe20000100800 */
[----:B------:R-:W-:Y:S01]  /*2e2e0*/  LEA R8, P6, R252, R0, 0x2 ;  /* 0x00000000fc087211 */ /* 0x000fe200078c10ff */
[----:B------:R-:W-:Y:S02]  /*2e2f0*/  IMAD.SHL.U32 R251, R251, 0x4, RZ ;  /* 0x00000004fbfb7824 */ /* 0x000fe400078e00ff */
[----:B------:R-:W-:Y:S01]  /*2e300*/  STL [R1+0x590], RZ ;  /* 0x000590ff01007387 */ /* 0x000fe20000100800 */
[----:B------:R-:W-:-:S03]  /*2e310*/  IMAD R250, R250, 0x3, RZ ;  /* 0x00000003fafa7824 */ /* 0x000fc600078e02ff */
[----:B------:R-:W-:Y:S04]  /*2e320*/  STL [R1+0x594], RZ ;  /* 0x000594ff01007387 */ /* 0x000fe80000100800 */
[----:B------:R-:W-:Y:S01]  /*2e330*/  STL [R1+0x598], RZ ;  /* 0x000598ff01007387 */ /* 0x000fe20000100800 */
[----:B------:R-:W-:-:S03]  /*2e340*/  LEA.HI.X.SX32 R13, R248, R6, 0x2, P1 ;  /* 0x00000006f80d7211 */ /* 0x000fc600008f16ff */
[----:B------:R-:W-:Y:S01]  /*2e350*/  STL [R1+0x59c], RZ ;  /* 0x00059cff01007387 */ /* 0x000fe20000100800 */
[----:B------:R-:W-:-:S03]  /*2e360*/  LEA.HI.X.SX32 R9, R252, R6, 0x2, P6 ;  /* 0x00000006fc097211 */ /* 0x000fc600030f16ff */
[----:B------:R-:W-:Y:S01]  /*2e370*/  STL [R1+0x580], RZ ;  /* 0x000580ff01007387 */ /* 0x000fe20000100800 */
[----:B------:R-:W-:Y:S01]  /*2e380*/  IMAD.WIDE R6, R250, 0x4, R2 ;  /* 0x00000004fa067825 */ /* 0x000fe200078e0202 */
[----:B------:R-:W-:Y:S02]  /*2e390*/  LOP3.LUT R214, R251, 0x60, RZ, 0x3c, !PT ;  /* 0x00000060fbd67812 */ /* 0x000fe400078e3cff */
[----:B------:R-:W-:Y:S01]  /*2e3a0*/  STL [R1+0x584], RZ ;  /* 0x000584ff01007387 */ /* 0x000fe20000100800 */
[----:B------:R-:W-:-:S03]  /*2e3b0*/  UISETP.GE.U32.AND UP1, UPT, UR13, 0x7fffffd9, UPT ;  /* 0x7fffffd90d00788c */ /* 0x000fc6000bf26070 */
[----:B------:R-:W-:Y:S04]  /*2e3c0*/  STL [R1+0x588], RZ ;  /* 0x000588ff01007387 */ /* 0x000fe80000100800 */
[----:B------:R-:W-:Y:S04]  /*2e3d0*/  STL [R1+0x58c], RZ ;  /* 0x00058cff01007387 */ /* 0x000fe80000100800 */
[----:B------:R-:W-:Y:S04]  /*2e3e0*/  STL [R1+0x520], RZ ;  /* 0x000520ff01007387 */ /* 0x000fe80000100800 */
[----:B------:R-:W-:Y:S01]  /*2e3f0*/  STL [R1+0x524], RZ ;  /* 0x000524ff01007387 */ /* 0x000fe20000100800 */
[----:B------:R-:W-:-:S03]  /*2e400*/  IMAD.MOV.U32 R251, RZ, RZ, c[0x0][0x188] ;  /* 0x00006200fffb7624 */ /* 0x000fc600078e00ff */
[----:B------:R-:W-:Y:S04]  /*2e410*/  STL [R1+0x528], RZ ;  /* 0x000528ff01007387 */ /* 0x000fe80000100800 */
[----:B------:R-:W-:Y:S04]  /*2e420*/  STL [R1+0x52c], RZ ;  /* 0x00052cff01007387 */ /* 0x000fe80000100800 */
[----:B------:R-:W-:Y:S04]  /*2e430*/  STL [R1+0x4b0], RZ ;  /* 0x0004b0ff01007387 */ /* 0x000fe80000100800 */
[----:B------:R1:W-:Y:S01]  /*2e440*/  LDGSTS.E [R214+0x20380], [R6.64], !P5 ;  /* 0x2038000006d67fae */ /* 0x0003e2000e92184a */
[----:B------:R-:W-:-:S03]  /*2e450*/  PLOP3.LUT P5, PT, PT, PT, UP1, 0x80, 0x0 ;  /* 0x000000000000781c */ /* 0x000fc60003faf018 */
[----:B------:R-:W-:Y:S01]  /*2e460*/  STL [R1+0x4b4], RZ ;  /* 0x0004b4ff01007387 */ /* 0x000fe20000100800 */
[----:B------:R-:W-:-:S03]  /*2e470*/  IMAD R0, R251, 0x7, RZ ;  /* 0x00000007fb007824 */ /* 0x000fc600078e02ff */
[----:B------:R-:W-:Y:S04]  /*2e480*/  STL [R1+0x4b8], RZ ;  /* 0x0004b8ff01007387 */ /* 0x000fe80000100800 */
[----:B------:R-:W-:Y:S04]  /*2e490*/  STL [R1+0x4bc], RZ ;  /* 0x0004bcff01007387 */ /* 0x000fe80000100800 */
[----:B------:R-:W-:Y:S04]  /*2e4a0*/  STL [R1+0x490], RZ ;  /* 0x000490ff01007387 */ /* 0x000fe80000100800 */
[----:B------:R-:W-:Y:S01]  /*2e4b0*/  STL [R1+0x494], RZ ;  /* 0x000494ff01007387 */ /* 0x000fe20000100800 */
[----:B------:R-:W-:-:S03]  /*2e4c0*/  IMAD.WIDE R186, R0, 0x4, R4 ;  /* 0x0000000400ba7825 */ /* 0x000fc600078e0204 */
        /* <DEDUP_REMOVED lines=9> */
[----:B------:R2:W-:Y:S01]  /*2e560*/  LDGSTS.E [R214+0x20700], [R186.64], !P5 ;  /* 0x20700000bad67fae */ /* 0x0005e2000e92184a */
[----:B------:R-:W-:-:S03]  /*2e570*/  PLOP3.LUT P5, PT, PT, PT, UP1, 0x80, 0x0 ;  /* 0x000000000000781c */ /* 0x000fc60003faf018 */
[----:B------:R-:W-:Y:S04]  /*2e580*/  STL [R1+0x45c], RZ ;  /* 0x00045cff01007387 */ /* 0x000fe80000100800 */
[----:B------:R-:W-:Y:S04]  /*2e590*/  STL [R1+0x440], RZ ;  /* 0x000440ff01007387 */ /* 0x000fe80000100800 */
[----:B------:R-:W-:Y:S04]  /*2e5a0*/  STL [R1+0x444], RZ ;  /* 0x000444ff01007387 */ /* 0x000fe80000100800 */
[----:B------:R-:W-:Y:S04]  /*2e5b0*/  STL [R1+0x448], RZ ;  /* 0x000448ff01007387 */ /* 0x000fe80000100800 */
[----:B------:R-:W-:Y:S01]  /*2e5c0*/  STL [R1+0x44c], RZ ;  /* 0x00044cff01007387 */ /* 0x000fe20000100800 */
[----:B------:R-:W-:-:S03]  /*2e5d0*/  UISETP.GE.U32.AND UP1, UPT, UR12, 0x7fffffd5, UPT ;  /* 0x7fffffd50c00788c */ /* 0x000fc6000bf26070 */
[----:B------:R-:W-:Y:S04]  /*2e5e0*/  STL [R1+0x430], RZ ;  /* 0x000430ff01007387 */ /* 0x000fe80000100800 */
[----:B------:R-:W-:Y:S04]  /*2e5f0*/  STL [R1+0x434], RZ ;  /* 0x000434ff01007387 */ /* 0x000fe80000100800 */
[----:B------:R2:W-:Y:S04]  /*2e600*/  STL.64 [R1+0x1a70], R186 ;  /* 0x001a70ba01007387 */ /* 0x0005e80000100a00 */
[----:B------:R-:W-:Y:S04]  /*2e610*/  STL [R1+0x438], RZ ;  /* 0x000438ff01007387 */ /* 0x000fe80000100800 */
[----:B------:R-:W-:Y:S01]  /*2e620*/  STL [R1+0x43c], RZ ;  /* 0x00043cff01007387 */ /* 0x000fe20000100800 */
[----:B--2---:R-:W-:-:S03]  /*2e630*/  IMAD.WIDE R186, R0, 0x4, R2 ;  /* 0x0000000400ba7825 */ /* 0x004fc600078e0202 */
        /* <DEDUP_REMOVED lines=8> */
[----:B------:R-:W-:Y:S04]  /*2e6c0*/  STL [R1+0x3b4], RZ ;  /* 0x0003b4ff01007387 */ /* 0x000fe80000100800 */
[----:B------:R-:W-:Y:S04]  /*2e6d0*/  STL [R1+0x3b8], RZ ;  /* 0x0003b8ff01007387 */ /* 0x000fe80000100800 */
[----:B------:R-:W-:Y:S04]  /*2e6e0*/  STL [R1+0x3bc], RZ ;  /* 0x0003bcff01007387 */ /* 0x000fe80000100800 */
[----:B------:R2:W-:Y:S04]  /*2e6f0*/  STL.64 [R1+0x1a78], R186 ;  /* 0x001a78ba01007387 */ /* 0x0005e80000100a00 */
[----:B------:R-:W-:Y:S04]  /*2e700*/  STL [R1+0x3a0], RZ ;  /* 0x0003a0ff01007387 */ /* 0x000fe80000100800 */
[----:B------:R-:W-:Y:S01]  /*2e710*/  STL [R1+0x3a4], RZ ;  /* 0x0003a4ff01007387 */ /* 0x000fe20000100800 */
[----:B--2---:R-:W-:-:S03]  /*2e720*/  IMAD.WIDE R186, R0, 0x4, R4 ;  /* 0x0000000400ba7825 */ /* 0x004fc600078e0204 */
        /* <DEDUP_REMOVED lines=94> */
[----:B------:R-:W-:-:S03]  /*2ed10*/  UISETP.GE.U32.AND UP0, UPT, UR4, 0x7fffffc5, UPT ;  /* 0x7fffffc50400788c */ /* 0x000fc6000bf06070 */
[----:B------:R-:W-:Y:S04]  /*2ed20*/  STL [R1+0xb40], RZ ;  /* 0x000b40ff01007387 */ /* 0x000fe80000100800 */
[----:B------:R-:W-:Y:S04]  /*2ed30*/  STL [R1+0xb44], RZ ;  /* 0x000b44ff01007387 */ /* 0x000fe80000100800 */
[----:B------:R2:W-:Y:S02]  /*2ed40*/  STL.64 [R1+0x1bd0], R186 ;  /* 0x001bd0ba01007387 */ /* 0x0005e40000100a00 */
[----:B--2---:R-:W-:-:S02]  /*2ed50*/  IMAD.WIDE R186, R0, 0x4, R2 ;  /* 0x0000000400ba7825 */ /* 0x004fc400078e0202 */
[----:B------:R-:W-:Y:S04]  /*2ed60*/  STL [R1+0xb48], RZ ;  /* 0x000b48ff01007387 */ /* 0x000fe80000100800 */
[----:B------:R2:W-:Y:S01]  /*2ed70*/  LDGSTS.E [R214+0x21780], [R186.64], !P5 ;  /* 0x21780000bad67fae */ /* 0x0005e2000e92184a */
[----:B------:R-:W-:Y:S01]  /*2ed80*/  PLOP3.LUT P5, PT, PT, PT, UP0, 0x80, 0x0 ;  /* 0x000000000000781c */ /* 0x000fe20003faf008 */
[----:B------:R-:W-:Y:S02]  /*2ed90*/  IMAD R0, R251, 0x1b, RZ ;  /* 0x0000001bfb007824 */ /* 0x000fe400078e02ff */
        /* <DEDUP_REMOVED lines=18> */
[----:B------:R2:W-:Y:S04]  /*2eec0*/  STL.64 [R1+0x1bf0], R186 ;  /* 0x001bf0ba01007387 */ /* 0x0005e80000100a00 */
[----:B------:R2:W-:Y:S04]  /*2eed0*/  LDGSTS.E [R214+0x21b80], [R186.64], !P5 ;  /* 0x21b80000bad67fae */ /* 0x0005e8000e92184a */
[----:B------:R-:W-:Y:S01]  /*2eee0*/  STL [R1+0xffc], RZ ;  /* 0x000ffcff01007387 */ /* 0x000fe20000100800 */
[----:B--2---:R-:W-:-:S03]  /*2eef0*/  IMAD R186, R251, 0x1f, RZ ;  /* 0x0000001ffbba7824 */ /* 0x004fc600078e02ff */
[----:B------:R-:W-:Y:S01]  /*2ef00*/  STL [R1+0x11a0], RZ ;  /* 0x0011a0ff01007387 */ /* 0x000fe20000100800 */
[----:B------:R-:W-:-:S03]  /*2ef10*/  IMAD.WIDE R188, R186, 0x4, R4 ;  /* 0x00000004babc7825 */ /* 0x000fc600078e0204 */
[----:B------:R-:W-:Y:S04]  /*2ef20*/  STL [R1+0x11a4], RZ ;  /* 0x0011a4ff01007387 */ /* 0x000fe80000100800 */
[----:B------:R2:W-:Y:S04]  /*2ef30*/  STL.64 [R1+0x1be8], R188 ;  /* 0x001be8bc01007387 */ /* 0x0005e80000100a00 */
[----:B------:R-:W3:Y:S04]  /*2ef40*/  LDL.64 R212, [R1+0x1db8] ;  /* 0x001db80001d47983 */ /* 0x000ee80000100a00 */
[----:B------:R-:W4:Y:S04]  /*2ef50*/  LDL.64 R216, [R1+0x1dc0] ;  /* 0x001dc00001d87983 */ /* 0x000f280000100a00 */
        /* <DEDUP_REMOVED lines=13> */
[----:B------:R-:W4:Y:S01]  /*2f030*/  LDL.64 R244, [R1+0x1e30] ;  /* 0x001e300001f47983 */ /* 0x000f220000100a00 */
[----:B------:R-:W-:-:S03]  /*2f040*/  IMAD.SHL.U32 R0, R251, 0x20, RZ ;  /* 0x00000020fb007824 */ /* 0x000fc600078e00ff */
[----:B------:R-:W1:Y:S01]  /*2f050*/  S2R R251, SR_TID.X ;  /* 0x0000000000fb7919 */ /* 0x000e620000002100 */
[----:B------:R-:W-:Y:S01]  /*2f060*/  UISETP.GE.U32.AND UP1, UPT, UR31, 0x7fffffc1, UPT ;  /* 0x7fffffc11f00788c */ /* 0x000fe2000bf26070 */
[----:B------:R-:W-:Y:S02]  /*2f070*/  ISETP.GE.AND P1, PT, R249, c[0x0][0x17c], PT ;  /* 0x00005f00f9007a0c */ /* 0x000fe40003f26270 */
[----:B------:R-:W4:Y:S03]  /*2f080*/  LDL.64 R246, [R1+0x1e38] ;  /* 0x001e380001f67983 */ /* 0x000f260000100a00 */
[----:B------:R-:W-:Y:S01]  /*2f090*/  PLOP3.LUT P5, PT, PT, PT, UP1, 0x80, 0x0 ;  /* 0x000000000000781c */ /* 0x000fe20003faf018 */
[----:B------:R-:W4:-:S12]  /*2f0a0*/  LDL.64 R248, [R1+0x1e40] ;  /* 0x001e400001f87983 */ /* 0x000f180000100a00 */
[----:B------:R2:W-:Y:S01]  /*2f0b0*/  LDGSTS.E [R214+0x21f00], [R188.64], !P5 ;  /* 0x21f00000bcd67fae */ /* 0x0005e2000e92184a */
[----:B-1----:R-:W-:Y:S02]  /*2f0c0*/  LOP3.LUT R250, R251, 0x1f, RZ, 0xc0, !PT ;  /* 0x0000001ffbfa7812 */ /* 0x002fe400078ec0ff */
[----:B------:R-:W-:-:S03]  /*2f0d0*/  PLOP3.LUT P5, PT, PT, PT, UP1, 0x80, 0x0 ;  /* 0x000000000000781c */ /* 0x000fc60003faf018 */
[----:B------:R-:W-:-:S05]  /*2f0e0*/  IMAD.SHL.U32 R215, R250, 0x4, RZ ;  /* 0x00000004fad77824 */ /* 0x000fca00078e00ff */
[----:B------:R-:W-:-:S03]  /*2f0f0*/  LOP3.LUT R187, R215, 0x10, RZ, 0x3c, !PT ;  /* 0x00000010d7bb7812 */ /* 0x000fc600078e3cff */
[----:B------:R-:W-:Y:S01]  /*2f100*/  IMAD.WIDE R186, R186, 0x4, R2 ;  /* 0x00000004baba7825 */ /* 0x000fe200078e0202 */
[C---:B--2---:R-:W-:Y:S02]  /*2f110*/  LOP3.LUT R188, R215.reuse, 0x30, RZ, 0x3c, !PT ;  /* 0x00000030d7bc7812 */ /* 0x044fe400078e3cff */
[C---:B------:R-:W-:Y:S02]  /*2f120*/  LOP3.LUT R189, R215.reuse, 0x50, RZ, 0x3c, !PT ;  /* 0x00000050d7bd7812 */ /* 0x040fe400078e3cff */
[----:B------:R1:W-:Y:S01]  /*2f130*/  LDGSTS.E [R214+0x21f80], [R186.64], !P5 ;  /* 0x21f80000bad67fae */ /* 0x0003e2000e92184a */
[----:B------:R-:W-:-:S03]  /*2f140*/  LOP3.LUT R188, R215, 0x70, RZ, 0x3c, !PT ;  /* 0x00000070d7bc7812 */ /* 0x000fc600078e3cff */
[----:B------:R-:W0:Y:S04]  /*2f150*/  LDGDEPBAR ;  /* 0x00000000000079af */ /* 0x000e280000000000 */
[----:B------:R1:W-:Y:S04]  /*2f160*/  STL.64 [R1+0x1bf8], R186 ;  /* 0x001bf8ba01007387 */ /* 0x0003e80000100a00 */
[----:B------:R-:W4:Y:S04]  /*2f170*/  LDL.64 R188, [R1+0x1e50] ;  /* 0x001e500001bc7983 */ /* 0x000f280000100a00 */
[----:B------:R-:W4:Y:S04]  /*2f180*/  LDL.64 R190, [R1+0x1e58] ;  /* 0x001e580001be7983 */ /* 0x000f280000100a00 */
[----:B-1----:R-:W4:Y:S04]  /*2f190*/  LDL.64 R186, [R1+0x1e48] ;  /* 0x001e480001ba7983 */ /* 0x002f280000100a00 */
        /* <DEDUP_REMOVED lines=10> */
[----:B---3--:R1:W-:Y:S04]  /*2f240*/  LDGSTS.E [R215], [R212.64], P4 ;  /* 0x00000000d4d77fae */ /* 0x0083e8000a12184a */
[----:B----4-:R3:W-:Y:S04]  /*2f250*/  LDGSTS.E [R215+0x400], [R216.64], P4 ;  /* 0x00400000d8d77fae */ /* 0x0107e8000a12184a */
[----:B------:R4:W-:Y:S04]  /*2f260*/  LDGSTS.E [R215+0x800], [R218.64], P4 ;  /* 0x00800000dad77fae */ /* 0x0009e8000a12184a */
        /* <DEDUP_REMOVED lines=12> */
[----:B-1----:R-:W2:Y:S04]  /*2f330*/  LDL.64 R212, [R1+0x1e98] ;  /* 0x001e980001d47983 */ /* 0x002ea80000100a00 */
[----:B------:R1:W-:Y:S04]  /*2f340*/  LDGSTS.E [R215+0x3c00], [R244.64], P4 ;  /* 0x03c00000f4d77fae */ /* 0x0003e8000a12184a */
[----:B------:R-:W2:Y:S04]  /*2f350*/  LDL.64 R228, [R1+0x1ea0] ;  /* 0x001ea00001e47983 */ /* 0x000ea80000100a00 */
[----:B------:R4:W-:Y:S04]  /*2f360*/  LDGSTS.E [R215+0x4000], [R246.64], P4 ;  /* 0x04000000f6d77fae */ /* 0x0009e8000a12184a */
[----:B-1----:R-:W2:Y:S04]  /*2f370*/  LDL.64 R244, [R1+0x1ea8] ;  /* 0x001ea80001f47983 */ /* 0x002ea80000100a00 */
[----:B---3--:R-:W3:Y:S04]  /*2f380*/  LDL.64 R216, [R1+0x1218] ;  /* 0x0012180001d87983 */ /* 0x008ee80000100a00 */
[----:B------:R1:W-:Y:S04]  /*2f390*/  LDGSTS.E [R215+0x4400], [R248.64], P4 ;  /* 0x04400000f8d77fae */ /* 0x0003e8000a12184a */
[----:B----4-:R-:W3:Y:S04]  /*2f3a0*/  LDL.64 R218, [R1+0x11d8] ;  /* 0x0011d80001da7983 */ /* 0x010ee80000100a00 */
[----:B------:R-:W3:Y:S04]  /*2f3b0*/  LDL.64 R220, [R1+0x1190] ;  /* 0x0011900001dc7983 */ /* 0x000ee80000100a00 */
        /* <DEDUP_REMOVED lines=11> */
[----:B-1----:R-:W3:Y:S04]  /*2f470*/  LDL.64 R248, [R1+0x20] ;  /* 0x0000200001f87983 */ /* 0x002ee80000100a00 */
[----:B------:R1:W-:Y:S04]  /*2f480*/  LDGSTS.E [R215+0x4800], [R186.64], P4 ;  /* 0x04800000bad77fae */ /* 0x0003e8000a12184a */
[----:B------:R1:W-:Y:S04]  /*2f490*/  LDGSTS.E [R215+0x4c00], [R188.64], P4 ;  /* 0x04c00000bcd77fae */ /* 0x0003e8000a12184a */
[----:B------:R1:W-:Y:S04]  /*2f4a0*/  LDGSTS.E [R215+0x5000], [R190.64], P4 ;  /* 0x05000000bed77fae */ /* 0x0003e8000a12184a */
[----:B-1----:R-:W3:Y:S04]  /*2f4b0*/  LDL.LU.64 R186, [R1+0x3678] ;  /* 0x0036780001ba7983 */ /* 0x002ee80000300a00 */
[----:B------:R-:W3:Y:S04]  /*2f4c0*/  LDL.LU.64 R188, [R1+0x3670] ;  /* 0x0036700001bc7983 */ /* 0x000ee80000300a00 */
[----:B------:R-:W3:Y:S04]  /*2f4d0*/  LDL.LU.64 R190, [R1+0x3668] ;  /* 0x0036680001be7983 */ /* 0x000ee80000300a00 */
        /* <DEDUP_REMOVED lines=13> */
[----:B-1----:R-:W3:Y:S04]  /*2f5b0*/  LDL.LU.64 R204, [R1+0x3630] ;  /* 0x0036300001cc7983 */ /* 0x002ee80000300a00 */
[----:B--2---:R1:W-:Y:S04]  /*2f5c0*/  LDGSTS.E [R215+0x7000], [R212.64], P4 ;  /* 0x07000000d4d77fae */ /* 0x0043e8000a12184a */
[----:B------:R2:W-:Y:S04]  /*2f5d0*/  LDGSTS.E [R215+0x7400], [R228.64], P4 ;  /* 0x07400000e4d77fae */ /* 0x0005e8000a12184a */
[----:B-1----:R-:W4:Y:S04]  /*2f5e0*/  LDL.LU.64 R212, [R1+0x3628] ;  /* 0x0036280001d47983 */ /* 0x002f280000300a00 */
[----:B------:R1:W-:Y:S04]  /*2f5f0*/  LDGSTS.E [R215+0x7800], [R244.64], P4 ;  /* 0x07800000f4d77fae */ /* 0x0003e8000a12184a */
[----:B--2---:R-:W2:Y:S04]  /*2f600*/  LDL.LU.64 R228, [R1+0x3620] ;  /* 0x0036200001e47983 */ /* 0x004ea80000300a00 */
[----:B------:R2:W-:Y:S04]  /*2f610*/  LDGSTS.E [R215+0x7c00], [R206.64], P4 ;  /* 0x07c00000ced77fae */ /* 0x0005e8000a12184a */
[----:B-1----:R-:W2:Y:S04]  /*2f620*/  LDL.LU.64 R244, [R1+0x3618] ;  /* 0x0036180001f47983 */ /* 0x002ea80000300a00 */
[----:B------:R1:W-:Y:S04]  /*2f630*/  LDGSTS.E [R215+0x8000], [R208.64], P4 ;  /* 0x08000000d0d77fae */ /* 0x0003e8000a12184a */
[----:B------:R1:W-:Y:S04]  /*2f640*/  LDGSTS.E [R215+0x8400], [R210.64], P4 ;  /* 0x08400000d2d77fae */ /* 0x0003e8000a12184a */
[----:B---3--:R3:W-:Y:S04]  /*2f650*/  LDGSTS.E [R215+0x8800], [R216.64], P4 ;  /* 0x08800000d8d77fae */ /* 0x0087e8000a12184a */
        /* <DEDUP_REMOVED lines=14> */
[----:B--2---:R2:W-:Y:S04]  /*2f740*/  LDGSTS.E [R215+0xc400], [R244.64], P4 ;  /* 0x0c400000f4d77fae */ /* 0x0045e8000a12184a */
[----:B------:R2:W-:Y:S04]  /*2f750*/  STL.64 [R1+0x30a8], R244 ;  /* 0x0030a8f401007387 */ /* 0x0005e80000100a00 */
[----:B------:R1:W-:Y:S04]  /*2f760*/  LDGSTS.E [R215+0xc800], [R228.64], P4 ;  /* 0x0c800000e4d77fae */ /* 0x0003e8000a12184a */
[----:B--2---:R-:W2:Y:S04]  /*2f770*/  LDL.LU.64 R244, [R1+0x18] ;  /* 0x0000180001f47983 */ /* 0x004ea80000300a00 */
[----:B------:R4:W-:Y:S04]  /*2f780*/  STL.64 [R1+0x30b0], R228 ;  /* 0x0030b0e401007387 */ /* 0x0009e80000100a00 */
[----:B---3--:R-:W3:Y:S04]  /*2f790*/  LDL.64 R216, [R1+0x1d50] ;  /* 0x001d500001d87983 */ /* 0x008ee80000100a00 */
[----:B-1----:R-:W2:Y:S04]  /*2f7a0*/  LDL.64 R218, [R1+0x1d18] ;  /* 0x001d180001da7983 */ /* 0x002ea80000100a00 */
[----:B------:R-:W2:Y:S04]  /*2f7b0*/  LDL.64 R220, [R1+0x1cb8] ;  /* 0x001cb80001dc7983 */ /* 0x000ea80000100a00 */
        /* <DEDUP_REMOVED lines=10> */
[----:B------:R-:W2:Y:S01]  /*2f860*/  LDL.64 R246, [R1+0x1840] ;  /* 0x0018400001f67983 */ /* 0x000ea20000100a00 */
[----:B----4-:R-:W-:Y:S01]  /*2f870*/  IMAD.SHL.U32 R228, R250, 0x4, RZ ;  /* 0x00000004fae47824 */ /* 0x010fe200078e00ff */
[----:B------:R-:W-:-:S02]  /*2f880*/  LOP3.LUT R229, R251, 0x1f, RZ, 0xc0, !PT ;  /* 0x0000001ffbe57812 */ /* 0x000fc400078ec0ff */
[----:B------:R-:W4:Y:S04]  /*2f890*/  LDL.64 R248, [R1+0x1808] ;  /* 0x0018080001f87983 */ /* 0x000f280000100a00 */
[----:B------:R-:W4:Y:S04]  /*2f8a0*/  LDL.64 R250, [R1+0x17d0] ;  /* 0x0017d00001fa7983 */ /* 0x000f280000100a00 */
[----:B------:R1:W-:Y:S04]  /*2f8b0*/  LDGSTS.E [R228+0xcc00], [R212.64], P4 ;  /* 0x0cc00000d4e47fae */ /* 0x0003e8000a12184a */
[----:B------:R1:W-:Y:S04]  /*2f8c0*/  STL.64 [R1+0x30b8], R212 ;  /* 0x0030b8d401007387 */ /* 0x0003e80000100a00 */
[----:B------:R-:W-:Y:S01]  /*2f8d0*/  STL.64 [R1+0x30c0], R196 ;  /* 0x0030c0c401007387 */ /* 0x000fe20000100a00 */
[----:B-1----:R-:W-:-:S03]  /*2f8e0*/  IMAD.SHL.U32 R213, R229, 0x4, RZ ;  /* 0x00000004e5d57824 */ /* 0x002fc600078e00ff */
[----:B------:R-:W-:Y:S04]  /*2f8f0*/  STL.64 [R1+0x30c8], R180 ;  /* 0x0030c8b401007387 */ /* 0x000fe80000100a00 */
[----:B------:R1:W-:Y:S04]  /*2f900*/  LDGSTS.E [R213+0xd000], [R196.64], P4 ;  /* 0x0d000000c4d57fae */ /* 0x0003e8000a12184a */
[----:B------:R1:W-:Y:S04]  /*2f910*/  LDGSTS.E [R213+0xd400], [R180.64], P4 ;  /* 0x0d400000b4d57fae */ /* 0x0003e8000a12184a */
[----:B------:R1:W-:Y:S04]  /*2f920*/  LDGSTS.E [R213+0xd800], [R164.64], P4 ;  /* 0x0d800000a4d57fae */ /* 0x0003e8000a12184a */
[----:B------:R-:W-:Y:S04]  /*2f930*/  STL.64 [R1+0x30d0], R164 ;  /* 0x0030d0a401007387 */ /* 0x000fe80000100a00 */
[----:B------:R1:W-:Y:S04]  /*2f940*/  LDGSTS.E [R213+0xdc00], [R148.64], P4 ;  /* 0x0dc0000094d57fae */ /* 0x0003e8000a12184a */
[----:B------:R-:W-:Y:S04]  /*2f950*/  STL.64 [R1+0x30d8], R148 ;  /* 0x0030d89401007387 */ /* 0x000fe80000100a00 */
[----:B------:R1:W-:Y:S04]  /*2f960*/  LDGSTS.E [R213+0xe000], [R132.64], P4 ;  /* 0x0e00000084d57fae */ /* 0x0003e8000a12184a */
[----:B------:R-:W-:Y:S04]  /*2f970*/  STL.64 [R1+0x30e0], R132 ;  /* 0x0030e08401007387 */ /* 0x000fe80000100a00 */
[----:B------:R1:W-:Y:S04]  /*2f980*/  LDGSTS.E [R213+0xe400], [R116.64], P4 ;  /* 0x0e40000074d57fae */ /* 0x0003e8000a12184a */
[----:B------:R1:W-:Y:S01]  /*2f990*/  STL.64 [R1+0x30e8], R116 ;  /* 0x0030e87401007387 */ /* 0x0003e20000100a00 */
[----:B------:R-:W-:-:S03]  /*2f9a0*/  LOP3.LUT R212, R215, 0x10, RZ, 0x3c, !PT ;  /* 0x00000010d7d47812 */ /* 0x000fc600078e3cff */
[----:B------:R1:W-:Y:S04]  /*2f9b0*/  LDGSTS.E [R213+0xe800], [R100.64], P4 ;  /* 0x0e80000064d57fae */ /* 0x0003e8000a12184a */
[----:B------:R1:W-:Y:S04]  /*2f9c0*/  LDGSTS.E [R213+0xec00], [R84.64], P4 ;  /* 0x0ec0000054d57fae */ /* 0x0003e8000a12184a */
[----:B-1----:R-:W4:Y:S04]  /*2f9d0*/  LDL.LU.64 R116, [R1+0x58] ;  /* 0x0000580001747983 */ /* 0x002f280000300a00 */
[----:B------:R-:W-:Y:S04]  /*2f9e0*/  STL.64 [R1+0x30f0], R100 ;  /* 0x0030f06401007387 */ /* 0x000fe80000100a00 */
[----:B------:R-:W-:Y:S04]  /*2f9f0*/  STL.64 [R1+0x30f8], R84 ;  /* 0x0030f85401007387 */ /* 0x000fe80000100a00 */
[----:B------:R-:W-:Y:S04]  /*2fa00*/  STL.64 [R1+0x3100], R68 ;  /* 0x0031004401007387 */ /* 0x000fe80000100a00 */
[----:B------:R-:W-:Y:S04]  /*2fa10*/  STL.64 [R1+0x3108], R52 ;  /* 0x0031083401007387 */ /* 0x000fe80000100a00 */
[----:B------:R-:W-:Y:S04]  /*2fa20*/  STL.64 [R1+0x3110], R36 ;  /* 0x0031102401007387 */ /* 0x000fe80000100a00 */
[----:B------:R1:W-:Y:S04]  /*2fa30*/  LDGSTS.E [R213+0xf000], [R68.64], P4 ;  /* 0x0f00000044d57fae */ /* 0x0003e8000a12184a */
[----:B------:R1:W-:Y:S04]  /*2fa40*/  STL.64 [R1+0x3118], R20 ;  /* 0x0031181401007387 */ /* 0x0003e80000100a00 */
[----:B------:R1:W-:Y:S04]  /*2fa50*/  LDGSTS.E [R213+0xf400], [R52.64], P4 ;  /* 0x0f40000034d57fae */ /* 0x0003e8000a12184a */
[----:B------:R-:W4:Y:S04]  /*2fa60*/  LDL.64 R206, [R1+0x1798] ;  /* 0x0017980001ce7983 */ /* 0x000f280000100a00 */
[----:B------:R1:W-:Y:S04]  /*2fa70*/  LDGSTS.E [R213+0xf800], [R36.64], P4 ;  /* 0x0f80000024d57fae */ /* 0x0003e8000a12184a */
[----:B------:R-:W4:Y:S04]  /*2fa80*/  LDL.64 R208, [R1+0x1760] ;  /* 0x0017600001d07983 */ /* 0x000f280000100a00 */
[----:B------:R1:W-:Y:S04]  /*2fa90*/  LDGSTS.E [R213+0xfc00], [R20.64], P4 ;  /* 0x0fc0000014d57fae */ /* 0x0003e8000a12184a */
        /* <DEDUP_REMOVED lines=13> */
[----:B---3--:R1:W-:Y:S04]  /*2fb70*/  LDGSTS.E [R212+0x80], [R216.64], P4 ;  /* 0x00080000d8d47fae */ /* 0x0083e8000a12184a */
[----:B--2---:R2:W-:Y:S04]  /*2fb80*/  LDGSTS.E [R212+0x480], [R218.64], P4 ;  /* 0x00480000dad47fae */ /* 0x0045e8000a12184a */
[----:B------:R3:W-:Y:S04]  /*2fb90*/  LDGSTS.E [R212+0x880], [R220.64], P4 ;  /* 0x00880000dcd47fae */ /* 0x0007e8000a12184a */
[----:B-1----:R-:W4:Y:S04]  /*2fba0*/  LDL.64 R216, [R1+0x16b8] ;  /* 0x0016b80001d87983 */ /* 0x002f280000100a00 */
[----:B--2---:R-:W2:Y:S04]  /*2fbb0*/  LDL.64 R218, [R1+0x1680] ;  /* 0x0016800001da7983 */ /* 0x004ea80000100a00 */
[----:B------:R1:W-:Y:S04]  /*2fbc0*/  LDGSTS.E [R212+0xc80], [R222.64], P4 ;  /* 0x00c80000ded47fae */ /* 0x0003e8000a12184a */
[----:B---3--:R-:W3:Y:S04]  /*2fbd0*/  LDL.64 R220, [R1+0x1648] ;  /* 0x0016480001dc7983 */ /* 0x008ee80000100a00 */
[----:B------:R1:W-:Y:S04]  /*2fbe0*/  LDGSTS.E [R212+0x1080], [R224.64], P4 ;  /* 0x01080000e0d47fae */ /* 0x0003e8000a12184a */
[----:B-1----:R-:W3:Y:S04]  /*2fbf0*/  LDL.64 R222, [R1+0x1610] ;  /* 0x0016100001de7983 */ /* 0x002ee80000100a00 */
[----:B------:R1:W-:Y:S04]  /*2fc00*/  LDGSTS.E [R212+0x1480], [R226.64], P4 ;  /* 0x01480000e2d47fae */ /* 0x0003e8000a12184a */
[----:B------:R-:W3:Y:S04]  /*2fc10*/  LDL.64 R224, [R1+0x15d8] ;  /* 0x0015d80001e07983 */ /* 0x000ee80000100a00 */
        /* <DEDUP_REMOVED lines=15> */
[----:B----4-:R-:W3:Y:S04]  /*2fd10*/  LDL.64 R242, [R1+0x1298] ;  /* 0x0012980001f27983 */ /* 0x010ee80000100a00 */
[----:B------:R1:W-:Y:S04]  /*2fd20*/  LDGSTS.E [R212+0x3880], [R248.64], P4 ;  /* 0x03880000f8d47fae */ /* 0x0003e8000a12184a */
[----:B-1----:R-:W3:Y:S04]  /*2fd30*/  LDL.64 R246, [R1+0x1260] ;  /* 0x0012600001f67983 */ /* 0x002ee80000100a00 */
[----:B------:R1:W-:Y:S04]  /*2fd40*/  LDGSTS.E [R212+0x3c80], [R250.64], P4 ;  /* 0x03c80000fad47fae */ /* 0x0003e8000a12184a */
[----:B------:R-:W3:Y:S04]  /*2fd50*/  LDL.64 R248, [R1+0xd8] ;  /* 0x0000d80001f87983 */ /* 0x000ee80000100a00 */
[----:B-1----:R-:W3:Y:S04]  /*2fd60*/  LDL.64 R250, [R1+0x98] ;  /* 0x0000980001fa7983 */ /* 0x002ee80000100a00 */
[----:B------:R1:W-:Y:S04]  /*2fd70*/  LDGSTS.E [R212+0x4080], [R206.64], P4 ;  /* 0x04080000ced47fae */ /* 0x0003e8000a12184a */
[----:B------:R1:W-:Y:S04]  /*2fd80*/  LDGSTS.E [R212+0x4480], [R208.64], P4 ;  /* 0x04480000d0d47fae */ /* 0x0003e8000a12184a */
[----:B-1----:R-:W3:Y:S04]  /*2fd90*/  LDL.LU.64 R206, [R1+0x3610] ;  /* 0x0036100001ce7983 */ /* 0x002ee80000300a00 */
[----:B------:R1:W-:Y:S04]  /*2fda0*/  LDGSTS.E [R212+0x4880], [R210.64], P4 ;  /* 0x04880000d2d47fae */ /* 0x0003e8000a12184a */
[----:B------:R-:W3:Y:S04]  /*2fdb0*/  LDL.LU.64 R208, [R1+0x3608] ;  /* 0x0036080001d07983 */ /* 0x000ee80000300a00 */
[----:B------:R1:W-:Y:S04]  /*2fdc0*/  LDGSTS.E [R212+0x4c80], [R214.64], P4 ;  /* 0x04c80000d6d47fae */ /* 0x0003e8000a12184a */
[----:B-1----:R-:W3:Y:S04]  /*2fdd0*/  LDL.LU.64 R210, [R1+0x3600] ;  /* 0x0036000001d27983 */ /* 0x002ee80000300a00 */
[----:B------:R-:W3:Y:S04]  /*2fde0*/  LDL.LU.64 R214, [R1+0x35f8] ;  /* 0x0035f80001d67983 */ /* 0x000ee80000300a00 */
[----:B------:R1:W-:Y:S04]  /*2fdf0*/  LDGSTS.E [R212+0x5080], [R216.64], P4 ;  /* 0x05080000d8d47fae */ /* 0x0003e8000a12184a */
[----:B--2---:R2:W-:Y:S04]  /*2fe00*/  LDGSTS.E [R212+0x5480], [R218.64], P4 ;  /* 0x05480000dad47fae */ /* 0x0045e8000a12184a */
[----:B-1----:R-:W4:Y:S04]  /*2fe10*/  LDL.LU.64 R216, [R1+0x35f0] ;  /* 0x0035f00001d87983 */ /* 0x002f280000300a00 */
[----:B--2---:R-:W2:Y:S04]  /*2fe20*/  LDL.LU.64 R218, [R1+0x35e8] ;  /* 0x0035e80001da7983 */ /* 0x004ea80000300a00 */
[----:B---3--:R1:W-:Y:S04]  /*2fe30*/  LDGSTS.E [R212+0x5880], [R220.64], P4 ;  /* 0x05880000dcd47fae */ /* 0x0083e8000a12184a */
[----:B------:R3:W-:Y:S04]  /*2fe40*/  LDGSTS.E [R212+0x5c80], [R222.64], P4 ;  /* 0x05c80000ded47fae */ /* 0x0007e8000a12184a */
[----:B------:R3:W-:Y:S04]  /*2fe50*/  LDGSTS.E [R212+0x6080], [R224.64], P4 ;  /* 0x06080000e0d47fae */ /* 0x0007e8000a12184a */
[----:B-1----:R-:W2:Y:S04]  /*2fe60*/  LDL.LU.64 R220, [R1+0x35e0] ;  /* 0x0035e00001dc7983 */ /* 0x002ea80000300a00 */
[----:B---3--:R-:W3:Y:S04]  /*2fe70*/  LDL.LU.64 R222, [R1+0x35d8] ;  /* 0x0035d80001de7983 */ /* 0x008ee80000300a00 */
[----:B------:R-:W2:Y:S04]  /*2fe80*/  LDL.LU.64 R224, [R1+0x35d0] ;  /* 0x0035d00001e07983 */ /* 0x000ea80000300a00 */
[----:B------:R1:W-:Y:S04]  /*2fe90*/  LDGSTS.E [R212+0x6480], [R226.64], P4 ;  /* 0x06480000e2d47fae */ /* 0x0003e8000a12184a */
[----:B------:R1:W-:Y:S04]  /*2fea0*/  LDGSTS.E [R212+0x6880], [R230.64], P4 ;  /* 0x06880000e6d47fae */ /* 0x0003e8000a12184a */
[----:B------:R1:W-:Y:S04]  /*2feb0*/  LDGSTS.E [R212+0x6c80], [R232.64], P4 ;  /* 0x06c80000e8d47fae */ /* 0x0003e8000a12184a */
[----:B-1----:R-:W2:Y:S04]  /*2fec0*/  LDL.LU.64 R226, [R1+0x35c8] ;  /* 0x0035c80001e27983 */ /* 0x002ea80000300a00 */
[----:B------:R-:W2:Y:S04]  /*2fed0*/  LDL.LU.64 R230, [R1+0x35c0] ;  /* 0x0035c00001e67983 */ /* 0x000ea80000300a00 */
        /* <DEDUP_REMOVED lines=12> */
[----:B------:R1:W-:Y:S04]  /*2ffa0*/  LDGSTS.E [R212+0x8880], [R20.64], P4 ;  /* 0x0888000014d47fae */ /* 0x0003e8000a12184a */
[----:B------:R-:W3:Y:S04]  /*2ffb0*/  LDL.LU.64 R246, [R1+0x3588] ;  /* 0x0035880001f67983 */ /* 0x000ee80000300a00 */
[----:B------:R1:W-:Y:S04]  /*2ffc0*/  LDGSTS.E [R212+0x8c80], [R36.64], P4 ;  /* 0x08c8000024d47fae */ /* 0x0003e8000a12184a */
        /* <DEDUP_REMOVED lines=11> */
[----:B------:R1:W-:Y:S04]  /*30080*/  LDGSTS.E [R212+0xa880], [R164.64], P4 ;  /* 0x0a880000a4d47fae */ /* 0x0003e8000a12184a */
[----:B------:R1:W-:Y:S04]  /*30090*/  LDGSTS.E [R212+0xac80], [R180.64], P4 ;  /* 0x0ac80000b4d47fae */ /* 0x0003e8000a12184a */
[----:B-1----:R-:W3:Y:S04]  /*300a0*/  LDL.64 R148, [R1+0x1a18] ;  /* 0x001a180001947983 */ /* 0x002ee80000100a00 */
[----:B------:R-:W3:Y:S04]  /*300b0*/  LDL.64 R164, [R1+0x19c0] ;  /* 0x0019c00001a47983 */ /* 0x000ee80000100a00 */
        /* <DEDUP_REMOVED lines=8> */
[----:B------:R-:W-:Y:S04]  /*30140*/  STL.64 [R1+0x3120], R116 ;  /* 0x0031207401007387 */ /* 0x000fe80000100a00 */
[----:B------:R1:W-:Y:S04]  /*30150*/  LDGSTS.E [R212+0xc080], [R244.64], P4 ;  /* 0x0c080000f4d47fae */ /* 0x0003e8000a12184a */
[----:B------:R-:W-:Y:S04]  /*30160*/  STL.64 [R1+0x3128], R244 ;  /* 0x003128f401007387 */ /* 0x000fe80000100a00 */
[----:B--2---:R1:W-:Y:S04]  /*30170*/  LDGSTS.E [R212+0xc480], [R242.64], P4 ;  /* 0x0c480000f2d47fae */ /* 0x0043e8000a12184a */
[----:B------:R-:W-:Y:S04]  /*30180*/  STL.64 [R1+0x3130], R242 ;  /* 0x003130f201007387 */ /* 0x000fe80000100a00 */
[----:B------:R1:W-:Y:S04]  /*30190*/  LDGSTS.E [R212+0xc880], [R226.64], P4 ;  /* 0x0c880000e2d47fae */ /* 0x0003e8000a12184a */
        /* <DEDUP_REMOVED lines=22> */
[----:B------:R2:W-:Y:S04]  /*30300*/  STL.64 [R1+0x3190], R50 ;  /* 0x0031903201007387 */ /* 0x0005e80000100a00 */
[----:B------:R1:W-:Y:S04]  /*30310*/  LDGSTS.E [R212+0xf880], [R34.64], P4 ;  /* 0x0f88000022d47fae */ /* 0x0003e8000a12184a */
[----:B------:R-:W-:Y:S04]  /*30320*/  STL.64 [R1+0x3198], R34 ;  /* 0x0031982201007387 */ /* 0x000fe80000100a00 */
[----:B------:R1:W-:Y:S04]  /*30330*/  LDGSTS.E [R212+0xfc80], [R18.64], P4 ;  /* 0x0fc8000012d47fae */ /* 0x0003e8000a12184a */
[----:B------:R-:W4:Y:S04]  /*30340*/  LDL.64 R52, [R1+0x18a8] ;  /* 0x0018a80001347983 */ /* 0x000f280000100a00 */
[----:B--2---:R-:W2:Y:S01]  /*30350*/  LDL.LU.64 R50, [R1+0x11c8] ;  /* 0x0011c80001327983 */ /* 0x004ea20000300a00 */
[----:B-1----:R-:W-:-:S03]  /*30360*/  LOP3.LUT R212, R228, 0x20, RZ, 0x3c, !PT ;  /* 0x00000020e4d47812 */ /* 0x002fc600078e3cff */
[----:B------:R-:W2:Y:S04]  /*30370*/  LDL.LU.64 R114, [R1+0x10a0] ;  /* 0x0010a00001727983 */ /* 0x000ea80000300a00 */
[----:B------:R-:W2:Y:S04]  /*30380*/  LDL.LU.64 R66, [R1+0x1d0] ;  /* 0x0001d00001427983 */ /* 0x000ea80000300a00 */
[----:B------:R1:W-:Y:S04]  /*30390*/  STL.64 [R1+0x31a0], R18 ;  /* 0x0031a01201007387 */ /* 0x0003e80000100a00 */
[----:B------:R-:W2:Y:S04]  /*303a0*/  LDL.LU.64 R146, [R1+0xd0] ;  /* 0x0000d00001927983 */ /* 0x000ea80000300a00 */
[----:B---3--:R3:W-:Y:S04]  /*303b0*/  LDGSTS.E [R212+0x100], [R20.64], P4 ;  /* 0x0010000014d47fae */ /* 0x0087e8000a12184a */
[----:B------:R-:W2:Y:S04]  /*303c0*/  LDL.LU.64 R116, [R1+0x90] ;  /* 0x0000900001747983 */ /* 0x000ea80000300a00 */
[----:B------:R1:W-:Y:S04]  /*303d0*/  LDGSTS.E [R212+0x500], [R36.64], P4 ;  /* 0x0050000024d47fae */ /* 0x0003e8000a12184a */
[----:B------:R-:W2:Y:S04]  /*303e0*/  LDL.LU.64 R132, [R1+0x50] ;  /* 0x0000500001847983 */ /* 0x000ea80000300a00 */
[----:B------:R1:W-:Y:S04]  /*303f0*/  LDGSTS.E [R212+0x900], [R68.64], P4 ;  /* 0x0090000044d47fae */ /* 0x0003e8000a12184a */
[----:B------:R3:W-:Y:S04]  /*30400*/  LDGSTS.E [R212+0xd00], [R84.64], P4 ;  /* 0x00d0000054d47fae */ /* 0x0007e8000a12184a */
[----:B------:R3:W-:Y:S04]  /*30410*/  LDGSTS.E [R212+0x1100], [R100.64], P4 ;  /* 0x0110000064d47fae */ /* 0x0007e8000a12184a */
[----:B-1----:R-:W2:Y:S04]  /*30420*/  LDL.64 R68, [R1+0x1870] ;  /* 0x0018700001447983 */ /* 0x002ea80000100a00 */
[----:B---3--:R-:W3:Y:S04]  /*30430*/  LDL.64 R84, [R1+0x1838] ;  /* 0x0018380001547983 */ /* 0x008ee80000100a00 */
[----:B------:R-:W3:Y:S04]  /*30440*/  LDL.64 R100, [R1+0x1800] ;  /* 0x0018000001647983 */ /* 0x000ee80000100a00 */
        /* <DEDUP_REMOVED lines=8> */
[----:B------:R1:W-:Y:S04]  /*304d0*/  LDGSTS.E [R212+0x2900], [R250.64], P4 ;  /* 0x02900000fad47fae */ /* 0x0003e8000a12184a */
[----:B------:R-:W3:Y:S04]  /*304e0*/  LDL.64 R18, [R1+0x16b0] ;  /* 0x0016b00001127983 */ /* 0x000ee80000100a00 */
[----:B-1----:R-:W3:Y:S04]  /*304f0*/  LDL.64 R248, [R1+0x1720] ;  /* 0x0017200001f87983 */ /* 0x002ee80000100a00 */
        /* <DEDUP_REMOVED lines=15> */
[----:B----4-:R1:W-:Y:S04]  /*305f0*/  LDGSTS.E [R212+0x2d00], [R52.64], P4 ;  /* 0x02d0000034d47fae */ /* 0x0103e8000a12184a */
[----:B-1----:R-:W4:Y:S04]  /*30600*/  LDL.64 R52, [R1+0x1180] ;  /* 0x0011800001347983 */ /* 0x002f280000100a00 */
[----:B--2---:R1:W-:Y:S04]  /*30610*/  LDGSTS.E [R212+0x3100], [R68.64], P4 ;  /* 0x0310000044d47fae */ /* 0x0043e8000a12184a */
[----:B---3--:R2:W-:Y:S04]  /*30620*/  LDGSTS.E [R212+0x3500], [R84.64], P4 ;  /* 0x0350000054d47fae */ /* 0x0085e8000a12184a */
[----:B------:R3:W-:Y:S04]  /*30630*/  LDGSTS.E [R212+0x3900], [R100.64], P4 ;  /* 0x0390000064d47fae */ /* 0x0007e8000a12184a */
[----:B-1----:R-:W4:Y:S04]  /*30640*/  LDL.64 R68, [R1+0x1140] ;  /* 0x0011400001447983 */ /* 0x002f280000100a00 */
[----:B--2---:R-:W2:Y:S04]  /*30650*/  LDL.64 R84, [R1+0x10f0] ;  /* 0x0010f00001547983 */ /* 0x004ea80000100a00 */
[----:B---3--:R-:W3:Y:S04]  /*30660*/  LDL.64 R100, [R1+0x210] ;  /* 0x0002100001647983 */ /* 0x008ee80000100a00 */
[----:B------:R1:W-:Y:S04]  /*30670*/  LDGSTS.E [R212+0x3d00], [R148.64], P4 ;  /* 0x03d0000094d47fae */ /* 0x0003e8000a12184a */
[----:B------:R1:W-:Y:S04]  /*30680*/  LDGSTS.E [R212+0x4100], [R164.64], P4 ;  /* 0x04100000a4d47fae */ /* 0x0003e8000a12184a */
[----:B-1----:R-:W3:Y:S04]  /*30690*/  LDL.64 R148, [R1+0x190] ;  /* 0x0001900001947983 */ /* 0x002ee80000100a00 */
[----:B------:R-:W3:Y:S04]  /*306a0*/  LDL.64 R164, [R1+0x150] ;  /* 0x0001500001a47983 */ /* 0x000ee80000100a00 */
[----:B------:R1:W-:Y:S04]  /*306b0*/  LDGSTS.E [R212+0x4500], [R180.64], P4 ;  /* 0x04500000b4d47fae */ /* 0x0003e8000a12184a */
[----:B------:R1:W-:Y:S04]  /*306c0*/  LDGSTS.E [R212+0x4900], [R248.64], P4 ;  /* 0x04900000f8d47fae */ /* 0x0003e8000a12184a */
[----:B-1----:R-:W3:Y:S04]  /*306d0*/  LDL.64 R180, [R1+0x110] ;  /* 0x0001100001b47983 */ /* 0x002ee80000100a00 */
[----:B------:R1:W-:Y:S04]  /*306e0*/  LDGSTS.E [R212+0x4d00], [R250.64], P4 ;  /* 0x04d00000fad47fae */ /* 0x0003e8000a12184a */
[----:B------:R1:W-:Y:S04]  /*306f0*/  LDGSTS.E [R212+0x5100], [R18.64], P4 ;  /* 0x0510000012d47fae */ /* 0x0003e8000a12184a */
[----:B------:R1:W-:Y:S04]  /*30700*/  LDGSTS.E [R212+0x5500], [R34.64], P4 ;  /* 0x0550000022d47fae */ /* 0x0003e8000a12184a */
[----:B------:R-:W3:Y:S04]  /*30710*/  LDL.LU.64 R248, [R1+0x3580] ;  /* 0x0035800001f87983 */ /* 0x000ee80000300a00 */
[----:B------:R2:W-:Y:S04]  /*30720*/  LDGSTS.E [R212+0x5900], [R82.64], P4 ;  /* 0x0590000052d47fae */ /* 0x0005e8000a12184a */
[----:B-1----:R-:W3:Y:S04]  /*30730*/  LDL.LU.64 R250, [R1+0x3578] ;  /* 0x0035780001fa7983 */ /* 0x002ee80000300a00 */
[----:B------:R1:W-:Y:S04]  /*30740*/  LDGSTS.E [R212+0x5d00], [R196.64], P4 ;  /* 0x05d00000c4d47fae */ /* 0x0003e8000a12184a */
[----:B------:R2:W-:Y:S04]  /*30750*/  LDGSTS.E [R212+0x6100], [R98.64], P4 ;  /* 0x0610000062d47fae */ /* 0x0005e8000a12184a */
[----:B------:R2:W-:Y:S04]  /*30760*/  LDGSTS.E [R212+0x6500], [R130.64], P4 ;  /* 0x0650000082d47fae */ /* 0x0005e8000a12184a */
[----:B-1----:R-:W3:Y:S04]  /*30770*/  LDL.64 R196, [R1+0x10] ;  /* 0x0000100001c47983 */ /* 0x002ee80000100a00 */
        /* <DEDUP_REMOVED lines=10> */
[----:B------:R-:W-:Y:S04]  /*30820*/  STL.64 [R1+0x32e0], R50 ;  /* 0x0032e03201007387 */ /* 0x000fe80000100a00 */
[----:B------:R-:W-:Y:S04]  /*30830*/  STL.64 [R1+0x3248], R114 ;  /* 0x0032487201007387 */ /* 0x000fe80000100a00 */
[----:B------:R-:W-:Y:S04]  /*30840*/  STL.64 [R1+0x3210], R66 ;  /* 0x0032104201007387 */ /* 0x000fe80000100a00 */
[----:B------:R-:W-:Y:S04]  /*30850*/  STL.64 [R1+0x31a8], R146 ;  /* 0x0031a89201007387 */ /* 0x000fe80000100a00 */
[----:B------:R2:W-:Y:S04]  /*30860*/  STL.64 [R1+0x31b0], R116 ;  /* 0x0031b07401007387 */ /* 0x0005e80000100a00 */
[----:B------:R-:W-:Y:S04]  /*30870*/  STL.64 [R1+0x31b8], R132 ;  /* 0x0031b88401007387 */ /* 0x000fe80000100a00 */
[----:B-1----:R-:W3:Y:S04]  /*30880*/  LDL.64 R242, [R1+0x1ca0] ;  /* 0x001ca00001f27983 */ /* 0x002ee80000100a00 */
[----:B------:R-:W3:Y:S04]  /*30890*/  LDL.64 R244, [R1+0x1c68] ;  /* 0x001c680001f47983 */ /* 0x000ee80000100a00 */
[----:B------:R-:W3:Y:S04]  /*308a0*/  LDL.64 R36, [R1+0x1c30] ;  /* 0x001c300001247983 */ /* 0x000ee80000100a00 */
[----:B----4-:R1:W-:Y:S04]  /*308b0*/  LDGSTS.E [R212+0x9100], [R52.64], P4 ;  /* 0x0910000034d47fae */ /* 0x0103e8000a12184a */
[----:B------:R4:W-:Y:S04]  /*308c0*/  LDGSTS.E [R212+0x9500], [R68.64], P4 ;  /* 0x0950000044d47fae */ /* 0x0009e8000a12184a */
[----:B--2---:R2:W-:Y:S04]  /*308d0*/  LDGSTS.E [R212+0x9900], [R84.64], P4 ;  /* 0x0990000054d47fae */ /* 0x0045e8000a12184a */
[----:B------:R1:W-:Y:S04]  /*308e0*/  LDGSTS.E [R212+0x9d00], [R114.64], P4 ;  /* 0x09d0000072d47fae */ /* 0x0003e8000a12184a */
[----:B---3--:R3:W-:Y:S04]  /*308f0*/  LDGSTS.E [R212+0xa100], [R100.64], P4 ;  /* 0x0a10000064d47fae */ /* 0x0087e8000a12184a */
[----:B------:R1:W-:Y:S04]  /*30900*/  LDGSTS.E [R212+0xa500], [R66.64], P4 ;  /* 0x0a50000042d47fae */ /* 0x0003e8000a12184a */
[----:B------:R1:W-:Y:S04]  /*30910*/  LDGSTS.E [R212+0xa900], [R148.64], P4 ;  /* 0x0a90000094d47fae */ /* 0x0003e8000a12184a */
[----:B------:R1:W-:Y:S04]  /*30920*/  LDGSTS.E [R212+0xad00], [R164.64], P4 ;  /* 0x0ad00000a4d47fae */ /* 0x0003e8000a12184a */
[----:B---3--:R-:W3:Y:S04]  /*30930*/  LDL.64 R100, [R1+0x1d40] ;  /* 0x001d400001647983 */ /* 0x008ee80000100a00 */
[----:B-1----:R-:W3:Y:S04]  /*30940*/  LDL.64 R164, [R1+0x1ce0] ;  /* 0x001ce00001a47983 */ /* 0x002ee80000100a00 */
        /* <DEDUP_REMOVED lines=8> */
[----:B-1----:R-:W3:Y:S04]  /*309d0*/  LDL.64 R196, [R1+0x19b8] ;  /* 0x0019b80001c47983 */ /* 0x002ee80000100a00 */
[----:B------:R-:W3:Y:S04]  /*309e0*/  LDL.LU.64 R130, [R1+0x1098] ;  /* 0x0010980001827983 */ /* 0x000ee80000300a00 */
[----:B--2---:R-:W2:Y:S04]  /*309f0*/  LDL.LU.64 R116, [R1+0x148] ;  /* 0x0001480001747983 */ /* 0x004ea80000300a00 */
[----:B------:R-:W2:Y:S04]  /*30a00*/  LDL.LU.64 R162, [R1+0xc8] ;  /* 0x0000c80001a27983 */ /* 0x000ea80000300a00 */
[----:B------:R-:W2:Y:S04]  /*30a10*/  LDL.LU.64 R20, [R1+0x88] ;  /* 0x0000880001147983 */ /* 0x000ea80000300a00 */
[----:B------:R-:W2:Y:S04]  /*30a20*/  LDL.LU.64 R148, [R1+0x48] ;  /* 0x0000480001947983 */ /* 0x000ea80000300a00 */
[----:B------:R1:W-:Y:S04]  /*30a30*/  STL.64 [R1+0x31c0], R240 ;  /* 0x0031c0f001007387 */ /* 0x0003e80000100a00 */
[----:B------:R4:W-:Y:S04]  /*30a40*/  LDGSTS.E [R212+0xcd00], [R208.64], P4 ;  /* 0x0cd00000d0d47fae */ /* 0x0009e8000a12184a */
[----:B------:R2:W-:Y:S04]  /*30a50*/  LDGSTS.E [R212+0xd100], [R192.64], P4 ;  /* 0x0d100000c0d47fae */ /* 0x0005e8000a12184a */
[----:B-1----:R-:W2:Y:S04]  /*30a60*/  LDL.LU.64 R240, [R1+0x208] ;  /* 0x0002080001f07983 */ /* 0x002ea80000300a00 */
[----:B------:R-:W-:Y:S04]  /*30a70*/  STL.64 [R1+0x31c8], R224 ;  /* 0x0031c8e001007387 */ /* 0x000fe80000100a00 */
[----:B------:R-:W-:Y:S04]  /*30a80*/  STL.64 [R1+0x31d0], R208 ;  /* 0x0031d0d001007387 */ /* 0x000fe80000100a00 */
[----:B------:R-:W-:Y:S04]  /*30a90*/  STL.64 [R1+0x31d8], R192 ;  /* 0x0031d8c001007387 */ /* 0x000fe80000100a00 */
[----:B------:R1:W-:Y:S04]  /*30aa0*/  LDGSTS.E [R212+0xd500], [R176.64], P4 ;  /* 0x0d500000b0d47fae */ /* 0x0003e8000a12184a */
[----:B------:R1:W-:Y:S04]  /*30ab0*/  STL.64 [R1+0x31e0], R176 ;  /* 0x0031e0b001007387 */ /* 0x0003e80000100a00 */
[----:B------:R2:W-:Y:S04]  /*30ac0*/  LDGSTS.E [R212+0xd900], [R160.64], P4 ;  /* 0x0d900000a0d47fae */ /* 0x0005e8000a12184a */
[----:B------:R2:W-:Y:S04]  /*30ad0*/  LDGSTS.E [R212+0xdd00], [R144.64], P4 ;  /* 0x0dd0000090d47fae */ /* 0x0005e8000a12184a */
[----:B-1----:R-:W2:Y:S04]  /*30ae0*/  LDL.LU.64 R176, [R1+0x188] ;  /* 0x0001880001b07983 */ /* 0x002ea80000300a00 */
[----:B------:R-:W-:Y:S04]  /*30af0*/  STL.64 [R1+0x31e8], R160 ;  /* 0x0031e8a001007387 */ /* 0x000fe80000100a00 */
        /* <DEDUP_REMOVED lines=10> */
[----:B-1----:R-:W2:Y:S04]  /*30ba0*/  LDL.LU.64 R96, [R1+0x1c8] ;  /* 0x0001c80001607983 */ /* 0x002ea80000300a00 */
[----:B------:R-:W-:Y:S04]  /*30bb0*/  STL.64 [R1+0x3218], R80 ;  /* 0x0032185001007387 */ /* 0x000fe80000100a00 */
[----:B------:R4:W-:Y:S04]  /*30bc0*/  STL.64 [R1+0x3220], R64 ;  /* 0x0032204001007387 */ /* 0x0009e80000100a00 */
[----:B------:R1:W-:Y:S04]  /*30bd0*/  LDGSTS.E [R212+0xf500], [R48.64], P4 ;  /* 0x0f50000030d47fae */ /* 0x0003e8000a12184a */
[----:B------:R1:W-:Y:S04]  /*30be0*/  LDGSTS.E [R212+0xf900], [R32.64], P4 ;  /* 0x0f90000020d47fae */ /* 0x0003e8000a12184a */
[----:B----4-:R-:W4:Y:S04]  /*30bf0*/  LDL.LU.64 R64, [R1+0x1200] ;  /* 0x0012000001407983 */ /* 0x010f280000300a00 */
[----:B------:R1:W-:Y:S04]  /*30c00*/  STL.64 [R1+0x3228], R48 ;  /* 0x0032283001007387 */ /* 0x0003e80000100a00 */
[----:B------:R2:W-:Y:S04]  /*30c10*/  LDGSTS.E [R212+0xfd00], [R16.64], P4 ;  /* 0x0fd0000010d47fae */ /* 0x0005e8000a12184a */
[----:B-1----:R-:W2:Y:S04]  /*30c20*/  LDL.LU.64 R48, [R1+0x12d0] ;  /* 0x0012d00001307983 */ /* 0x002ea80000300a00 */
[----:B------:R-:W2:Y:S04]  /*30c30*/  LDL.64 R52, [R1+0x1980] ;  /* 0x0019800001347983 */ /* 0x000ea80000100a00 */
[----:B------:R-:W-:Y:S04]  /*30c40*/  STL.64 [R1+0x3230], R32 ;  /* 0x0032302001007387 */ /* 0x000fe80000100a00 */
[----:B------:R-:W4:Y:S04]  /*30c50*/  LDL.64 R68, [R1+0x1948] ;  /* 0x0019480001447983 */ /* 0x000f280000100a00 */
[----:B------:R-:W4:Y:S04]  /*30c60*/  LDL.64 R84, [R1+0x1910] ;  /* 0x0019100001547983 */ /* 0x000f280000100a00 */
[----:B------:R-:W-:Y:S04]  /*30c70*/  STL.64 [R1+0x3238], R16 ;  /* 0x0032381001007387 */ /* 0x000fe80000100a00 */
        /* <DEDUP_REMOVED lines=16> */
[----:B------:R3:W-:Y:S04]  /*30d80*/  LDGSTS.E [R228+0x580], [R164.64], P4 ;  /* 0x00580000a4e47fae */ /* 0x0007e8000a12184a */
[----:B-1----:R-:W4:Y:S04]  /*30d90*/  LDL.64 R100, [R1+0x18d8] ;  /* 0x0018d80001647983 */ /* 0x002f280000100a00 */
[----:B------:R1:W-:Y:S04]  /*30da0*/  LDGSTS.E [R228+0x980], [R242.64], P4 ;  /* 0x00980000f2e47fae */ /* 0x0003e8000a12184a */
[----:B---3--:R-:W4:Y:S04]  /*30db0*/  LDL.64 R164, [R1+0x18a0] ;  /* 0x0018a00001a47983 */ /* 0x008f280000100a00 */
[----:B------:R1:W-:Y:S04]  /*30dc0*/  LDGSTS.E [R228+0xd80], [R244.64], P4 ;  /* 0x00d80000f4e47fae */ /* 0x0003e8000a12184a */
[----:B------:R1:W-:Y:S04]  /*30dd0*/  LDGSTS.E [R228+0x1180], [R36.64], P4 ;  /* 0x0118000024e47fae */ /* 0x0003e8000a12184a */
[----:B------:R1:W-:Y:S04]  /*30de0*/  LDGSTS.E [R228+0x1580], [R180.64], P4 ;  /* 0x01580000b4e47fae */ /* 0x0003e8000a12184a */
[----:B-1----:R-:W4:Y:S04]  /*30df0*/  LDL.64 R242, [R1+0x1348] ;  /* 0x0013480001f27983 */ /* 0x002f280000100a00 */
[----:B------:R-:W4:Y:S04]  /*30e00*/  LDL.64 R244, [R1+0x1310] ;  /* 0x0013100001f47983 */ /* 0x000f280000100a00 */
[----:B------:R-:W4:Y:S04]  /*30e10*/  LDL.64 R180, [R1+0x1670] ;  /* 0x0016700001b47983 */ /* 0x000f280000100a00 */
[----:B------:R-:W4:Y:S04]  /*30e20*/  LDL.64 R36, [R1+0x1288] ;  /* 0x0012880001247983 */ /* 0x000f280000100a00 */
[----:B------:R1:W-:Y:S04]  /*30e30*/  LDGSTS.E [R228+0x1980], [R196.64], P4 ;  /* 0x01980000c4e47fae */ /* 0x0003e8000a12184a */
[----:B-1----:R-:W4:Y:S04]  /*30e40*/  LDL.64 R196, [R1+0x1520] ;  /* 0x0015200001c47983 */ /* 0x002f280000100a00 */
[----:B--2---:R1:W-:Y:S04]  /*30e50*/  LDGSTS.E [R228+0x1d80], [R52.64], P4 ;  /* 0x01d8000034e47fae */ /* 0x0043e8000a12184a */
[----:B----4-:R2:W-:Y:S04]  /*30e60*/  LDGSTS.E [R228+0x2180], [R68.64], P4 ;  /* 0x0218000044e47fae */ /* 0x0105e8000a12184a */
[----:B------:R4:W-:Y:S04]  /*30e70*/  LDGSTS.E [R228+0x2580], [R84.64], P4 ;  /* 0x0258000054e47fae */ /* 0x0009e8000a12184a */
[----:B-1----:R-:W3:Y:S04]  /*30e80*/  LDL.64 R52, [R1+0x1250] ;  /* 0x0012500001347983 */ /* 0x002ee80000100a00 */
[----:B--2---:R-:W2:Y:S04]  /*30e90*/  LDL.64 R68, [R1+0x11c0] ;  /* 0x0011c00001447983 */ /* 0x004ea80000100a00 */
[----:B----4-:R-:W4:Y:S04]  /*30ea0*/  LDL.64 R84, [R1+0x1178] ;  /* 0x0011780001547983 */ /* 0x010f280000100a00 */
[----:B------:R1:W-:Y:S04]  /*30eb0*/  LDGSTS.E [R228+0x2980], [R100.64], P4 ;  /* 0x0298000064e47fae */ /* 0x0003e8000a12184a */
[----:B------:R1:W-:Y:S04]  /*30ec0*/  LDGSTS.E [R228+0x2d80], [R164.64], P4 ;  /* 0x02d80000a4e47fae */ /* 0x0003e8000a12184a */
[----:B------:R1:W-:Y:S04]  /*30ed0*/  LDGSTS.E [R228+0x3180], [R208.64], P4 ;  /* 0x03180000d0e47fae */ /* 0x0003e8000a12184a */
[----:B------:R1:W-:Y:S04]  /*30ee0*/  LDGSTS.E [R228+0x3580], [R224.64], P4 ;  /* 0x03580000e0e47fae */ /* 0x0003e8000a12184a */
[----:B------:R1:W-:Y:S04]  /*30ef0*/  LDGSTS.E [R228+0x3980], [R132.64], P4 ;  /* 0x0398000084e47fae */ /* 0x0003e8000a12184a */
[----:B------:R2:W-:Y:S04]  /*30f00*/  LDGSTS.E [R228+0x3d80], [R146.64], P4 ;  /* 0x03d8000092e47fae */ /* 0x0005e8000a12184a */
[----:B------:R2:W-:Y:S04]  /*30f10*/  LDGSTS.E [R228+0x4180], [R66.64], P4 ;  /* 0x0418000042e47fae */ /* 0x0005e8000a12184a */
[----:B-1----:R-:W4:Y:S04]  /*30f20*/  LDL.64 R100, [R1+0x1138] ;  /* 0x0011380001647983 */ /* 0x002f280000100a00 */
[----:B------:R1:W-:Y:S04]  /*30f30*/  LDGSTS.E [R228+0x4580], [R114.64], P4 ;  /* 0x0458000072e47fae */ /* 0x0003e8000a12184a */
[----:B------:R-:W4:Y:S04]  /*30f40*/  LDL.64 R164, [R1+0x10e8] ;  /* 0x0010e80001a47983 */ /* 0x000f280000100a00 */
        /* <DEDUP_REMOVED lines=17> */
[----:B------:R-:W-:Y:S04]  /*31060*/  STL.64 [R1+0x3360], R48 ;  /* 0x0033603001007387 */ /* 0x000fe80000100a00 */
        /* <DEDUP_REMOVED lines=9> */
[----:B---3--:R3:W-:Y:S04]  /*31100*/  LDGSTS.E [R228+0x8580], [R52.64], P4 ;  /* 0x0858000034e47fae */ /* 0x0087e8000a12184a */
[----:B------:R1:W-:Y:S04]  /*31110*/  LDGSTS.E [R228+0x8980], [R64.64], P4 ;  /* 0x0898000040e47fae */ /* 0x0003e8000a12184a */
[----:B--2---:R2:W-:Y:S04]  /*31120*/  LDGSTS.E [R228+0x8d80], [R68.64], P4 ;  /* 0x08d8000044e47fae */ /* 0x0045e8000a12184a */
[----:B----4-:R4:W-:Y:S04]  /*31130*/  LDGSTS.E [R228+0x9180], [R84.64], P4 ;  /* 0x0918000054e47fae */ /* 0x0109e8000a12184a */
[----:B---3--:R-:W3:Y:S04]  /*31140*/  LDL.64 R52, [R1+0x1d38] ;  /* 0x001d380001347983 */ /* 0x008ee80000100a00 */
        /* <DEDUP_REMOVED lines=11> */
[----:B-1----:R-:W3:Y:S04]  /*31200*/  LDL.64 R180, [R1+0x1cd8] ;  /* 0x001cd80001b47983 */ /* 0x002ee80000100a00 */
[----:B------:R-:W-:Y:S04]  /*31210*/  STL.64 [R1+0x3288], R238 ;  /* 0x003288ee01007387 */ /* 0x000fe80000100a00 */
        /* <DEDUP_REMOVED lines=28> */
[----:B--2---:R-:W2:Y:S04]  /*313e0*/  LDL.64 R68, [R1+0x1c98] ;  /* 0x001c980001447983 */ /* 0x004ea80000100a00 */
[----:B------:R1:W-:Y:S04]  /*313f0*/  LDGSTS.E [R228+0xfd80], [R14.64], P4 ;  /* 0x0fd800000ee47fae */ /* 0x0003e8000a12184a */
[----:B------:R1:W-:Y:S04]  /*31400*/  STL.64 [R1+0x3308], R14 ;  /* 0x0033080e01007387 */ /* 0x0003e80000100a00 */
[----:B-1----:R-:W2:Y:S04]  /*31410*/  LDL.LU.64 R14, [R1+0x1518] ;  /* 0x00151800010e7983 */ /* 0x002ea80000300a00 */
[----:B------:R-:W2:Y:S04]  /*31420*/  LDL.LU.64 R224, [R1+0x11f8] ;  /* 0x0011f80001e07983 */ /* 0x000ea80000300a00 */
[----:B------:R-:W2:Y:S04]  /*31430*/  LDL.LU.64 R20, [R1+0x11b8] ;  /* 0x0011b80001147983 */ /* 0x000ea80000300a00 */
[----:B------:R-:W2:Y:S04]  /*31440*/  LDL.LU.64 R142, [R1+0x1170] ;  /* 0x00117000018e7983 */ /* 0x000ea80000300a00 */
[----:B------:R-:W2:Y:S04]  /*31450*/  LDL.LU.64 R222, [R1+0x1130] ;  /* 0x0011300001de7983 */ /* 0x000ea80000300a00 */
[----:B------:R-:W2:Y:S04]  /*31460*/  LDL.LU.64 R116, [R1+0x10e0] ;  /* 0x0010e00001747983 */ /* 0x000ea80000300a00 */
[----:B------:R-:W2:Y:S04]  /*31470*/  LDL.LU.64 R240, [R1+0x1090] ;  /* 0x0010900001f07983 */ /* 0x000ea80000300a00 */
[----:B------:R-:W2:Y:S04]  /*31480*/  LDL.LU.64 R132, [R1+0x200] ;  /* 0x0002000001847983 */ /* 0x000ea80000300a00 */
[----:B----4-:R-:W4:Y:S04]  /*31490*/  LDL.64 R84, [R1+0x1c60] ;  /* 0x001c600001547983 */ /* 0x010f280000100a00 */
[----:B------:R-:W4:Y:S01]  /*314a0*/  LDL.64 R196, [R1+0x1c28] ;  /* 0x001c280001c47983 */ /* 0x000f220000100a00 */
[----:B------:R-:W-:-:S03]  /*314b0*/  IMAD.SHL.U32 R212, R229, 0x4, RZ ;  /* 0x00000004e5d47824 */ /* 0x000fc600078e00ff */
[----:B------:R-:W4:Y:S04]  /*314c0*/  LDL.64 R100, [R1+0x19f8] ;  /* 0x0019f80001647983 */ /* 0x000f280000100a00 */
[----:B------:R-:W4:Y:S04]  /*314d0*/  LDL.LU.64 R192, [R1+0x180] ;  /* 0x0001800001c07983 */ /* 0x000f280000300a00 */
[----:B------:R-:W4:Y:S04]  /*314e0*/  LDL.LU.64 R146, [R1+0x140] ;  /* 0x0001400001927983 */ /* 0x000f280000300a00 */
[----:B------:R-:W4:Y:S04]  /*314f0*/  LDL.LU.64 R228, [R1+0x100] ;  /* 0x0001000001e47983 */ /* 0x000f280000300a00 */
[----:B------:R-:W4:Y:S04]  /*31500*/  LDL.LU.64 R178, [R1+0xc0] ;  /* 0x0000c00001b27983 */ /* 0x000f280000300a00 */
[----:B------:R-:W4:Y:S04]  /*31510*/  LDL.LU.64 R36, [R1+0x80] ;  /* 0x0000800001247983 */ /* 0x000f280000300a00 */
[----:B------:R-:W4:Y:S04]  /*31520*/  LDL.LU.64 R164, [R1+0x40] ;  /* 0x0000400001a47983 */ /* 0x000f280000300a00 */
[----:B------:R-:W4:Y:S04]  /*31530*/  LDL.64 R48, [R1+0x19b0] ;  /* 0x0019b00001307983 */ /* 0x000f280000100a00 */
[----:B------:R-:W4:Y:S04]  /*31540*/  LDL.64 R16, [R1+0x1978] ;  /* 0x0019780001107983 */ /* 0x000f280000100a00 */
[----:B------:R-:W4:Y:S01]  /*31550*/  LDL.64 R32, [R1+0x1940] ;  /* 0x0019400001207983 */ /* 0x000f220000100a00 */
[----:B------:R-:W-:-:S03]  /*31560*/  LOP3.LUT R149, R212, 0x40, RZ, 0x3c, !PT ;  /* 0x00000040d4957812 */ /* 0x000fc600078e3cff */
        /* <DEDUP_REMOVED lines=21> */
[----:B-1----:R-:W3:Y:S04]  /*316c0*/  LDL.64 R180, [R1+0x16d8] ;  /* 0x0016d80001b47983 */ /* 0x002ee80000100a00 */
[----:B--2---:R1:W-:Y:S04]  /*316d0*/  LDGSTS.E [R149+0xa00], [R68.64], P4 ;  /* 0x00a0000044957fae */ /* 0x0043e8000a12184a */
[----:B-1----:R-:W2:Y:S04]  /*316e0*/  LDL.64 R68, [R1+0x12b8] ;  /* 0x0012b80001447983 */ /* 0x002ea80000100a00 */
[----:B----4-:R1:W-:Y:S04]  /*316f0*/  LDGSTS.E [R149+0xe00], [R84.64], P4 ;  /* 0x00e0000054957fae */ /* 0x0103e8000a12184a */
[----:B------:R4:W-:Y:S04]  /*31700*/  LDGSTS.E [R149+0x1200], [R196.64], P4 ;  /* 0x01200000c4957fae */ /* 0x0009e8000a12184a */
[----:B------:R4:W-:Y:S04]  /*31710*/  LDGSTS.E [R149+0x1600], [R100.64], P4 ;  /* 0x0160000064957fae */ /* 0x0009e8000a12184a */
[----:B-1----:R-:W2:Y:S04]  /*31720*/  LDL.64 R84, [R1+0x1280] ;  /* 0x0012800001547983 */ /* 0x002ea80000100a00 */
[----:B----4-:R-:W4:Y:S04]  /*31730*/  LDL.64 R196, [R1+0x1308] ;  /* 0x0013080001c47983 */ /* 0x010f280000100a00 */
[----:B------:R-:W2:Y:S04]  /*31740*/  LDL.64 R100, [R1+0x1248] ;  /* 0x0012480001647983 */ /* 0x000ea80000100a00 */
        /* <DEDUP_REMOVED lines=25> */
[----:B------:R-:W-:Y:S04]  /*318e0*/  STL.64 [R1+0x33b0], R14 ;  /* 0x0033b00e01007387 */ /* 0x000fe80000100a00 */
[----:B----4-:R4:W-:Y:S04]  /*318f0*/  LDGSTS.E [R149+0x7a00], [R196.64], P4 ;  /* 0x07a00000c4957fae */ /* 0x0109e8000a12184a */
[----:B--2---:R2:W-:Y:S04]  /*31900*/  LDGSTS.E [R149+0x7e00], [R68.64], P4 ;  /* 0x07e0000044957fae */ /* 0x0045e8000a12184a */
[----:B------:R1:W-:Y:S04]  /*31910*/  LDGSTS.E [R149+0x8200], [R84.64], P4 ;  /* 0x0820000054957fae */ /* 0x0003e8000a12184a */
[----:B----4-:R-:W4:Y:S04]  /*31920*/  LDL.64 R196, [R1] ;  /* 0x0000000001c47983 */ /* 0x010f280000100a00 */
        /* <DEDUP_REMOVED lines=14> */
[----:B------:R-:W-:Y:S04]  /*31a10*/  STL.64 [R1+0x3340], R132 ;  /* 0x0033408401007387 */ /* 0x000fe80000100a00 */
[----:B------:R-:W-:Y:S04]  /*31a20*/  STL.64 [R1+0x3348], R192 ;  /* 0x003348c001007387 */ /* 0x000fe80000100a00 */
[----:B------:R-:W-:Y:S04]  /*31a30*/  STL.64 [R1+0x3350], R146 ;  /* 0x0033509201007387 */ /* 0x000fe80000100a00 */
[----:B------:R1:W-:Y:S04]  /*31a40*/  STL.64 [R1+0x3358], R228 ;  /* 0x003358e401007387 */ /* 0x0003e80000100a00 */
[----:B------:R-:W-:Y:S04]  /*31a50*/  STL.64 [R1+0x3368], R178 ;  /* 0x003368b201007387 */ /* 0x000fe80000100a00 */
[----:B------:R-:W-:Y:S04]  /*31a60*/  STL.64 [R1+0x3370], R36 ;  /* 0x0033702401007387 */ /* 0x000fe80000100a00 */
[----:B------:R1:W-:Y:S04]  /*31a70*/  STL.64 [R1+0x3378], R164 ;  /* 0x003378a401007387 */ /* 0x0003e80000100a00 */
        /* <DEDUP_REMOVED lines=9> */
[----:B---3--:R-:W3:Y:S04]  /*31b10*/  LDL.64 R50, [R1+0x1900] ;  /* 0x0019000001327983 */ /* 0x008ee80000100a00 */
[----:B------:R-:W3:Y:S04]  /*31b20*/  LDL.64 R18, [R1+0x18c8] ;  /* 0x0018c80001127983 */ /* 0x000ee80000100a00 */
[----:B------:R1:W-:Y:S04]  /*31b30*/  LDGSTS.E [R149+0xa600], [R180.64], P4 ;  /* 0x0a600000b4957fae */ /* 0x0003e8000a12184a */
[----:B------:R1:W-:Y:S04]  /*31b40*/  LDGSTS.E [R149+0xaa00], [R192.64], P4 ;  /* 0x0aa00000c0957fae */ /* 0x0003e8000a12184a */
[----:B------:R1:W-:Y:S04]  /*31b50*/  LDGSTS.E [R149+0xae00], [R146.64], P4 ;  /* 0x0ae0000092957fae */ /* 0x0003e8000a12184a */
[----:B------:R1:W-:Y:S04]  /*31b60*/  LDGSTS.E [R149+0xb200], [R228.64], P4 ;  /* 0x0b200000e4957fae */ /* 0x0003e8000a12184a */
[----:B------:R1:W-:Y:S04]  /*31b70*/  LDGSTS.E [R149+0xb600], [R178.64], P4 ;  /* 0x0b600000b2957fae */ /* 0x0003e8000a12184a */
[----:B------:R1:W-:Y:S04]  /*31b80*/  LDGSTS.E [R149+0xba00], [R36.64], P4 ;  /* 0x0ba0000024957fae */ /* 0x0003e8000a12184a */
[----:B------:R1:W-:Y:S04]  /*31b90*/  LDGSTS.E [R149+0xbe00], [R164.64], P4 ;  /* 0x0be00000a4957fae */ /* 0x0003e8000a12184a */
[----:B------:R-:W3:Y:S04]  /*31ba0*/  LDL.64 R34, [R1+0x1890] ;  /* 0x0018900001227983 */ /* 0x000ee80000100a00 */
[----:B------:R-:W3:Y:S04]  /*31bb0*/  LDL.64 R82, [R1+0x1858] ;  /* 0x0018580001527983 */ /* 0x000ee80000100a00 */
[----:B------:R-:W3:Y:S04]  /*31bc0*/  LDL.64 R98, [R1+0x1820] ;  /* 0x0018200001627983 */ /* 0x000ee80000100a00 */
[----:B-1----:R-:W3:Y:S04]  /*31bd0*/  LDL.64 R210, [R1+0x17e8] ;  /* 0x0017e80001d27983 */ /* 0x002ee80000100a00 */
[----:B------:R-:W3:Y:S04]  /*31be0*/  LDL.64 R226, [R1+0x17b0] ;  /* 0x0017b00001e27983 */ /* 0x000ee80000100a00 */
[----:B------:R-:W3:Y:S04]  /*31bf0*/  LDL.64 R242, [R1+0x1778] ;  /* 0x0017780001f27983 */ /* 0x000ee80000100a00 */
[----:B------:R-:W3:Y:S04]  /*31c00*/  LDL.64 R244, [R1+0x1740] ;  /* 0x0017400001f47983 */ /* 0x000ee80000100a00 */
[----:B--2---:R-:W2:Y:S04]  /*31c10*/  LDL.64 R68, [R1+0x1708] ;  /* 0x0017080001447983 */ /* 0x004ea80000100a00 */
[----:B------:R-:W2:Y:S04]  /*31c20*/  LDL.64 R84, [R1+0x1698] ;  /* 0x0016980001547983 */ /* 0x000ea80000100a00 */
[----:B----4-:R1:W-:Y:S04]  /*31c30*/  LDGSTS.E [R149+0xc200], [R196.64], P4 ;  /* 0x0c200000c4957fae */ /* 0x0103e8000a12184a */
[----:B------:R4:W-:Y:S04]  /*31c40*/  LDGSTS.E [R149+0xc600], [R236.64], P4 ;  /* 0x0c600000ec957fae */ /* 0x0009e8000a12184a */
[----:B------:R2:W-:Y:S04]  /*31c50*/  LDGSTS.E [R149+0xca00], [R220.64], P4 ;  /* 0x0ca00000dc957fae */ /* 0x0005e8000a12184a */
[----:B-1----:R-:W4:Y:S04]  /*31c60*/  LDL.64 R196, [R1+0x1660] ;  /* 0x0016600001c47983 */ /* 0x002f280000100a00 */
[----:B------:R-:W4:Y:S04]  /*31c70*/  LDL.LU.64 R228, [R1+0x1548] ;  /* 0x0015480001e47983 */ /* 0x000f280000300a00 */
        /* <DEDUP_REMOVED lines=20> */
[----:B------:R-:W-:Y:S04]  /*31dc0*/  STL.64 [R1+0x3380], R236 ;  /* 0x003380ec01007387 */ /* 0x000fe80000100a00 */
[----:B------:R-:W-:Y:S04]  /*31dd0*/  STL.64 [R1+0x3388], R220 ;  /* 0x003388dc01007387 */ /* 0x000fe80000100a00 */
[----:B------:R1:W-:Y:S04]  /*31de0*/  LDGSTS.E [R149+0xce00], [R204.64], P4 ;  /* 0x0ce00000cc957fae */ /* 0x0003e8000a12184a */
[----:B------:R1:W-:Y:S04]  /*31df0*/  STL.64 [R1+0x3390], R204 ;  /* 0x003390cc01007387 */ /* 0x0003e80000100a00 */
[----:B------:R2:W-:Y:S04]  /*31e00*/  LDGSTS.E [R149+0xd200], [R188.64], P4 ;  /* 0x0d200000bc957fae */ /* 0x0005e8000a12184a */
[----:B------:R1:W-:Y:S04]  /*31e10*/  LDGSTS.E [R149+0xd600], [R172.64], P4 ;  /* 0x0d600000ac957fae */ /* 0x0003e8000a12184a */
[----:B-1----:R-:W4:Y:S04]  /*31e20*/  LDL.LU.64 R204, [R1+0x15f0] ;  /* 0x0015f00001cc7983 */ /* 0x002f280000300a00 */
[----:B------:R-:W-:Y:S04]  /*31e30*/  STL.64 [R1+0x3398], R188 ;  /* 0x003398bc01007387 */ /* 0x000fe80000100a00 */
        /* <DEDUP_REMOVED lines=10> */
[----:B------:R-:W-:Y:S04]  /*31ee0*/  STL.64 [R1+0x33c8], R108 ;  /* 0x0033c86c01007387 */ /* 0x000fe80000100a00 */
[----:B------:R1:W-:Y:S04]  /*31ef0*/  LDGSTS.E [R149+0xea00], [R92.64], P4 ;  /* 0x0ea000005c957fae */ /* 0x0003e8000a12184a */
[----:B------:R-:W-:Y:S04]  /*31f00*/  STL.64 [R1+0x33d0], R92 ;  /* 0x0033d05c01007387 */ /* 0x000fe80000100a00 */
[----:B------:R1:W-:Y:S04]  /*31f10*/  LDGSTS.E [R149+0xee00], [R76.64], P4 ;  /* 0x0ee000004c957fae */ /* 0x0003e8000a12184a */
[----:B------:R1:W-:Y:S04]  /*31f20*/  STL.64 [R1+0x33d8], R76 ;  /* 0x0033d84c01007387 */ /* 0x0003e80000100a00 */
[----:B------:R2:W-:Y:S04]  /*31f30*/  LDGSTS.E [R149+0xf200], [R60.64], P4 ;  /* 0x0f2000003c957fae */ /* 0x0005e8000a12184a */
[----:B------:R2:W-:Y:S04]  /*31f40*/  LDGSTS.E [R149+0xf600], [R44.64], P4 ;  /* 0x0f6000002c957fae */ /* 0x0005e8000a12184a */
[----:B-1----:R-:W4:Y:S04]  /*31f50*/  LDL.LU.64 R76, [R1+0x1628] ;  /* 0x00162800014c7983 */ /* 0x002f280000300a00 */
[----:B------:R-:W-:Y:S04]  /*31f60*/  STL.64 [R1+0x33e0], R60 ;  /* 0x0033e03c01007387 */ /* 0x000fe80000100a00 */
[----:B------:R-:W-:Y:S04]  /*31f70*/  STL.64 [R1+0x33e8], R44 ;  /* 0x0033e82c01007387 */ /* 0x000fe80000100a00 */
[----:B------:R1:W-:Y:S04]  /*31f80*/  LDGSTS.E [R149+0xfa00], [R28.64], P4 ;  /* 0x0fa000001c957fae */ /* 0x0003e8000a12184a */
[----:B------:R1:W-:Y:S01]  /*31f90*/  STL.64 [R1+0x33f0], R28 ;  /* 0x0033f01c01007387 */ /* 0x0003e20000100a00 */
[----:B------:R-:W-:-:S03]  /*31fa0*/  LOP3.LUT R212, R212, 0x50, RZ, 0x3c, !PT ;  /* 0x00000050d4d47812 */ /* 0x000fc600078e3cff */
[----:B------:R2:W-:Y:S04]  /*31fb0*/  LDGSTS.E [R149+0xfe00], [R12.64], P4 ;  /* 0x0fe000000c957fae */ /* 0x0005e8000a12184a */
[----:B------:R2:W-:Y:S04]  /*31fc0*/  LDGSTS.E [R212+0x280], [R96.64], P4 ;  /* 0x0028000060d47fae */ /* 0x0005e8000a12184a */
[----:B-1----:R-:W4:Y:S04]  /*31fd0*/  LDL.LU.64 R28, [R1+0x16d0] ;  /* 0x0016d000011c7983 */ /* 0x002f280000300a00 */
        /* <DEDUP_REMOVED lines=18> */
[----:B------:R-:W-:Y:S04]  /*32100*/  STL.64 [R1+0x33f8], R12 ;  /* 0x0033f80c01007387 */ /* 0x000fe80000100a00 */
[----:B----4-:R3:W-:Y:S04]  /*32110*/  LDGSTS.E [R212+0x4e80], [R28.64], P4 ;  /* 0x04e800001cd47fae */ /* 0x0107e8000a12184a */
[----:B------:R3:W-:Y:S04]  /*32120*/  LDGSTS.E [R212+0x5280], [R84.64], P4 ;  /* 0x0528000054d47fae */ /* 0x0007e8000a12184a */
[----:B------:R-:W-:Y:S04]  /*32130*/  STL.64 [R1+0x3478], R28 ;  /* 0x0034781c01007387 */ /* 0x000fe80000100a00 */
[----:B------:R2:W-:Y:S04]  /*32140*/  LDGSTS.E [R212+0x5680], [R196.64], P4 ;  /* 0x05680000c4d47fae */ /* 0x0005e8000a12184a */
[----:B------:R4:W-:Y:S04]  /*32150*/  LDGSTS.E [R212+0x5a80], [R76.64], P4 ;  /* 0x05a800004cd47fae */ /* 0x0009e8000a12184a */
[----:B------:R1:W-:Y:S04]  /*32160*/  LDGSTS.E [R212+0x5e80], [R204.64], P4 ;  /* 0x05e80000ccd47fae */ /* 0x0003e8000a12184a */
[----:B--2---:R-:W2:Y:S04]  /*32170*/  LDL.64 R196, [R1+0xf8] ;  /* 0x0000f80001c47983 */ /* 0x004ea80000100a00 */
[----:B------:R-:W-:Y:S04]  /*32180*/  STL.64 [R1+0x3438], R76 ;  /* 0x0034384c01007387 */ /* 0x000fe80000100a00 */
[----:B------:R-:W-:Y:S04]  /*32190*/  STL.64 [R1+0x3420], R204 ;  /* 0x003420cc01007387 */ /* 0x000fe80000100a00 */
        /* <DEDUP_REMOVED lines=58> */
[----:B-1----:R-:W3:Y:S04]  /*32540*/  LDL.64 R160, [R1+0x1c88] ;  /* 0x001c880001a07983 */ /* 0x002ee80000100a00 */
[----:B------:R-:W3:Y:S04]  /*32550*/  LDL.64 R62, [R1+0x1c50] ;  /* 0x001c5000013e7983 */ /* 0x000ee80000100a00 */
[----:B------:R-:W3:Y:S04]  /*32560*/  LDL.64 R130, [R1+0x1968] ;  /* 0x0019680001827983 */ /* 0x000ee80000100a00 */
[----:B------:R-:W3:Y:S04]  /*32570*/  LDL.64 R126, [R1+0x1888] ;  /* 0x00188800017e7983 */ /* 0x000ee80000100a00 */
[----:B------:R-:W3:Y:S04]  /*32580*/  LDL.64 R172, [R1+0x17e0] ;  /* 0x0017e00001ac7983 */ /* 0x000ee80000100a00 */
[----:B----4-:R-:W4:Y:S04]  /*32590*/  LDL.64 R76, [R1+0x17a8] ;  /* 0x0017a800014c7983 */ /* 0x010f280000100a00 */
[----:B--2---:R3:W-:Y:S04]  /*325a0*/  LDGSTS.E [R212+0xb280], [R196.64], P4 ;  /* 0x0b280000c4d47fae */ /* 0x0047e8000a12184a */
        /* <DEDUP_REMOVED lines=18> */
[----:B-1----:R-:W4:Y:S04]  /*326d0*/  LDL.LU.64 R194, [R1+0x1cc8] ;  /* 0x001cc80001c27983 */ /* 0x002f280000300a00 */
[----:B------:R1:W-:Y:S04]  /*326e0*/  LDGSTS.E [R212+0xfe80], [R10.64], P4 ;  /* 0x0fe800000ad47fae */ /* 0x0003e8000a12184a */
[----:B------:R1:W-:Y:S04]  /*326f0*/  STL.64 [R1+0x3548], R10 ;  /* 0x0035480a01007387 */ /* 0x0003e80000100a00 */
[----:B-1----:R-:W4:Y:S04]  /*32700*/  LDL.LU.64 R10, [R1+0x1d28] ;  /* 0x001d2800010a7983 */ /* 0x002f280000300a00 */
[----:B------:R-:W4:Y:S04]  /*32710*/  LDL.LU.64 R106, [R1+0x1c18] ;  /* 0x001c1800016a7983 */ /* 0x000f280000300a00 */
[----:B--2---:R-:W2:Y:S04]  /*32720*/  LDL.LU.64 R26, [R1+0x19e0] ;  /* 0x0019e000011a7983 */ /* 0x004ea80000300a00 */
[----:B------:R-:W2:Y:S04]  /*32730*/  LDL.LU.64 R250, [R1+0x19a0] ;  /* 0x0019a00001fa7983 */ /* 0x000ea80000300a00 */
        /* <DEDUP_REMOVED lines=37> */
[----:B---3--:R-:W1:Y:S04]  /*32990*/  S2R R212, SR_TID.X ;  /* 0x0000000000d47919 */ /* 0x008e680000002100 */
[----:B------:R-:W3:Y:S04]  /*329a0*/  LDL.LU.64 R20, [R1+0x1270] ;  /* 0x0012700001147983 */ /* 0x000ee80000300a00 */
        /* <DEDUP_REMOVED lines=18> */
[----:B------:R-:W3:Y:S01]  /*32ad0*/  LDL.LU.64 R34, [R1+0x128] ;  /* 0x0001280001227983 */ /* 0x000ee20000300a00 */
[----:B-1----:R-:W-:-:S03]  /*32ae0*/  LOP3.LUT R29, R212, 0x1f, RZ, 0xc0, !PT ;  /* 0x0000001fd41d7812 */ /* 0x002fc600078ec0ff */
[----:B------:R-:W3:Y:S04]  /*32af0*/  LDL.LU.64 R82, [R1+0xf0] ;  /* 0x0000f00001527983 */ /* 0x000ee80000300a00 */
[----:B------:R-:W3:Y:S04]  /*32b00*/  LDL.LU.64 R98, [R1+0xe8] ;  /* 0x0000e80001627983 */ /* 0x000ee80000300a00 */
[----:B------:R-:W3:Y:S01]  /*32b10*/  LDL.LU.64 R210, [R1+0xb0] ;  /* 0x0000b00001d27983 */ /* 0x000ee20000300a00 */
[----:B------:R-:W-:-:S03]  /*32b20*/  LOP3.LUT R28, R213, 0x60, RZ, 0x3c, !PT ;  /* 0x00000060d51c7812 */ /* 0x000fc600078e3cff */
[----:B------:R-:W3:Y:S04]  /*32b30*/  LDL.LU.64 R226, [R1+0xa8] ;  /* 0x0000a80001e27983 */ /* 0x000ee80000300a00 */
[----:B------:R-:W3:Y:S01]  /*32b40*/  LDL.LU.64 R68, [R1+0x70] ;  /* 0x0000700001447983 */ /* 0x000ee20000300a00 */
[----:B------:R-:W-:-:S03]  /*32b50*/  IMAD.SHL.U32 R90, R29, 0x4, RZ ;  /* 0x000000041d5a7824 */ /* 0x000fc600078e00ff */
[----:B------:R-:W3:Y:S04]  /*32b60*/  LDL.LU.64 R84, [R1+0x68] ;  /* 0x0000680001547983 */ /* 0x000ee80000300a00 */
[----:B------:R-:W3:Y:S04]  /*32b70*/  LDL.LU.64 R196, [R1+0x30] ;  /* 0x0000300001c47983 */ /* 0x000ee80000300a00 */
[----:B------:R-:W3:Y:S04]  /*32b80*/  LDL.LU.64 R212, [R1+0x28] ;  /* 0x0000280001d47983 */ /* 0x000ee80000300a00 */
[----:B----4-:R1:W-:Y:S04]  /*32b90*/  STL.64 [R1+0x3570], R194 ;  /* 0x003570c201007387 */ /* 0x0103e80000100a00 */
[----:B------:R4:W-:Y:S04]  /*32ba0*/  LDGSTS.E [R28+0x300], [R10.64], P4 ;  /* 0x003000000a1c7fae */ /* 0x0009e8000a12184a */
[----:B------:R1:W-:Y:S04]  /*32bb0*/  LDGSTS.E [R28+0x700], [R194.64], P4 ;  /* 0x00700000c21c7fae */ /* 0x0003e8000a12184a */
[----:B------:R2:W-:Y:S01]  /*32bc0*/  STL.64 [R1+0x3550], R106 ;  /* 0x0035506a01007387 */ /* 0x0005e20000100a00 */
[----:B-1----:R-:W-:-:S03]  /*32bd0*/  LOP3.LUT R195, R90, 0x60, RZ, 0x3c, !PT ;  /* 0x000000605ac37812 */ /* 0x002fc600078e3cff */
[----:B--2---:R-:W-:Y:S04]  /*32be0*/  STL.64 [R1+0x3558], R26 ;  /* 0x0035581a01007387 */ /* 0x004fe80000100a00 */
[----:B------:R1:W-:Y:S04]  /*32bf0*/  LDGSTS.E [R195+0xb00], [R160.64], P4 ;  /* 0x00b00000a0c37fae */ /* 0x0003e8000a12184a */
[----:B------:R2:W-:Y:S04]  /*32c00*/  LDGSTS.E [R195+0xf00], [R62.64], P4 ;  /* 0x00f000003ec37fae */ /* 0x0005e8000a12184a */
[----:B------:R1:W-:Y:S04]  /*32c10*/  LDGSTS.E [R195+0x1300], [R106.64], P4 ;  /* 0x013000006ac37fae */ /* 0x0003e8000a12184a */
[----:B------:R1:W-:Y:S04]  /*32c20*/  STL.64 [R1+0x3560], R250 ;  /* 0x003560fa01007387 */ /* 0x0003e80000100a00 */
[----:B------:R1:W-:Y:S04]  /*32c30*/  LDGSTS.E [R195+0x1700], [R26.64], P4 ;  /* 0x017000001ac37fae */ /* 0x0003e8000a12184a */
[----:B------:R1:W-:Y:S04]  /*32c40*/  STL.64 [R1+0x3568], R218 ;  /* 0x003568da01007387 */ /* 0x0003e80000100a00 */
[----:B------:R1:W-:Y:S04]  /*32c50*/  LDGSTS.E [R195+0x1b00], [R250.64], P4 ;  /* 0x01b00000fac37fae */ /* 0x0003e8000a12184a */
[----:B------:R-:W3:Y:S04]  /*32c60*/  LDL.64 R74, [R1+0x17d8] ;  /* 0x0017d800014a7983 */ /* 0x000ee80000100a00 */
[----:B------:R1:W-:Y:S04]  /*32c70*/  LDGSTS.E [R195+0x1f00], [R130.64], P4 ;  /* 0x01f0000082c37fae */ /* 0x0003e8000a12184a */
[----:B------:R-:W3:Y:S04]  /*32c80*/  LDL.LU.64 R170, [R1+0x1d20] ;  /* 0x001d200001aa7983 */ /* 0x000ee80000300a00 */
[----:B------:R2:W-:Y:S04]  /*32c90*/  LDGSTS.E [R195+0x2300], [R218.64], P4 ;  /* 0x02300000dac37fae */ /* 0x0005e8000a12184a */
[----:B-1----:R-:W3:Y:S04]  /*32ca0*/  LDL.LU.64 R130, [R1+0x1cc0] ;  /* 0x001cc00001827983 */ /* 0x002ee80000300a00 */
[----:B------:R1:W-:Y:S04]  /*32cb0*/  LDGSTS.E [R195+0x2700], [R112.64], P4 ;  /* 0x0270000070c37fae */ /* 0x0003e8000a12184a */
[----:B------:R-:W3:Y:S04]  /*32cc0*/  LDL.LU.64 R106, [R1+0x1c80] ;  /* 0x001c8000016a7983 */ /* 0x000ee80000300a00 */
        /* <DEDUP_REMOVED lines=11> */
[----:B------:R-:W3:Y:S01]  /*32d80*/  LDL.LU.64 R234, [R1+0x1928] ;  /* 0x0019280001ea7983 */ /* 0x000ee20000300a00 */
[----:B------:R-:W-:-:S03]  /*32d90*/  IMAD.SHL.U32 R29, R29, 0x4, RZ ;  /* 0x000000041d1d7824 */ /* 0x000fc600078e00ff */
[----:B------:R2:W-:Y:S04]  /*32da0*/  LDGSTS.E [R195+0x4300], [R238.64], P4 ;  /* 0x04300000eec37fae */ /* 0x0005e8000a12184a */
[----:B-1----:R-:W3:Y:S04]  /*32db0*/  LDL.LU.64 R76, [R1+0x18f0] ;  /* 0x0018f000014c7983 */ /* 0x002ee80000300a00 */
[----:B--2---:R-:W2:Y:S04]  /*32dc0*/  LDL.LU.64 R62, [R1+0x18b8] ;  /* 0x0018b800013e7983 */ /* 0x004ea80000300a00 */
[----:B------:R-:W2:Y:S04]  /*32dd0*/  LDL.LU.64 R100, [R1+0x1880] ;  /* 0x0018800001647983 */ /* 0x000ea80000300a00 */
[----:B------:R-:W2:Y:S04]  /*32de0*/  LDL.LU.64 R160, [R1+0x1848] ;  /* 0x0018480001a07983 */ /* 0x000ea80000300a00 */
[----:B------:R-:W2:Y:S04]  /*32df0*/  LDL.LU.64 R180, [R1+0x1810] ;  /* 0x0018100001b47983 */ /* 0x000ea80000300a00 */
[----:B------:R-:W2:Y:S04]  /*32e00*/  LDL.64 R138, [R1+0x1328] ;  /* 0x00132800018a7983 */ /* 0x000ea80000100a00 */
[----:B------:R-:W2:Y:S04]  /*32e10*/  LDL.64 R186, [R1+0x1198] ;  /* 0x0011980001ba7983 */ /* 0x000ea80000100a00 */
[----:B------:R-:W2:Y:S04]  /*32e20*/  LDL.64 R126, [R1+0x1108] ;  /* 0x00110800017e7983 */ /* 0x000ea80000100a00 */
[----:B------:R-:W2:Y:S01]  /*32e30*/  LDL.64 R172, [R1+0x10b8] ;  /* 0x0010b80001ac7983 */ /* 0x000ea20000100a00 */
[----:B------:R-:W-:-:S03]  /*32e40*/  LOP3.LUT R203, R29, 0x70, RZ, 0x3c, !PT ;  /* 0x000000701dcb7812 */ /* 0x000fc600078e3cff */
        /* <DEDUP_REMOVED lines=88> */
[----:B--2---:R-:W2:Y:S04]  /*333d0*/  LDL.LU.64 R126, [R1+0x19d0] ;  /* 0x0019d000017e7983 */ /* 0x004ea80000300a00 */
[----:B------:R2:W-:Y:S04]  /*333e0*/  LDGSTS.E [R203+0x9f80], [R32.64], P4 ;  /* 0x09f8000020cb7fae */ /* 0x0005e8000a12184a */
[----:B-1----:R-:W2:Y:S04]  /*333f0*/  LDL.LU.64 R172, [R1+0x19e8] ;  /* 0x0019e80001ac7983 */ /* 0x002ea80000300a00 */
[----:B------:R-:W2:Y:S04]  /*33400*/  LDL.LU.64 R74, [R1+0x1a00] ;  /* 0x001a0000014a7983 */ /* 0x000ea80000300a00 */
[----:B------:R-:W2:Y:S04]  /*33410*/  LDL.LU.64 R250, [R1+0x1a28] ;  /* 0x001a280001fa7983 */ /* 0x000ea80000300a00 */
[----:B----4-:R1:W-:Y:S04]  /*33420*/  LDGSTS.E [R203+0xa380], [R28.64], P4 ;  /* 0x0a3800001ccb7fae */ /* 0x0103e8000a12184a */
        /* <DEDUP_REMOVED lines=24> */
[----:B------:R4:W-:Y:S01]  /*335b0*/  LDGSTS.E [R203+0xfb80], [R22.64], P4 ;  /* 0x0fb8000016cb7fae */ /* 0x0009e2000a12184a */
[----:B------:R-:W-:Y:S01]  /*335c0*/  UIADD3 UR8, UR5, -0x21, URZ ;  /* 0xffffffdf05087890 */ /* 0x000fe2000fffe03f */
[----:B------:R-:W-:Y:S01]  /*335d0*/  IMAD.WIDE R4, R0, 0x4, R4 ;  /* 0x0000000400047825 */ /* 0x000fe200078e0204 */
[----:B------:R-:W-:Y:S01]  /*335e0*/  UIADD3 UR9, UR5, -0x25, URZ ;  /* 0xffffffdb05097890 */ /* 0x000fe2000fffe03f */
[----:B------:R-:W2:Y:S01]  /*335f0*/  LDL.LU.64 R218, [R1+0x1a68] ;  /* 0x001a680001da7983 */ /* 0x000ea20000300a00 */
[----:B------:R-:W-:-:S06]  /*33600*/  UISETP.GE.U32.AND UP6, UPT, UR8, 0x7fffffc0, UPT ;  /* 0x7fffffc00800788c */ /* 0x000fcc000bfc6070 */
[----:B------:R-:W-:Y:S01]  /*33610*/  PLOP3.LUT P6, PT, PT, PT, UP6, 0x80, 0x0 ;  /* 0x000000000000781c */ /* 0x000fe20003fcf068 */
[----:B------:R-:W-:Y:S01]  /*33620*/  IMAD.WIDE R2, R0, 0x4, R2 ;  /* 0x0000000400027825 */ /* 0x000fe200078e0202 */
[----:B------:R-:W-:Y:S01]  /*33630*/  UISETP.GE.U32.AND UP5, UPT, UR9, 0x7fffffbc, UPT ;  /* 0x7fffffbc0900788c */ /* 0x000fe2000bfa6070 */
[----:B------:R1:W-:Y:S01]  /*33640*/  STL.64 [R1+0x1c00], R4 ;  /* 0x001c000401007387 */ /* 0x0003e20000100a00 */
[----:B------:R-:W-:-:S03]  /*33650*/  UIADD3 UR6, UR5, -0x29, URZ ;  /* 0xffffffd705067890 */ /* 0x000fc6000fffe03f */
[----:B------:R1:W-:Y:S01]  /*33660*/  STL.64 [R1+0x1c08], R2 ;  /* 0x001c080201007387 */ /* 0x0003e20000100a00 */
[----:B------:R-:W-:Y:S01]  /*33670*/  UISETP.GE.U32.AND UP1, UPT, UR6, 0x7fffffb8, UPT ;  /* 0x7fffffb80600788c */ /* 0x000fe2000bf26070 */
[----:B------:R-:W-:Y:S02]  /*33680*/  PLOP3.LUT P5, PT, PT, PT, UP5, 0x80, 0x0 ;  /* 0x000000000000781c */ /* 0x000fe40003faf058 */
[----:B---3--:R2:W-:Y:S04]  /*33690*/  LDGSTS.E [R203+0xff80], [R186.64], P4 ;  /* 0x0ff80000bacb7fae */ /* 0x0085e8000a12184a */
[----:B------:R-:W0:Y:S04]  /*336a0*/  LDGDEPBAR ;  /* 0x00000000000079af */ /* 0x000e280000000000 */
[----:B------:R-:W-:Y:S01]  /*336b0*/  BAR.SYNC.DEFER_BLOCKING 0x0 ;  /* 0x0000000000007b1d */ /* 0x000fe20000010000 */
[----:B--2---:R-:W-:-:S05]  /*336c0*/  IMAD.WIDE R186, R0, 0x4, R126 ;  /* 0x0000000400ba7825 */ /* 0x004fca00078e027e */
[----:B----4-:R-:W2:Y:S04]  /*336d0*/  LDL.LU.64 R202, [R1+0x1a90] ;  /* 0x001a900001ca7983 */ /* 0x010ea80000300a00 */
[----:B------:R-:W3:Y:S04]  /*336e0*/  LDL.LU.64 R126, [R1+0x1a98] ;  /* 0x001a9800017e7983 */ /* 0x000ee80000300a00 */
[----:B------:R4:W-:Y:S01]  /*336f0*/  STL.64 [R1+0x1a40], R186 ;  /* 0x001a40ba01007387 */ /* 0x0009e20000100a00 */
[----:B------:R-:W-:-:S03]  /*33700*/  PLOP3.LUT P4, PT, PT, PT, UP1, 0x80, 0x0 ;  /* 0x000000000000781c */ /* 0x000fc60003f8f018 */
[----:B------:R-:W-:Y:S01]  /*33710*/  @!PT LDS RZ, [RZ] ;  /* 0x00000000fffff984 */ /* 0x000fe20000000800 */
[----:B------:R-:W-:Y:S01]  /*33720*/  @!PT LDS RZ, [RZ] ;  /* 0x00000000fffff984 */ /* 0x000fe20000000800 */
[----:B------:R-:W-:Y:S01]  /*33730*/  @!PT LDS RZ, [RZ] ;  /* 0x00000000fffff984 */ /* 0x000fe20000000800 */
[----:B------:R1:W-:Y:S01]  /*33740*/  LDGSTS.E [R90+0x22000], [R4.64], !P6 ;  /* 0x22000000045a7fae */ /* 0x0003e2000f12184a */
[----:B------:R-:W-:-:S03]  /*33750*/  IMAD.WIDE R172, R0, 0x4, R172 ;  /* 0x0000000400ac7825 */ /* 0x000fc600078e02ac */
[----:B------:R4:W-:Y:S04]  /*33760*/  LDGSTS.E [R90+0x22080], [R2.64], !P6 ;  /* 0x22080000025a7fae */ /* 0x0009e8000f12184a */
[----:B------:R4:W-:Y:S01]  /*33770*/  LDGSTS.E [R90+0x22400], [R186.64], !P5 ;  /* 0x22400000ba5a7fae */ /* 0x0009e2000e92184a */
[----:B-1----:R-:W-:-:S03]  /*33780*/  IMAD.WIDE R4, R0, 0x4, R74 ;  /* 0x0000000400047825 */ /* 0x002fc600078e024a */
[----:B------:R1:W-:Y:S04]  /*33790*/  LDGSTS.E [R90+0x22480], [R172.64], !P5 ;  /* 0x22480000ac5a7fae */ /* 0x0003e8000e92184a */
[----:B------:R-:W3:Y:S01]  /*337a0*/  LDL.LU.64 R74, [R1+0x1aa0] ;  /* 0x001aa000014a7983 */ /* 0x000ee20000300a00 */
[----:B----4-:R-:W-:-:S03]  /*337b0*/  IMAD.WIDE R2, R0, 0x4, R250 ;  /* 0x0000000400027825 */ /* 0x010fc600078e02fa */
[----:B------:R1:W-:Y:S01]  /*337c0*/  STL.64 [R1+0x1a48], R172 ;  /* 0x001a48ac01007387 */ /* 0x0003e20000100a00 */
[----:B------:R-:W-:-:S03]  /*337d0*/  IMAD.WIDE R186, R0, 0x4, R28 ;  /* 0x0000000400ba7825 */ /* 0x000fc600078e021c */
[----:B------:R4:W-:Y:S04]  /*337e0*/  STL.64 [R1+0x1a80], R4 ;  /* 0x001a800401007387 */ /* 0x0009e80000100a00 */
[----:B------:R-:W3:Y:S04]  /*337f0*/  LDL.LU.64 R250, [R1+0x1aa8] ;  /* 0x001aa80001fa7983 */ /* 0x000ee80000300a00 */
[----:B------:R-:W-:Y:S04]  /*33800*/  STL.64 [R1+0x1a88], R2 ;  /* 0x001a880201007387 */ /* 0x000fe80000100a00 */
[----:B------:R-:W3:Y:S04]  /*33810*/  LDL.LU.64 R28, [R1+0x1ad0] ;  /* 0x001ad000011c7983 */ /* 0x000ee80000300a00 */
[----:B------:R4:W-:Y:S04]  /*33820*/  LDGSTS.E [R90+0x22800], [R4.64], !P4 ;  /* 0x22800000045a7fae */ /* 0x0009e8000e12184a */
[----:B-1----:R-:W3:Y:S04]  /*33830*/  LDL.LU.64 R172, [R1+0x1ad8] ;  /* 0x001ad80001ac7983 */ /* 0x002ee80000300a00 */
[----:B------:R1:W-:Y:S01]  /*33840*/  STL.64 [R1+0x1ac0], R186 ;  /* 0x001ac0ba01007387 */ /* 0x0003e20000100a00 */
[----:B----4-:R-:W-:Y:S01]  /*33850*/  IMAD.WIDE R4, R0, 0x4, R26 ;  /* 0x0000000400047825 */ /* 0x010fe200078e021a */
[----:B------:R-:W-:-:S02]  /*33860*/  UIADD3 UR12, UR5, -0x2d, URZ ;  /* 0xffffffd3050c7890 */ /* 0x000fc4000fffe03f */
[----:B------:R-:W4:Y:S02]  /*33870*/  LDL.LU.64 R26, [R1+0x1ae0] ;  /* 0x001ae000011a7983 */ /* 0x000f240000300a00 */
[----:B------:R-:W-:Y:S01]  /*33880*/  UISETP.GE.U32.AND UP4, UPT, UR12, 0x7fffffb4, UPT ;  /* 0x7fffffb40c00788c */ /* 0x000fe2000bf86070 */
[----:B------:R-:W-:Y:S01]  /*33890*/  IMAD.WIDE R138, R0, 0x4, R138 ;  /* 0x00000004008a7825 */ /* 0x000fe200078e028a */
[----:B------:R-:W-:Y:S01]  /*338a0*/  UIADD3 UR13, UR5, -0x31, URZ ;  /* 0xffffffcf050d7890 */ /* 0x000fe2000fffe03f */
[----:B------:R1:W-:Y:S03]  /*338b0*/  LDGSTS.E [R90+0x22880], [R2.64], !P4 ;  /* 0x22880000025a7fae */ /* 0x0003e6000e12184a */
[----:B------:R-:W-:Y:S01]  /*338c0*/  PLOP3.LUT P6, PT, PT, PT, UP4, 0x80, 0x0 ;  /* 0x000000000000781c */ /* 0x000fe20003fcf048 */
[----:B------:R-:W-:Y:S01]  /*338d0*/  UISETP.GE.U32.AND UP2, UPT, UR13, 0x7fffffb0, UPT ;  /* 0x7fffffb00d00788c */ /* 0x000fe2000bf46070 */
[----:B------:R3:W-:Y:S04]  /*338e0*/  STL.64 [R1+0x1ac8], R138 ;  /* 0x001ac88a01007387 */ /* 0x0007e80000100a00 */
[----:B------:R1:W-:Y:S01]  /*338f0*/  STL.64 [R1+0x1b00], R4 ;  /* 0x001b000401007387 */ /* 0x0003e20000100a00 */
[----:B------:R-:W-:Y:S01]  /*33900*/  PLOP3.LUT P5, PT, PT, PT, UP2, 0x80, 0x0 ;  /* 0x000000000000781c */ /* 0x000fe20003faf028 */
[----:B------:R-:W-:-:S05]  /*33910*/  UIADD3 UR14, UR5, -0x35, URZ ;  /* 0xffffffcb050e7890 */ /* 0x000fca000fffe03f */
[----:B------:R1:W-:Y:S01]  /*33920*/  LDGSTS.E [R90+0x22c00], [R186.64], !P6 ;  /* 0x22c00000ba5a7fae */ /* 0x0003e2000f12184a */
[----:B------:R-:W-:Y:S02]  /*33930*/  UISETP.GE.U32.AND UP3, UPT, UR14, 0x7fffffac, UPT ;  /* 0x7fffffac0e00788c */ /* 0x000fe4000bf66070 */
[----:B------:R-:W-:Y:S01]  /*33940*/  UIADD3 UR15, UR5, -0x39, URZ ;  /* 0xffffffc7050f7890 */ /* 0x000fe2000fffe03f */
[----:B------:R3:W-:Y:S04]  /*33950*/  LDGSTS.E [R90+0x22c80], [R138.64], !P6 ;  /* 0x22c800008a5a7fae */ /* 0x0007e8000f12184a */
[----:B-1----:R-:W4:Y:S01]  /*33960*/  LDL.LU.64 R186, [R1+0x1ae8] ;  /* 0x001ae80001ba7983 */ /* 0x002f220000300a00 */
[----:B------:R-:W-:Y:S01]  /*33970*/  PLOP3.LUT P4, PT, PT, PT, UP3, 0x80, 0x0 ;  /* 0x000000000000781c */ /* 0x000fe20003f8f038 */
[----:B------:R-:W-:-:S02]  /*33980*/  UISETP.GE.U32.AND UP6, UPT, UR15, 0x7fffffa8, UPT ;  /* 0x7fffffa80f00788c */ /* 0x000fc4000bfc6070 */
[----:B------:R1:W-:Y:S01]  /*33990*/  LDGSTS.E [R90+0x23000], [R4.64], !P5 ;  /* 0x23000000045a7fae */ /* 0x0003e2000e92184a */
[----:B------:R-:W-:Y:S01]  /*339a0*/  IMAD.WIDE R2, R0, 0x4, R218 ;  /* 0x0000000400027825 */ /* 0x000fe200078e02da */
[----:B------:R-:W-:-:S04]  /*339b0*/  UIADD3 UR16, UR5, -0x3d, URZ ;  /* 0xffffffc305107890 */ /* 0x000fc8000fffe03f */
[----:B------:R-:W-:Y:S01]  /*339c0*/  STL.64 [R1+0x1b08], R2 ;  /* 0x001b080201007387 */ /* 0x000fe20000100a00 */
[----:B------:R-:W-:Y:S01]  /*339d0*/  UISETP.GE.U32.AND UP5, UPT, UR16, 0x7fffffa4, UPT ;  /* 0x7fffffa41000788c */ /* 0x000fe2000bfa6070 */
[----:B------:R-:W-:Y:S02]  /*339e0*/  PLOP3.LUT P6, PT, PT, PT, UP6, 0x80, 0x0 ;  /* 0x000000000000781c */ /* 0x000fe40003fcf068 */
[----:B------:R1:W-:Y:S03]  /*339f0*/  LDGSTS.E [R90+0x23080], [R2.64], !P5 ;  /* 0x23080000025a7fae */ /* 0x0003e6000e92184a */
[----:B------:R-:W-:Y:S01]  /*33a00*/  PLOP3.LUT P5, PT, PT, PT, UP5, 0x80, 0x0 ;  /* 0x000000000000781c */ /* 0x000fe20003faf058 */
[----:B--2---:R-:W-:-:S04]  /*33a10*/  IMAD.WIDE R202, R0, 0x4, R202 ;  /* 0x0000000400ca7825 */ /* 0x004fc800078e02ca */
[C---:B---3--:R-:W-:Y:S01]  /*33a20*/  IMAD.WIDE R138, R0.reuse, 0x4, R126 ;  /* 0x00000004008a7825 */ /* 0x048fe200078e027e */
[----:B------:R2:W-:Y:S04]  /*33a30*/  LDGSTS.E [R90+0x23400], [R202.64], !P4 ;  /* 0x23400000ca5a7fae */ /* 0x0005e8000e12184a */
[----:B------:R-:W3:Y:S04]  /*33a40*/  LDL.LU.64 R126, [R1+0x1b10] ;  /* 0x001b1000017e7983 */ /* 0x000ee80000300a00 */
[----:B------:R2:W-:Y:S04]  /*33a50*/  STL.64 [R1+0x1b40], R202 ;  /* 0x001b40ca01007387 */ /* 0x0005e80000100a00 */
[----:B------:R1:W-:Y:S04]  /*33a60*/  STL.64 [R1+0x1b48], R138 ;  /* 0x001b488a01007387 */ /* 0x0003e80000100a00 */
[----:B------:R1:W-:Y:S02]  /*33a70*/  LDGSTS.E [R90+0x23480], [R138.64], !P4 ;  /* 0x234800008a5a7fae */ /* 0x0003e4000e12184a */
[----:B-1----:R-:W-:-:S02]  /*33a80*/  IMAD.WIDE R4, R0, 0x4, R74 ;  /* 0x0000000400047825 */ /* 0x002fc400078e024a */
[----:B------:R-:W3:Y:S04]  /*33a90*/  LDL.LU.64 R74, [R1+0x1b18] ;  /* 0x001b1800014a7983 */ /* 0x000ee80000300a00 */
[----:B------:R4:W-:Y:S04]  /*33aa0*/  STL.64 [R1+0x1b70], R4 ;  /* 0x001b700401007387 */ /* 0x0009e80000100a00 */
[----:B------:R-:W3:Y:S04]  /*33ab0*/  LDL.LU.64 R218, [R1+0x1b20] ;  /* 0x001b200001da7983 */ /* 0x000ee80000300a00 */
[----:B--2---:R-:W2:Y:S01]  /*33ac0*/  LDL.LU.64 R202, [R1+0x1b28] ;  /* 0x001b280001ca7983 */ /* 0x004ea20000300a00 */
[----:B------:R-:W-:-:S03]  /*33ad0*/  IMAD.WIDE R2, R0, 0x4, R250 ;  /* 0x0000000400027825 */ /* 0x000fc600078e02fa */
[----:B------:R4:W-:Y:S01]  /*33ae0*/  LDGSTS.E [R90+0x23800], [R4.64], !P6 ;  /* 0x23800000045a7fae */ /* 0x0009e2000f12184a */
[----:B------:R-:W-:-:S03]  /*33af0*/  IMAD.WIDE R28, R0, 0x4, R28 ;  /* 0x00000004001c7825 */ /* 0x000fc600078e021c */
[----:B------:R-:W-:Y:S04]  /*33b00*/  STL.64 [R1+0x1b78], R2 ;  /* 0x001b780201007387 */ /* 0x000fe80000100a00 */
[----:B------:R1:W-:Y:S01]  /*33b10*/  LDGSTS.E [R90+0x23880], [R2.64], !P6 ;  /* 0x23880000025a7fae */ /* 0x0003e2000f12184a */
[----:B------:R-:W-:-:S03]  /*33b20*/  IMAD.WIDE R138, R0, 0x4, R172 ;  /* 0x00000004008a7825 */ /* 0x000fc600078e02ac */
[----:B------:R-:W2:Y:S04]  /*33b30*/  LDL.LU.64 R172, [R1+0x1b50] ;  /* 0x001b500001ac7983 */ /* 0x000ea80000300a00 */
[----:B------:R1:W-:Y:S01]  /*33b40*/  STL.64 [R1+0x1ba0], R28 ;  /* 0x001ba01c01007387 */ /* 0x0003e20000100a00 */
[----:B----4-:R-:W-:-:S03]  /*33b50*/  IMAD.WIDE R4, R0, 0x4, R26 ;  /* 0x0000000400047825 */ /* 0x010fc600078e021a */
[----:B------:R3:W-:Y:S04]  /*33b60*/  STL.64 [R1+0x1ba8], R138 ;  /* 0x001ba88a01007387 */ /* 0x0007e80000100a00 */
[----:B------:R-:W4:Y:S04]  /*33b70*/  LDL.LU.64 R26, [R1+0x1b58] ;  /* 0x001b5800011a7983 */ /* 0x000f280000300a00 */
[----:B------:R1:W-:Y:S04]  /*33b80*/  LDGSTS.E [R90+0x23c00], [R28.64], !P5 ;  /* 0x23c000001c5a7fae */ /* 0x0003e8000e92184a */
[----:B------:R3:W-:Y:S01]  /*33b90*/  STL.64 [R1+0x19d0], R4 ;  /* 0x0019d00401007387 */ /* 0x0007e20000100a00 */
[----:B------:R-:W-:-:S02]  /*33ba0*/  UIADD3 UR17, UR5, -0x22, URZ ;  /* 0xffffffde05117890 */ /* 0x000fc4000fffe03f */
[----:B------:R-:W-:Y:S01]  /*33bb0*/  UIADD3 UR18, UR5, -0x26, URZ ;  /* 0xffffffda05127890 */ /* 0x000fe2000fffe03f */
[----:B------:R-:W-:Y:S01]  /*33bc0*/  LOP3.LUT R91, R90, 0x20, RZ, 0x3c, !PT ;  /* 0x000000205a5b7812 */ /* 0x000fe200078e3cff */
[----:B------:R-:W-:Y:S01]  /*33bd0*/  UIADD3 UR19, UR5, -0x2a, URZ ;  /* 0xffffffd605137890 */ /* 0x000fe2000fffe03f */
[----:B------:R3:W-:Y:S04]  /*33be0*/  LDGSTS.E [R90+0x23c80], [R138.64], !P5 ;  /* 0x23c800008a5a7fae */ /* 0x0007e8000e92184a */
[----:B-1----:R-:W4:Y:S01]  /*33bf0*/  LDL.LU.64 R28, [R1+0x1b60] ;  /* 0x001b6000011c7983 */ /* 0x002f220000300a00 */
[----:B------:R-:W-:Y:S01]  /*33c00*/  UISETP.GE.U32.AND UP1, UPT, UR17, 0x7fffffbf, UPT ;  /* 0x7fffffbf1100788c */ /* 0x000fe2000bf26070 */
[----:B------:R-:W-:-:S05]  /*33c10*/  IMAD.WIDE R2, R0, 0x4, R186 ;  /* 0x0000000400027825 */ /* 0x000fca00078e02ba */
[----:B------:R-:W-:Y:S01]  /*33c20*/  PLOP3.LUT P4, PT, PT, PT, UP1, 0x80, 0x0 ;  /* 0x000000000000781c */ /* 0x000fe20003f8f018 */
[----:B------:R2:W-:Y:S04]  /*33c30*/  STL.64 [R1+0x19e8], R2 ;  /* 0x0019e80201007387 */ /* 0x0005e80000100a00 */
[----:B------:R-:W4:Y:S01]  /*33c40*/  LDL.LU.64 R250, [R1+0x1b68] ;  /* 0x001b680001fa7983 */ /* 0x000f220000300a00 */
[----:B------:R-:W-:Y:S02]  /*33c50*/  UISETP.GE.U32.AND UP4, UPT, UR18, 0x7fffffbb, UPT ;  /* 0x7fffffbb1200788c */ /* 0x000fe4000bf86070 */
[----:B------:R-:W-:Y:S01]  /*33c60*/  UISETP.GE.U32.AND UP2, UPT, UR19, 0x7fffffb7, UPT ;  /* 0x7fffffb71300788c */ /* 0x000fe2000bf46070 */
[----:B------:R-:W4:Y:S03]  /*33c70*/  LDL.LU.64 R186, [R1+0x1b80] ;  /* 0x001b800001ba7983 */ /* 0x000f260000300a00 */
[----:B------:R-:W-:Y:S01]  /*33c80*/  PLOP3.LUT P6, PT, PT, PT, UP4, 0x80, 0x0 ;  /* 0x000000000000781c */ /* 0x000fe20003fcf048 */
[----:B------:R1:W-:Y:S01]  /*33c90*/  LDGSTS.E [R91+0x22100], [R4.64], !P4 ;  /* 0x22100000045b7fae */ /* 0x0003e2000e12184a */
[----:B------:R-:W-:-:S03]  /*33ca0*/  PLOP3.LUT P5, PT, PT, PT, UP2, 0x80, 0x0 ;  /* 0x000000000000781c */ /* 0x000fc60003faf028 */
[----:B------:R2:W-:Y:S01]  /*33cb0*/  LDGSTS.E [R91+0x22180], [R2.64], !P4 ;  /* 0x22180000025b7fae */ /* 0x0005e2000e12184a */
[----:B---3--:R-:W-:-:S03]  /*33cc0*/  IMAD.WIDE R138, R0, 0x4, R126 ;  /* 0x00000004008a7825 */ /* 0x008fc600078e027e */
[----:B------:R-:W3:Y:S04]  /*33cd0*/  LDL.LU.64 R126, [R1+0x1b88] ;  /* 0x001b8800017e7983 */ /* 0x000ee80000300a00 */
[----:B------:R1:W-:Y:S04]  /*33ce0*/  STL.64 [R1+0x1a50], R138 ;  /* 0x001a508a01007387 */ /* 0x0003e80000100a00 */
[----:B------:R1:W-:Y:S01]  /*33cf0*/  LDGSTS.E [R91+0x22500], [R138.64], !P6 ;  /* 0x225000008a5b7fae */ /* 0x0003e2000f12184a */
[----:B------:R-:W-:-:S05]  /*33d00*/  IMAD.WIDE R74, R0, 0x4, R74 ;  /* 0x00000004004a7825 */ /* 0x000fca00078e024a */
[----:B------:R2:W-:Y:S01]  /*33d10*/  STL.64 [R1+0x1a58], R74 ;  /* 0x001a584a01007387 */ /* 0x0005e20000100a00 */
[----:B-1----:R-:W-:-:S03]  /*33d20*/  IMAD.WIDE R4, R0, 0x4, R218 ;  /* 0x0000000400047825 */ /* 0x002fc600078e02da */
[----:B------:R1:W-:Y:S01]  /*33d30*/  LDGSTS.E [R91+0x22580], [R74.64], !P6 ;  /* 0x225800004a5b7fae */ /* 0x0003e2000f12184a */
[----:B--2---:R-:W-:-:S03]  /*33d40*/  IMAD.WIDE R2, R0, 0x4, R202 ;  /* 0x0000000400027825 */ /* 0x004fc600078e02ca */
[----:B------:R-:W2:Y:S04]  /*33d50*/  LDL.LU.64 R218, [R1+0x1b90] ;  /* 0x001b900001da7983 */ /* 0x000ea80000300a00 */
[----:B------:R1:W-:Y:S04]  /*33d60*/  STL.64 [R1+0x1a90], R4 ;  /* 0x001a900401007387 */ /* 0x0003e80000100a00 */
[----:B------:R-:W2:Y:S04]  /*33d70*/  LDL.LU.64 R202, [R1+0x1b98] ;  /* 0x001b980001ca7983 */ /* 0x000ea80000300a00 */
[----:B------:R4:W-:Y:S01]  /*33d80*/  STL.64 [R1+0x1a98], R2 ;  /* 0x001a980201007387 */ /* 0x0009e20000100a00 */
[----:B------:R-:W-:-:S03]  /*33d90*/  IMAD.WIDE R138, R0, 0x4, R172 ;  /* 0x00000004008a7825 */ /* 0x000fc600078e02ac */
[----:B-1----:R-:W2:Y:S04]  /*33da0*/  LDL.LU.64 R74, [R1+0x1bb0] ;  /* 0x001bb000014a7983 */ /* 0x002ea80000300a00 */
[----:B------:R-:W2:Y:S04]  /*33db0*/  LDL.LU.64 R172, [R1+0x1bb8] ;  /* 0x001bb80001ac7983 */ /* 0x000ea80000300a00 */
[----:B------:R1:W-:Y:S04]  /*33dc0*/  LDGSTS.E [R91+0x22900], [R4.64], !P5 ;  /* 0x22900000045b7fae */ /* 0x0003e8000e92184a */
[----:B------:R1:W-:Y:S01]  /*33dd0*/  STL.64 [R1+0x1ad0], R138 ;  /* 0x001ad08a01007387 */ /* 0x0003e20000100a00 */
[----:B------:R-:W-:Y:S01]  /*33de0*/  UIADD3 UR20, UR5, -0x2e, URZ ;  /* 0xffffffd205147890 */ /* 0x000fe2000fffe03f */
[C---:B----4-:R-:W-:Y:S01]  /*33df0*/  IMAD.WIDE R26, R0.reuse, 0x4, R26 ;  /* 0x00000004001a7825 */ /* 0x050fe200078e021a */
[----:B------:R-:W-:Y:S01]  /*33e00*/  UIADD3 UR21, UR5, -0x32, URZ ;  /* 0xffffffce05157890 */ /* 0x000fe2000fffe03f */
[----:B------:R4:W-:Y:S02]  /*33e10*/  LDGSTS.E [R91+0x22980], [R2.64], !P5 ;  /* 0x22980000025b7fae */ /* 0x0009e4000e92184a */
[----:B-1----:R-:W-:-:S02]  /*33e20*/  IMAD.WIDE R4, R0, 0x4, R28 ;  /* 0x0000000400047825 */ /* 0x002fc400078e021c */
[----:B------:R-:W2:Y:S01]  /*33e30*/  LDL.LU.64 R28, [R1+0x1bc0] ;  /* 0x001bc000011c7983 */ /* 0x000ea20000300a00 */
[----:B------:R-:W-:-:S03]  /*33e40*/  UISETP.GE.U32.AND UP3, UPT, UR20, 0x7fffffb3, UPT ;  /* 0x7fffffb31400788c */ /* 0x000fc6000bf66070 */
[----:B------:R3:W-:Y:S01]  /*33e50*/  STL.64 [R1+0x1ad8], R26 ;  /* 0x001ad81a01007387 */ /* 0x0007e20000100a00 */
[----:B------:R-:W-:-:S03]  /*33e60*/  UISETP.GE.U32.AND UP6, UPT, UR21, 0x7fffffaf, UPT ;  /* 0x7fffffaf1500788c */ /* 0x000fc6000bfc6070 */
[----:B------:R2:W-:Y:S01]  /*33e70*/  STL.64 [R1+0x1b10], R4 ;  /* 0x001b100401007387 */ /* 0x0005e20000100a00 */
[----:B------:R-:W-:Y:S01]  /*33e80*/  PLOP3.LUT P4, PT, PT, PT, UP3, 0x80, 0x0 ;  /* 0x000000000000781c */ /* 0x000fe20003f8f038 */
[----:B------:R-:W-:Y:S01]  /*33e90*/  UIADD3 UR22, UR5, -0x36, URZ ;  /* 0xffffffca05167890 */ /* 0x000fe2000fffe03f */
[----:B------:R-:W-:Y:S01]  /*33ea0*/  PLOP3.LUT P6, PT, PT, PT, UP6, 0x80, 0x0 ;  /* 0x000000000000781c */ /* 0x000fe20003fcf068 */
[----:B----4-:R-:W-:Y:S02]  /*33eb0*/  IMAD.WIDE R2, R0, 0x4, R250 ;  /* 0x0000000400027825 */ /* 0x010fe400078e02fa */
[----:B------:R-:W4:Y:S01]  /*33ec0*/  LDL.LU.64 R250, [R1+0x1bc8] ;  /* 0x001bc80001fa7983 */ /* 0x000f220000300a00 */
[----:B------:R-:W-:Y:S02]  /*33ed0*/  UISETP.GE.U32.AND UP5, UPT, UR22, 0x7fffffab, UPT ;  /* 0x7fffffab1600788c */ /* 0x000fe4000bfa6070 */
[----:B------:R-:W-:-:S05]  /*33ee0*/  UIADD3 UR4, UR5, -0x3a, URZ ;  /* 0xffffffc605047890 */ /* 0x000fca000fffe03f */
[----:B------:R1:W-:Y:S01]  /*33ef0*/  LDGSTS.E [R91+0x22d00], [R138.64], !P4 ;  /* 0x22d000008a5b7fae */ /* 0x0003e2000e12184a */
[----:B------:R-:W-:-:S03]  /*33f00*/  PLOP3.LUT P5, PT, PT, PT, UP5, 0x80, 0x0 ;  /* 0x000000000000781c */ /* 0x000fc60003faf058 */
[----:B------:R3:W-:Y:S01]  /*33f10*/  LDGSTS.E [R91+0x22d80], [R26.64], !P4 ;  /* 0x22d800001a5b7fae */ /* 0x0007e2000e12184a */
[----:B------:R-:W-:-:S03]  /*33f20*/  UISETP.GE.U32.AND UP1, UPT, UR4, 0x7fffffa7, UPT ;  /* 0x7fffffa70400788c */ /* 0x000fc6000bf26070 */
[----:B------:R2:W-:Y:S01]  /*33f30*/  STL.64 [R1+0x1b18], R2 ;  /* 0x001b180201007387 */ /* 0x0005e20000100a00 */
[----:B-1----:R-:W-:-:S03]  /*33f40*/  IMAD.WIDE R138, R0, 0x4, R186 ;  /* 0x00000004008a7825 */ /* 0x002fc600078e02ba */
[----:B------:R2:W-:Y:S01]  /*33f50*/  LDGSTS.E [R91+0x23100], [R4.64], !P6 ;  /* 0x23100000045b7fae */ /* 0x0005e2000f12184a */
[----:B------:R-:W-:-:S03]  /*33f60*/  PLOP3.LUT P4, PT, PT, PT, UP1, 0x80, 0x0 ;  /* 0x000000000000781c */ /* 0x000fc60003f8f018 */
[----:B------:R1:W-:Y:S04]  /*33f70*/  LDGSTS.E [R91+0x23180], [R2.64], !P6 ;  /* 0x23180000025b7fae */ /* 0x0003e8000f12184a */
[----:B------:R1:W-:Y:S01]  /*33f80*/  LDGSTS.E [R91+0x23500], [R138.64], !P5 ;  /* 0x235000008a5b7fae */ /* 0x0003e2000e92184a */
[----:B---3--:R-:W-:-:S03]  /*33f90*/  IMAD.WIDE R26, R0, 0x4, R126 ;  /* 0x00000004001a7825 */ /* 0x008fc600078e027e */
[----:B------:R-:W3:Y:S04]  /*33fa0*/  LDL.LU.64 R126, [R1+0x1d58] ;  /* 0x001d5800017e7983 */ /* 0x000ee80000300a00 */
[----:B------:R-:W3:Y:S04]  /*33fb0*/  LDL.LU.64 R186, [R1+0x1d60] ;  /* 0x001d600001ba7983 */ /* 0x000ee80000300a00 */
[----:B------:R1:W-:Y:S04]  /*33fc0*/  STL.64 [R1+0x1b50], R138 ;  /* 0x001b508a01007387 */ /* 0x0003e80000100a00 */
[----:B------:R1:W-:Y:S04]  /*33fd0*/  STL.64 [R1+0x1b58], R26 ;  /* 0x001b581a01007387 */ /* 0x0003e80000100a00 */
[----:B------:R1:W-:Y:S01]  /*33fe0*/  LDGSTS.E [R91+0x23580], [R26.64], !P5 ;  /* 0x235800001a5b7fae */ /* 0x0003e2000e92184a */
[----:B--2---:R-:W-:-:S05]  /*33ff0*/  IMAD.WIDE R4, R0, 0x4, R218 ;  /* 0x0000000400047825 */ /* 0x004fca00078e02da */
[----:B------:R2:W-:Y:S01]  /*34000*/  STL.64 [R1+0x1b80], R4 ;  /* 0x001b800401007387 */ /* 0x0005e20000100a00 */
[----:B-1----:R-:W-:-:S03]  /*34010*/  IMAD.WIDE R2, R0, 0x4, R202 ;  /* 0x0000000400027825 */ /* 0x002fc600078e02ca */
[----:B------:R2:W-:Y:S04]  /*34020*/  LDGSTS.E [R91+0x23900], [R4.64], !P4 ;  /* 0x23900000045b7fae */ /* 0x0005e8000e12184a */
[----:B------:R-:W3:Y:S04]  /*34030*/  LDL.LU.64 R202, [R1+0x1d68] ;  /* 0x001d680001ca7983 */ /* 0x000ee80000300a00 */
[----:B------:R4:W-:Y:S01]  /*34040*/  STL.64 [R1+0x1b88], R2 ;  /* 0x001b880201007387 */ /* 0x0009e20000100a00 */
[----:B------:R-:W-:-:S03]  /*34050*/  IMAD.WIDE R74, R0, 0x4, R74 ;  /* 0x00000004004a7825 */ /* 0x000fc600078e024a */
[----:B------:R-:W3:Y:S01]  /*34060*/  LDL.LU.64 R138, [R1+0x1d70] ;  /* 0x001d7000018a7983 */ /* 0x000ee20000300a00 */
[----:B------:R-:W-:-:S03]  /*34070*/  IMAD.WIDE R26, R0, 0x4, R172 ;  /* 0x00000004001a7825 */ /* 0x000fc600078e02ac */
[----:B------:R-:W3:Y:S04]  /*34080*/  LDL.LU.64 R172, [R1+0x1d78] ;  /* 0x001d780001ac7983 */ /* 0x000ee80000300a00 */
[----:B------:R1:W-:Y:S04]  /*34090*/  STL.64 [R1+0x1bb0], R74 ;  /* 0x001bb04a01007387 */ /* 0x0003e80000100a00 */
[----:B------:R1:W-:Y:S01]  /*340a0*/  STL.64 [R1+0x1bb8], R26 ;  /* 0x001bb81a01007387 */ /* 0x0003e20000100a00 */
[----:B------:R-:W-:-:S03]  /*340b0*/  UIADD3 UR23, UR5, -0x3e, URZ ;  /* 0xffffffc205177890 */ /* 0x000fc6000fffe03f */
[----:B------:R4:W-:Y:S01]  /*340c0*/  LDGSTS.E [R91+0x23980], [R2.64], !P4 ;  /* 0x23980000025b7fae */ /* 0x0009e2000e12184a */
[----:B--2---:R-:W-:-:S03]  /*340d0*/  IMAD.WIDE R4, R0, 0x4, R28 ;  /* 0x0000000400047825 */ /* 0x004fc600078e021c */
[----:B------:R-:W2:Y:S01]  /*340e0*/  LDL.LU.64 R28, [R1+0x1d80] ;  /* 0x001d8000011c7983 */ /* 0x000ea20000300a00 */
[----:B------:R-:W-:Y:S02]  /*340f0*/  UISETP.GE.U32.AND UP4, UPT, UR23, 0x7fffffa3, UPT ;  /* 0x7fffffa31700788c */ /* 0x000fe4000bf86070 */
[----:B------:R-:W-:Y:S01]  /*34100*/  UIADD3 UR24, UR5, -0x23, URZ ;  /* 0xffffffdd05187890 */ /* 0x000fe2000fffe03f */
[----:B------:R1:W-:Y:S04]  /*34110*/  STL.64 [R1+0x1a00], R4 ;  /* 0x001a000401007387 */ /* 0x0003e80000100a00 */
[----:B------:R-:W2:Y:S01]  /*34120*/  LDL.LU.64 R218, [R1+0x1d88] ;  /* 0x001d880001da7983 */ /* 0x000ea20000300a00 */
[----:B------:R-:W-:Y:S01]  /*34130*/  UISETP.GE.U32.AND UP2, UPT, UR24, 0x7fffffbe, UPT ;  /* 0x7fffffbe1800788c */ /* 0x000fe2000bf46070 */
[----:B------:R-:W-:Y:S01]  /*34140*/  PLOP3.LUT P6, PT, PT, PT, UP4, 0x80, 0x0 ;  /* 0x000000000000781c */ /* 0x000fe20003fcf048 */
[----:B----4-:R-:W-:Y:S01]  /*34150*/  IMAD.WIDE R2, R0, 0x4, R250 ;  /* 0x0000000400027825 */ /* 0x010fe200078e02fa */
[----:B------:R-:W-:-:S04]  /*34160*/  UIADD3 UR25, UR5, -0x27, URZ ;  /* 0xffffffd905197890 */ /* 0x000fc8000fffe03f */
[----:B------:R4:W-:Y:S04]  /*34170*/  STL.64 [R1+0x1a28], R2 ;  /* 0x001a280201007387 */ /* 0x0009e80000100a00 */
[----:B------:R-:W2:Y:S01]  /*34180*/  LDL.LU.64 R250, [R1+0x1d90] ;  /* 0x001d900001fa7983 */ /* 0x000ea20000300a00 */
[----:B------:R-:W-:Y:S01]  /*34190*/  PLOP3.LUT P5, PT, PT, PT, UP2, 0x80, 0x0 ;  /* 0x000000000000781c */ /* 0x000fe20003faf028 */
[----:B------:R-:W-:Y:S01]  /*341a0*/  UISETP.GE.U32.AND UP3, UPT, UR25, 0x7fffffba, UPT ;  /* 0x7fffffba1900788c */ /* 0x000fe2000bf66070 */
[----:B------:R-:W-:Y:S01]  /*341b0*/  LOP3.LUT R194, R90, 0x40, RZ, 0x3c, !PT ;  /* 0x000000405ac27812 */ /* 0x000fe200078e3cff */
[----:B------:R1:W-:Y:S04]  /*341c0*/  LDGSTS.E [R91+0x23d00], [R74.64], !P6 ;  /* 0x23d000004a5b7fae */ /* 0x0003e8000f12184a */
[----:B------:R-:W-:Y:S01]  /*341d0*/  PLOP3.LUT P4, PT, PT, PT, UP3, 0x80, 0x0 ;  /* 0x000000000000781c */ /* 0x000fe20003f8f038 */
[----:B------:R4:W-:Y:S05]  /*341e0*/  LDGSTS.E [R91+0x23d80], [R26.64], !P6 ;  /* 0x23d800001a5b7fae */ /* 0x0009ea000f12184a */
[----:B------:R3:W-:Y:S04]  /*341f0*/  LDGSTS.E [R194+0x22200], [R4.64], !P5 ;  /* 0x2220000004c27fae */ /* 0x0007e8000e92184a */
[----:B-1----:R-:W2:Y:S04]  /*34200*/  LDL.LU.64 R74, [R1+0x1d98] ;  /* 0x001d9800014a7983 */ /* 0x002ea80000300a00 */
[----:B----4-:R-:W4:Y:S04]  /*34210*/  LDL.LU.64 R26, [R1+0x1da0] ;  /* 0x001da000011a7983 */ /* 0x010f280000300a00 */
[----:B------:R1:W-:Y:S01]  /*34220*/  LDGSTS.E [R194+0x22280], [R2.64], !P5 ;  /* 0x2228000002c27fae */ /* 0x0003e2000e92184a */
[----:B---3--:R-:W-:-:S04]  /*34230*/  IMAD.WIDE R126, R0, 0x4, R126 ;  /* 0x00000004007e7825 */ /* 0x008fc800078e027e */
[C---:B------:R-:W-:Y:S01]  /*34240*/  IMAD.WIDE R90, R0.reuse, 0x4, R186 ;  /* 0x00000004005a7825 */ /* 0x040fe200078e02ba */
[----:B------:R-:W-:Y:S04]  /*34250*/  STL.64 [R1+0x1a60], R126 ;  /* 0x001a607e01007387 */ /* 0x000fe80000100a00 */
[----:B------:R-:W3:Y:S04]  /*34260*/  LDL.LU.64 R186, [R1+0x1da8] ;  /* 0x001da80001ba7983 */ /* 0x000ee80000300a00 */
[----:B------:R1:W-:Y:S04]  /*34270*/  STL.64 [R1+0x1a68], R90 ;  /* 0x001a685a01007387 */ /* 0x0003e80000100a00 */
[----:B------:R1:W-:Y:S04]  /*34280*/  LDGSTS.E [R194+0x22600], [R126.64], !P4 ;  /* 0x226000007ec27fae */ /* 0x0003e8000e12184a */
[----:B------:R1:W-:Y:S01]  /*34290*/  LDGSTS.E [R194+0x22680], [R90.64], !P4 ;  /* 0x226800005ac27fae */ /* 0x0003e2000e12184a */
[----:B------:R-:W-:-:S03]  /*342a0*/  IMAD.WIDE R4, R0, 0x4, R202 ;  /* 0x0000000400047825 */ /* 0x000fc600078e02ca */
[----:B------:R-:W3:Y:S01]  /*342b0*/  LDL.LU.64 R202, [R1+0x1db0] ;  /* 0x001db00001ca7983 */ /* 0x000ee20000300a00 */
[----:B-1----:R-:W-:-:S03]  /*342c0*/  IMAD.WIDE R2, R0, 0x4, R138 ;  /* 0x0000000400027825 */ /* 0x002fc600078e028a */
[----:B------:R1:W-:Y:S01]  /*342d0*/  STL.64 [R1+0x1aa0], R4 ;  /* 0x001aa00401007387 */ /* 0x0003e20000100a00 */
[----:B------:R-:W-:-:S03]  /*342e0*/  IMAD.WIDE R172, R0, 0x4, R172 ;  /* 0x0000000400ac7825 */ /* 0x000fc600078e02ac */
[----:B------:R1:W-:Y:S04]  /*342f0*/  STL.64 [R1+0x1aa8], R2 ;  /* 0x001aa80201007387 */ /* 0x0003e80000100a00 */
[----:B------:R-:W3:Y:S04]  /*34300*/  LDL.LU.64 R90, [R1+0x1a30] ;  /* 0x001a3000015a7983 */ /* 0x000ee80000300a00 */
[----:B------:R-:W3:Y:S04]  /*34310*/  LDL.LU.64 R126, [R1+0x1a38] ;  /* 0x001a3800017e7983 */ /* 0x000ee80000300a00 */
[----:B------:R-:W-:Y:S01]  /*34320*/  STL.64 [R1+0x1ae0], R172 ;  /* 0x001ae0ac01007387 */ /* 0x000fe20000100a00 */
[----:B--2---:R-:W-:-:S03]  /*34330*/  IMAD.WIDE R138, R0, 0x4, R28 ;  /* 0x00000004008a7825 */ /* 0x004fc600078e021c */
[----:B------:R-:W2:Y:S01]  /*34340*/  LDL.LU.64 R28, [R1+0x1ca8] ;  /* 0x001ca800011c7983 */ /* 0x000ea20000300a00 */
[----:B------:R-:W-:Y:S02]  /*34350*/  UIADD3 UR26, UR5, -0x2b, URZ ;  /* 0xffffffd5051a7890 */ /* 0x000fe4000fffe03f */
[----:B------:R-:W-:Y:S02]  /*34360*/  UIADD3 UR27, UR5, -0x2f, URZ ;  /* 0xffffffd1051b7890 */ /* 0x000fe4000fffe03f */
[----:B------:R-:W-:Y:S02]  /*34370*/  UISETP.GE.U32.AND UP6, UPT, UR26, 0x7fffffb6, UPT ;  /* 0x7fffffb61a00788c */ /* 0x000fe4000bfc6070 */
[----:B------:R-:W-:-:S04]  /*34380*/  UISETP.GE.U32.AND UP5, UPT, UR27, 0x7fffffb2, UPT ;  /* 0x7fffffb21b00788c */ /* 0x000fc8000bfa6070 */
[----:B------:R-:W-:Y:S02]  /*34390*/  PLOP3.LUT P6, PT, PT, PT, UP6, 0x80, 0x0 ;  /* 0x000000000000781c */ /* 0x000fe40003fcf068 */
[----:B------:R-:W-:Y:S01]  /*343a0*/  PLOP3.LUT P5, PT, PT, PT, UP5, 0x80, 0x0 ;  /* 0x000000000000781c */ /* 0x000fe20003faf058 */
[----:B------:R-:W-:Y:S02]  /*343b0*/  UIADD3 UR28, UR5, -0x33, URZ ;  /* 0xffffffcd051c7890 */ /* 0x000fe4000fffe03f */
[----:B------:R-:W-:Y:S02]  /*343c0*/  UIADD3 UR29, UR5, -0x37, URZ ;  /* 0xffffffc9051d7890 */ /* 0x000fe4000fffe03f */
[----:B------:R-:W-:Y:S01]  /*343d0*/  UISETP.GE.U32.AND UP1, UPT, UR28, 0x7fffffae, UPT ;  /* 0x7fffffae1c00788c */ /* 0x000fe2000bf26070 */
[----:B------:R1:W-:Y:S05]  /*343e0*/  STL.64 [R1+0x1ae8], R138 ;  /* 0x001ae88a01007387 */ /* 0x0003ea0000100a00 */
[----:B------:R1:W-:Y:S04]  /*343f0*/  LDGSTS.E [R194+0x22a00], [R4.64], !P6 ;  /* 0x22a0000004c27fae */ /* 0x0003e8000f12184a */
[----:B------:R1:W-:Y:S01]  /*34400*/  LDGSTS.E [R194+0x22a80], [R2.64], !P6 ;  /* 0x22a8000002c27fae */ /* 0x0003e2000f12184a */
[----:B------:R-:W-:Y:S01]  /*34410*/  UISETP.GE.U32.AND UP4, UPT, UR29, 0x7fffffaa, UPT ;  /* 0x7fffffaa1d00788c */ /* 0x000fe2000bf86070 */
[----:B------:R-:W-:Y:S01]  /*34420*/  PLOP3.LUT P4, PT, PT, PT, UP1, 0x80, 0x0 ;  /* 0x000000000000781c */ /* 0x000fe20003f8f018 */
[----:B------:R-:W-:Y:S01]  /*34430*/  UIADD3 UR30, UR5, -0x3b, URZ ;  /* 0xffffffc5051e7890 */ /* 0x000fe2000fffe03f */
[----:B------:R4:W-:Y:S01]  /*34440*/  LDGSTS.E [R194+0x22e00], [R172.64], !P5 ;  /* 0x22e00000acc27fae */ /* 0x0009e2000e92184a */
[----:B-1----:R-:W-:-:S03]  /*34450*/  IMAD.WIDE R4, R0, 0x4, R218 ;  /* 0x0000000400047825 */ /* 0x002fc600078e02da */
[----:B------:R1:W-:Y:S01]  /*34460*/  LDGSTS.E [R194+0x22e80], [R138.64], !P5 ;  /* 0x22e800008ac27fae */ /* 0x0003e2000e92184a */
[----:B------:R-:W-:-:S03]  /*34470*/  IMAD.WIDE R2, R0, 0x4, R250 ;  /* 0x0000000400027825 */ /* 0x000fc600078e02fa */
[----:B------:R3:W-:Y:S01]  /*34480*/  STL.64 [R1+0x1b20], R4 ;  /* 0x001b200401007387 */ /* 0x0007e20000100a00 */
[----:B------:R-:W-:-:S03]  /*34490*/  UISETP.GE.U32.AND UP2, UPT, UR30, 0x7fffffa6, UPT ;  /* 0x7fffffa61e00788c */ /* 0x000fc6000bf46070 */
[----:B------:R-:W-:Y:S01]  /*344a0*/  STL.64 [R1+0x1b28], R2 ;  /* 0x001b280201007387 */ /* 0x000fe20000100a00 */
[----:B------:R-:W-:-:S03]  /*344b0*/  PLOP3.LUT P6, PT, PT, PT, UP4, 0x80, 0x0 ;  /* 0x000000000000781c */ /* 0x000fc60003fcf048 */
[----:B-1----:R-:W2:Y:S04]  /*344c0*/  LDL.LU.64 R138, [R1+0x1a70] ;  /* 0x001a7000018a7983 */ /* 0x002ea80000300a00 */
[----:B----4-:R-:W2:Y:S01]  /*344d0*/  LDL.LU.64 R172, [R1+0x1a78] ;  /* 0x001a780001ac7983 */ /* 0x010ea20000300a00 */
[----:B------:R-:W-:Y:S01]  /*344e0*/  PLOP3.LUT P5, PT, PT, PT, UP2, 0x80, 0x0 ;  /* 0x000000000000781c */ /* 0x000fe20003faf028 */
[C---:B------:R-:W-:Y:S02]  /*344f0*/  IMAD.WIDE R74, R0.reuse, 0x4, R74 ;  /* 0x00000004004a7825 */ /* 0x040fe400078e024a */
[----:B------:R3:W-:Y:S02]  /*34500*/  LDGSTS.E [R194+0x23200], [R4.64], !P4 ;  /* 0x2320000004c27fae */ /* 0x0007e4000e12184a */
[----:B------:R-:W-:-:S02]  /*34510*/  IMAD.WIDE R26, R0, 0x4, R26 ;  /* 0x00000004001a7825 */ /* 0x000fc400078e021a */
[----:B------:R1:W-:Y:S04]  /*34520*/  LDGSTS.E [R194+0x23280], [R2.64], !P4 ;  /* 0x2328000002c27fae */ /* 0x0003e8000e12184a */
[----:B------:R-:W-:Y:S04]  /*34530*/  STL.64 [R1+0x1b60], R74 ;  /* 0x001b604a01007387 */ /* 0x000fe80000100a00 */
[----:B------:R1:W-:Y:S04]  /*34540*/  STL.64 [R1+0x1b68], R26 ;  /* 0x001b681a01007387 */ /* 0x0003e80000100a00 */
[----:B------:R1:W-:Y:S04]  /*34550*/  LDGSTS.E [R194+0x23600], [R74.64], !P6 ;  /* 0x236000004ac27fae */ /* 0x0003e8000f12184a */
[----:B------:R1:W-:Y:S01]  /*34560*/  LDGSTS.E [R194+0x23680], [R26.64], !P6 ;  /* 0x236800001ac27fae */ /* 0x0003e2000f12184a */
[----:B---3--:R-:W-:-:S05]  /*34570*/  IMAD.WIDE R4, R0, 0x4, R186 ;  /* 0x0000000400047825 */ /* 0x008fca00078e02ba */
[----:B------:R3:W-:Y:S04]  /*34580*/  STL.64 [R1+0x1b90], R4 ;  /* 0x001b900401007387 */ /* 0x0007e80000100a00 */
[----:B-1----:R-:W4:Y:S04]  /*34590*/  LDL.LU.64 R26, [R1+0x1ab0] ;  /* 0x001ab000011a7983 */ /* 0x002f280000300a00 */
[----:B------:R3:W-:Y:S01]  /*345a0*/  LDGSTS.E [R194+0x23a00], [R4.64], !P5 ;  /* 0x23a0000004c27fae */ /* 0x0007e2000e92184a */
[----:B------:R-:W-:-:S05]  /*345b0*/  IMAD.WIDE R2, R0, 0x4, R202 ;  /* 0x0000000400027825 */ /* 0x000fca00078e02ca */
[----:B------:R1:W-:Y:S04]  /*345c0*/  STL.64 [R1+0x1b98], R2 ;  /* 0x001b980201007387 */ /* 0x0003e80000100a00 */
[----:B------:R-:W4:Y:S04]  /*345d0*/  LDL.LU.64 R74, [R1+0x1ab8] ;  /* 0x001ab800014a7983 */ /* 0x000f280000300a00 */
[----:B------:R-:W4:Y:S01]  /*345e0*/  LDL.LU.64 R186, [R1+0x1af0] ;  /* 0x001af00001ba7983 */ /* 0x000f220000300a00 */
[----:B---3--:R-:W-:-:S03]  /*345f0*/  IMAD.WIDE R4, R0, 0x4, R90 ;  /* 0x0000000400047825 */ /* 0x008fc600078e025a */
[----:B------:R1:W-:Y:S04]  /*34600*/  LDGSTS.E [R194+0x23a80], [R2.64], !P5 ;  /* 0x23a8000002c27fae */ /* 0x0003e8000e92184a */
[----:B------:R-:W3:Y:S04]  /*34610*/  LDL.LU.64 R202, [R1+0x1af8] ;  /* 0x001af80001ca7983 */ /* 0x000ee80000300a00 */
[----:B------:R2:W-:Y:S01]  /*34620*/  STL.64 [R1+0x1bc0], R4 ;  /* 0x001bc00401007387 */ /* 0x0005e20000100a00 */
[----:B-1----:R-:W-:-:S04]  /*34630*/  IMAD.WIDE R2, R0, 0x4, R126 ;  /* 0x0000000400027825 */ /* 0x002fc800078e027e */
[----:B--2---:R-:W-:Y:S02]  /*34640*/  IMAD.WIDE R90, R0, 0x4, R28 ;  /* 0x00000004005a7825 */ /* 0x004fe400078e021c */
[----:B------:R-:W2:Y:S04]  /*34650*/  LDL.LU.64 R28, [R1+0x1b30] ;  /* 0x001b3000011c7983 */ /* 0x000ea80000300a00 */
[----:B------:R1:W-:Y:S04]  /*34660*/  STL.64 [R1+0x1bc8], R2 ;  /* 0x001bc80201007387 */ /* 0x0003e80000100a00 */
[----:B------:R-:W2:Y:S01]  /*34670*/  LDL.LU.64 R126, [R1+0x1b38] ;  /* 0x001b3800017e7983 */ /* 0x000ea20000300a00 */
[----:B------:R-:W-:-:S04]  /*34680*/  UIADD3 UR32, UR5, -0x3f, URZ ;  /* 0xffffffc105207890 */ /* 0x000fc8000fffe03f */
[----:B------:R-:W-:Y:S02]  /*34690*/  UISETP.GE.U32.AND UP3, UPT, UR32, 0x7fffffa2, UPT ;  /* 0x7fffffa22000788c */ /* 0x000fe4000bf66070 */
[----:B------:R-:W-:-:S04]  /*346a0*/  UIADD3 UR33, UR5, -0x24, URZ ;  /* 0xffffffdc05217890 */ /* 0x000fc8000fffe03f */
[----:B------:R-:W-:Y:S01]  /*346b0*/  PLOP3.LUT P4, PT, PT, PT, UP3, 0x80, 0x0 ;  /* 0x000000000000781c */ /* 0x000fe20003f8f038 */
[----:B------:R-:W-:Y:S02]  /*346c0*/  UISETP.GE.U32.AND UP6, UPT, UR33, 0x7fffffbd, UPT ;  /* 0x7fffffbd2100788c */ /* 0x000fe4000bfc6070 */
[----:B------:R-:W-:Y:S01]  /*346d0*/  UIADD3 UR34, UR5, -0x28, URZ ;  /* 0xffffffd805227890 */ /* 0x000fe2000fffe03f */
[----:B------:R-:W-:-:S03]  /*346e0*/  IMAD.WIDE R6, R0, 0x4, R6 ;  /* 0x0000000400067825 */ /* 0x000fc600078e0206 */
[----:B------:R-:W-:Y:S01]  /*346f0*/  PLOP3.LUT P6, PT, PT, PT, UP6, 0x80, 0x0 ;  /* 0x000000000000781c */ /* 0x000fe20003fcf068 */
[----:B------:R-:W-:Y:S01]  /*34700*/  UISETP.GE.U32.AND UP5, UPT, UR34, 0x7fffffb9, UPT ;  /* 0x7fffffb92200788c */ /* 0x000fe2000bfa6070 */
[----:B------:R1:W-:Y:S04]  /*34710*/  STL.64 [R1+0x1a30], R90 ;  /* 0x001a305a01007387 */ /* 0x0003e80000100a00 */
[----:B------:R1:W-:Y:S01]  /*34720*/  LDGSTS.E [R194+0x23e00], [R4.64], !P4 ;  /* 0x23e0000004c27fae */ /* 0x0003e2000e12184a */
[----:B------:R-:W-:-:S03]  /*34730*/  PLOP3.LUT P5, PT, PT, PT, UP5, 0x80, 0x0 ;  /* 0x000000000000781c */ /* 0x000fc60003faf058 */
[----:B------:R1:W-:Y:S01]  /*34740*/  LDGSTS.E [R194+0x23e80], [R2.64], !P4 ;  /* 0x23e8000002c27fae */ /* 0x0003e2000e12184a */
[----:B------:R-:W-:-:S03]  /*34750*/  UIADD3 UR31, UR5, -0x2c, URZ ;  /* 0xffffffd4051f7890 */ /* 0x000fc6000fffe03f */
[----:B------:R-:W-:Y:S01]  /*34760*/  STL.64 [R1+0x1a38], R6 ;  /* 0x001a380601007387 */ /* 0x000fe20000100a00 */
[----:B-1----:R-:W-:-:S04]  /*34770*/  IMAD.WIDE R4, R0, 0x4, R138 ;  /* 0x0000000400047825 */ /* 0x002fc800078e028a */
[----:B------:R-:W-:Y:S01]  /*34780*/  IMAD.WIDE R2, R0, 0x4, R172 ;  /* 0x0000000400027825 */ /* 0x000fe200078e02ac */
[----:B------:R4:W-:Y:S01]  /*34790*/  STL.64 [R1+0x1a70], R4 ;  /* 0x001a700401007387 */ /* 0x0009e20000100a00 */
[----:B------:R-:W-:-:S03]  /*347a0*/  UISETP.GE.U32.AND UP1, UPT, UR31, 0x7fffffb5, UPT ;  /* 0x7fffffb51f00788c */ /* 0x000fc6000bf26070 */
[----:B------:R-:W2:Y:S04]  /*347b0*/  LDL.LU.64 R218, [R1+0x1db8] ;  /* 0x001db80001da7983 */ /* 0x000ea80000300a00 */
[----:B------:R1:W-:Y:S04]  /*347c0*/  STL.64 [R1+0x1a78], R2 ;  /* 0x001a780201007387 */ /* 0x0003e80000100a00 */
[----:B------:R-:W2:Y:S01]  /*347d0*/  LDL.LU.64 R250, [R1+0x1d50] ;  /* 0x001d500001fa7983 */ /* 0x000ea20000300a00 */
[----:B------:R-:W-:-:S03]  /*347e0*/  UIADD3 UR35, UR5, -0x30, URZ ;  /* 0xffffffd005237890 */ /* 0x000fc6000fffe03f */
[----:B------:R1:W-:Y:S01]  /*347f0*/  LDGSTS.E [R195+0x22300], [R90.64], !P6 ;  /* 0x223000005ac37fae */ /* 0x0003e2000f12184a */
[----:B------:R-:W-:Y:S01]  /*34800*/  UIADD3 UR36, UR5, -0x34, URZ ;  /* 0xffffffcc05247890 */ /* 0x000fe2000fffe03f */
[----:B------:R-:W-:Y:S01]  /*34810*/  PLOP3.LUT P4, PT, PT, PT, UP1, 0x80, 0x0 ;  /* 0x000000000000781c */ /* 0x000fe20003f8f018 */
[----:B------:R-:W-:Y:S01]  /*34820*/  UISETP.GE.U32.AND UP4, UPT, UR35, 0x7fffffb1, UPT ;  /* 0x7fffffb12300788c */ /* 0x000fe2000bf86070 */
[----:B------:R3:W-:Y:S04]  /*34830*/  LDGSTS.E [R195+0x22380], [R6.64], !P6 ;  /* 0x2238000006c37fae */ /* 0x0007e8000f12184a */
[----:B-1----:R-:W2:Y:S04]  /*34840*/  LDL.LU.64 R90, [R1+0x1d48] ;  /* 0x001d4800015a7983 */ /* 0x002ea80000300a00 */
[----:B------:R-:W2:Y:S01]  /*34850*/  LDL.LU.64 R138, [R1+0x1d40] ;  /* 0x001d4000018a7983 */ /* 0x000ea20000300a00 */
[----:B------:R-:W-:-:S03]  /*34860*/  UISETP.GE.U32.AND UP2, UPT, UR36, 0x7fffffad, UPT ;  /* 0x7fffffad2400788c */ /* 0x000fc6000bf46070 */
[----:B------:R-:W2:Y:S04]  /*34870*/  LDL.LU.64 R172, [R1+0x1d38] ;  /* 0x001d380001ac7983 */ /* 0x000ea80000300a00 */
[----:B------:R4:W-:Y:S01]  /*34880*/  LDGSTS.E [R195+0x22700], [R4.64], !P5 ;  /* 0x2270000004c37fae */ /* 0x0009e2000e92184a */
[----:B------:R-:W-:-:S03]  /*34890*/  PLOP3.LUT P6, PT, PT, PT, UP4, 0x80, 0x0 ;  /* 0x000000000000781c */ /* 0x000fc60003fcf048 */
[----:B------:R1:W-:Y:S01]  /*348a0*/  LDGSTS.E [R195+0x22780], [R2.64], !P5 ;  /* 0x2278000002c37fae */ /* 0x0003e2000e92184a */
[----:B------:R-:W-:Y:S01]  /*348b0*/  PLOP3.LUT P5, PT, PT, PT, UP2, 0x80, 0x0 ;  /* 0x000000000000781c */ /* 0x000fe20003faf028 */
[C---:B----4-:R-:W-:Y:S02]  /*348c0*/  IMAD.WIDE R4, R0.reuse, 0x4, R26 ;  /* 0x0000000400047825 */ /* 0x050fe400078e021a */
[----:B------:R-:W4:Y:S04]  /*348d0*/  LDL.LU.64 R26, [R1+0x1d30] ;  /* 0x001d3000011a7983 */ /* 0x000f280000300a00 */
[----:B------:R2:W-:Y:S04]  /*348e0*/  STL.64 [R1+0x1ab0], R4 ;  /* 0x001ab00401007387 */ /* 0x0005e80000100a00 */
[----:B------:R2:W-:Y:S01]  /*348f0*/  LDGSTS.E [R195+0x22b00], [R4.64], !P4 ;  /* 0x22b0000004c37fae */ /* 0x0005e2000e12184a */
[----:B-1----:R-:W-:-:S04]  /*34900*/  IMAD.WIDE R2, R0, 0x4, R74 ;  /* 0x0000000400027825 */ /* 0x002fc800078e024a */
[C---:B------:R-:W-:Y:S01]  /*34910*/  IMAD.WIDE R74, R0.reuse, 0x4, R186 ;  /* 0x00000004004a7825 */ /* 0x040fe200078e02ba */
[----:B------:R1:W-:Y:S04]  /*34920*/  STL.64 [R1+0x1ab8], R2 ;  /* 0x001ab80201007387 */ /* 0x0003e80000100a00 */
[----:B------:R1:W-:Y:S01]  /*34930*/  STL.64 [R1+0x1af0], R74 ;  /* 0x001af04a01007387 */ /* 0x0003e20000100a00 */
[----:B---3--:R-:W-:-:S03]  /*34940*/  IMAD.WIDE R6, R0, 0x4, R202 ;  /* 0x0000000400067825 */ /* 0x008fc600078e02ca */
[----:B------:R-:W3:Y:S04]  /*34950*/  LDL.LU.64 R186, [R1+0x1dc0] ;  /* 0x001dc00001ba7983 */ /* 0x000ee80000300a00 */
[----:B------:R1:W-:Y:S04]  /*34960*/  LDGSTS.E [R195+0x22b80], [R2.64], !P4 ;  /* 0x22b8000002c37fae */ /* 0x0003e8000e12184a */
[----:B------:R1:W-:Y:S04]  /*34970*/  STL.64 [R1+0x1af8], R6 ;  /* 0x001af80601007387 */ /* 0x0003e80000100a00 */
[----:B------:R1:W-:Y:S04]  /*34980*/  LDGSTS.E [R195+0x22f00], [R74.64], !P6 ;  /* 0x22f000004ac37fae */ /* 0x0003e8000f12184a */
[----:B------:R2:W-:Y:S02]  /*34990*/  LDGSTS.E [R195+0x22f80], [R6.64], !P6 ;  /* 0x22f8000006c37fae */ /* 0x0005e4000f12184a */
[----:B--2---:R-:W-:-:S02]  /*349a0*/  IMAD.WIDE R4, R0, 0x4, R28 ;  /* 0x0000000400047825 */ /* 0x004fc400078e021c */
[----:B------:R-:W2:Y:S04]  /*349b0*/  LDL.LU.64 R28, [R1+0x1d18] ;  /* 0x001d1800011c7983 */ /* 0x000ea80000300a00 */
[----:B------:R-:W2:Y:S01]  /*349c0*/  LDL.LU.64 R202, [R1+0x1ce8] ;  /* 0x001ce80001ca7983 */ /* 0x000ea20000300a00 */
[----:B-1----:R-:W-:-:S03]  /*349d0*/  IMAD.WIDE R2, R0, 0x4, R126 ;  /* 0x0000000400027825 */ /* 0x002fc600078e027e */
[----:B------:R1:W-:Y:S04]  /*349e0*/  STL.64 [R1+0x1b30], R4 ;  /* 0x001b300401007387 */ /* 0x0003e80000100a00 */
[----:B------:R1:W-:Y:S04]  /*349f0*/  STL.64 [R1+0x1b38], R2 ;  /* 0x001b380201007387 */ /* 0x0003e80000100a00 */
[----:B------:R-:W2:Y:S04]  /*34a00*/  LDL.LU.64 R74, [R1+0x1ce0] ;  /* 0x001ce000014a7983 */ /* 0x000ea80000300a00 */
[----:B------:R-:W2:Y:S04]  /*34a10*/  LDL.LU.64 R126, [R1+0x1cd8] ;  /* 0x001cd800017e7983 */ /* 0x000ea80000300a00 */
[----:B------:R1:W-:Y:S04]  /*34a20*/  LDGSTS.E [R195+0x23300], [R4.64], !P5 ;  /* 0x2330000004c37fae */ /* 0x0003e8000e92184a */
[----:B------:R1:W-:Y:S04]  /*34a30*/  LDGSTS.E [R195+0x23380], [R2.64], !P5 ;  /* 0x2338000002c37fae */ /* 0x0003e8000e92184a */
[----:B-1----:R-:W2:Y:S01]  /*34a40*/  LDL.LU.64 R194, [R1+0x1cd0] ;  /* 0x001cd00001c27983 */ /* 0x002ea20000300a00 */
[----:B------:R-:W-:-:S04]  /*34a50*/  IMAD.MOV.U32 R252, RZ, RZ, c[0x0][0x18c] ;  /* 0x00006300fffc7624 */ /* 0x000fc800078e00ff */
[----:B------:R-:W-:-:S04]  /*34a60*/  IMAD.SHL.U32 R252, R252, 0x20, RZ ;  /* 0x00000020fcfc7824 */ /* 0x000fc800078e00ff */
[----:B------:R-:W-:-:S05]  /*34a70*/  IMAD.WIDE R6, R252, 0x4, R218 ;  /* 0x00000004fc067825 */ /* 0x000fca00078e02da */
[----:B------:R-:W-:Y:S01]  /*34a80*/  STL.64 [R1+0x1ca8], R6 ;  /* 0x001ca80601007387 */ /* 0x000fe20000100a00 */
[----:B------:R-:W-:-:S03]  /*34a90*/  IMAD.WIDE R4, R252, 0x4, R250 ;  /* 0x00000004fc047825 */ /* 0x000fc600078e02fa */
[----:B------:R-:W2:Y:S04]  /*34aa0*/  LDL.LU.64 R218, [R1+0x1dc8] ;  /* 0x001dc80001da7983 */ /* 0x000ea80000300a00 */
[----:B------:R1:W-:Y:S01]  /*34ab0*/  STL.64 [R1+0x1f28], R4 ;  /* 0x001f280401007387 */ /* 0x0003e20000100a00 */
[----:B------:R-:W-:-:S03]  /*34ac0*/  IMAD.WIDE R2, R252, 0x4, R90 ;  /* 0x00000004fc027825 */ /* 0x000fc600078e025a */
[----:B-1----:R-:W2:Y:S01]  /*34ad0*/  LDL.LU.64 R4, [R1+0x1cb8] ;  /* 0x001cb80001047983 */ /* 0x002ea20000300a00 */
[----:B------:R-:W-:-:S03]  /*34ae0*/  IMAD.WIDE R6, R252, 0x4, R138 ;  /* 0x00000004fc067825 */ /* 0x000fc600078e028a */
[----:B------:R1:W-:Y:S04]  /*34af0*/  STL.64 [R1+0x1f30], R2 ;  /* 0x001f300201007387 */ /* 0x0003e80000100a00 */
[----:B------:R-:W2:Y:S04]  /*34b00*/  LDL.LU.64 R90, [R1+0x1cb0] ;  /* 0x001cb000015a7983 */ /* 0x000ea80000300a00 */
[----:B------:R-:W2:Y:S01]  /*34b10*/  LDL.LU.64 R138, [R1+0x1ca0] ;  /* 0x001ca000018a7983 */ /* 0x000ea20000300a00 */
[----:B-1----:R-:W-:-:S03]  /*34b20*/  IMAD.WIDE R2, R252, 0x4, R172 ;  /* 0x00000004fc027825 */ /* 0x002fc600078e02ac */
[----:B------:R-:W-:Y:S04]  /*34b30*/  STL.64 [R1+0x1f38], R6 ;  /* 0x001f380601007387 */ /* 0x000fe80000100a00 */
[----:B------:R-:W2:Y:S04]  /*34b40*/  LDL.LU.64 R172, [R1+0x1c98] ;  /* 0x001c980001ac7983 */ /* 0x000ea80000300a00 */
[----:B------:R1:W-:Y:S04]  /*34b50*/  STL.64 [R1+0x1f40], R2 ;  /* 0x001f400201007387 */ /* 0x0003e80000100a00 */
[----:B------:R-:W2:Y:S01]  /*34b60*/  LDL.LU.64 R250, [R1+0x1c90] ;  /* 0x001c900001fa7983 */ /* 0x000ea20000300a00 */
[----:B-1----:R-:W-:-:S04]  /*34b70*/  IMAD.WIDE R2, R252, 0x4, R10 ;  /* 0x00000004fc027825 */ /* 0x002fc800078e020a */
[----:B----4-:R-:W-:-:S05]  /*34b80*/  IMAD.WIDE R6, R252, 0x4, R26 ;  /* 0x00000004fc067825 */ /* 0x010fca00078e021a */
[----:B------:R1:W-:Y:S04]  /*34b90*/  STL.64 [R1+0x1f48], R6 ;  /* 0x001f480601007387 */ /* 0x0003e80000100a00 */
[----:B------:R-:W4:Y:S04]  /*34ba0*/  LDL.LU.64 R26, [R1+0x1c88] ;  /* 0x001c8800011a7983 */ /* 0x000f280000300a00 */
[----:B------:R3:W-:Y:S01]  /*34bb0*/  STL.64 [R1+0x1f50], R2 ;  /* 0x001f500201007387 */ /* 0x0007e20000100a00 */
[----:B-1----:R-:W-:-:S03]  /*34bc0*/  IMAD.WIDE R6, R252, 0x4, R170 ;  /* 0x00000004fc067825 */ /* 0x002fc600078e02aa */
[----:B------:R-:W4:Y:S04]  /*34bd0*/  LDL.LU.64 R170, [R1+0x1dd0] ;  /* 0x001dd00001aa7983 */ /* 0x000f280000300a00 */
[----:B------:R2:W-:Y:S04]  /*34be0*/  STL.64 [R1+0x1f58], R6 ;  /* 0x001f580601007387 */ /* 0x0005e80000100a00 */
[----:B------:R-:W4:Y:S01]  /*34bf0*/  LDL.LU.64 R10, [R1+0x1c78] ;  /* 0x001c7800010a7983 */ /* 0x000f220000300a00 */
[----:B---3--:R-:W-:-:S03]  /*34c00*/  IMAD.WIDE R2, R252, 0x4, R186 ;  /* 0x00000004fc027825 */ /* 0x008fc600078e02ba */
[----:B------:R-:W3:Y:S04]  /*34c10*/  LDL.LU.64 R186, [R1+0x1c70] ;  /* 0x001c700001ba7983 */ /* 0x000ee80000300a00 */
[----:B------:R1:W-:Y:S01]  /*34c20*/  STL.64 [R1+0x1f60], R2 ;  /* 0x001f600201007387 */ /* 0x0003e20000100a00 */
[----:B--2---:R-:W-:-:S03]  /*34c30*/  IMAD.WIDE R6, R252, 0x4, R28 ;  /* 0x00000004fc067825 */ /* 0x004fc600078e021c */
[----:B------:R-:W2:Y:S01]  /*34c40*/  LDL.LU.64 R28, [R1+0x1c68] ;  /* 0x001c6800011c7983 */ /* 0x000ea20000300a00 */
[----:B-1----:R-:W-:-:S03]  /*34c50*/  IMAD.WIDE R2, R252, 0x4, R202 ;  /* 0x00000004fc027825 */ /* 0x002fc600078e02ca */
[----:B------:R1:W-:Y:S01]  /*34c60*/  STL.64 [R1+0x1f68], R6 ;  /* 0x001f680601007387 */ /* 0x0003e20000100a00 */
[----:B------:R-:W-:-:S03]  /*34c70*/  IMAD.WIDE R74, R252, 0x4, R74 ;  /* 0x00000004fc4a7825 */ /* 0x000fc600078e024a */
[----:B-1----:R-:W2:Y:S01]  /*34c80*/  LDL.LU.64 R6, [R1+0x1c60] ;  /* 0x001c600001067983 */ /* 0x002ea20000300a00 */
[----:B------:R-:W-:-:S03]  /*34c90*/  IMAD.WIDE R126, R252, 0x4, R126 ;  /* 0x00000004fc7e7825 */ /* 0x000fc600078e027e */
[----:B------:R-:W2:Y:S04]  /*34ca0*/  LDL.LU.64 R202, [R1+0x1c58] ;  /* 0x001c580001ca7983 */ /* 0x000ea80000300a00 */
[----:B------:R1:W-:Y:S04]  /*34cb0*/  STL.64 [R1+0x1ce8], R2 ;  /* 0x001ce80201007387 */ /* 0x0003e80000100a00 */
[----:B-1----:R-:W2:Y:S01]  /*34cc0*/  LDL.LU.64 R2, [R1+0x1c50] ;  /* 0x001c500001027983 */ /* 0x002ea20000300a00 */
[----:B------:R-:W-:-:S03]  /*34cd0*/  IMAD.WIDE R194, R252, 0x4, R194 ;  /* 0x00000004fcc27825 */ /* 0x000fc600078e02c2 */
[----:B------:R1:W-:Y:S04]  /*34ce0*/  STL.64 [R1+0x1ce0], R74 ;  /* 0x001ce04a01007387 */ /* 0x0003e80000100a00 */
[----:B-1----:R-:W2:Y:S04]  /*34cf0*/  LDL.LU.64 R74, [R1+0x1dd8] ;  /* 0x001dd800014a7983 */ /* 0x002ea80000300a00 */
[----:B------:R1:W-:Y:S04]  /*34d00*/  STL.64 [R1+0x1cd8], R126 ;  /* 0x001cd87e01007387 */ /* 0x0003e80000100a00 */
[----:B-1----:R-:W2:Y:S04]  /*34d10*/  LDL.LU.64 R126, [R1+0x1c40] ;  /* 0x001c4000017e7983 */ /* 0x002ea80000300a00 */
[----:B------:R1:W-:Y:S04]  /*34d20*/  STL.64 [R1+0x1cd0], R194 ;  /* 0x001cd0c201007387 */ /* 0x0003e80000100a00 */
[----:B-1----:R-:W2:Y:S01]  /*34d30*/  LDL.LU.64 R194, [R1+0x3570] ;  /* 0x0035700001c27983 */ /* 0x002ea20000300a00 */
[----:B------:R-:W-:-:S04]  /*34d40*/  IMAD.WIDE R130, R252, 0x4, R130 ;  /* 0x00000004fc827825 */ /* 0x000fc800078e0282 */
[----:B------:R-:W-:-:S04]  /*34d50*/  IMAD.WIDE R218, R252, 0x4, R218 ;  /* 0x00000004fcda7825 */ /* 0x000fc800078e02da */
[----:B------:R-:W-:-:S04]  /*34d60*/  IMAD.WIDE R4, R252, 0x4, R4 ;  /* 0x00000004fc047825 */ /* 0x000fc800078e0204 */
[----:B------:R-:W-:-:S04]  /*34d70*/  IMAD.WIDE R90, R252, 0x4, R90 ;  /* 0x00000004fc5a7825 */ /* 0x000fc800078e025a */
[----:B------:R-:W-:-:S04]  /*34d80*/  IMAD.WIDE R138, R252, 0x4, R138 ;  /* 0x00000004fc8a7825 */ /* 0x000fc800078e028a */
[----:B------:R-:W-:-:S04]  /*34d90*/  IMAD.WIDE R172, R252, 0x4, R172 ;  /* 0x00000004fcac7825 */ /* 0x000fc800078e02ac */
[----:B------:R-:W-:-:S04]  /*34da0*/  IMAD.WIDE R250, R252, 0x4, R250 ;  /* 0x00000004fcfa7825 */ /* 0x000fc800078e02fa */
[----:B------:R-:W-:-:S04]  /*34db0*/  IMAD.WIDE R106, R252, 0x4, R106 ;  /* 0x00000004fc6a7825 */ /* 0x000fc800078e026a */
[----:B----4-:R-:W-:-:S04]  /*34dc0*/  IMAD.WIDE R26, R252, 0x4, R26 ;  /* 0x00000004fc1a7825 */ /* 0x010fc800078e021a */
[----:B------:R-:W-:-:S04]  /*34dd0*/  IMAD.WIDE R170, R252, 0x4, R170 ;  /* 0x00000004fcaa7825 */ /* 0x000fc800078e02aa */
[----:B------:R-:W-:-:S04]  /*34de0*/  IMAD.WIDE R10, R252, 0x4, R10 ;  /* 0x00000004fc0a7825 */ /* 0x000fc800078e020a */
[----:B---3--:R-:W-:-:S04]  /*34df0*/  IMAD.WIDE R186, R252, 0x4, R186 ;  /* 0x00000004fcba7825 */ /* 0x008fc800078e02ba */
[----:B--2---:R-:W-:-:S04]  /*34e00*/  IMAD.WIDE R28, R252, 0x4, R28 ;  /* 0x00000004fc1c7825 */ /* 0x004fc800078e021c */
[----:B------:R-:W-:-:S05]  /*34e10*/  IMAD.WIDE R194, R252, 0x4, R194 ;  /* 0x00000004fcc27825 */ /* 0x000fca00078e02c2 */
[----:B------:R1:W-:Y:S04]  /*34e20*/  STL.64 [R1+0x1cc8], R194 ;  /* 0x001cc8c201007387 */ /* 0x0003e80000100a00 */
[----:B-1----:R-:W2:Y:S04]  /*34e30*/  LDL.LU.64 R194, [R1+0x1c38] ;  /* 0x001c380001c27983 */ /* 0x002ea80000300a00 */
[----:B------:R1:W-:Y:S04]  /*34e40*/  STL.64 [R1+0x1cc0], R130 ;  /* 0x001cc08201007387 */ /* 0x0003e80000100a00 */
[----:B-1----:R-:W3:Y:S04]  /*34e50*/  LDL.LU.64 R130, [R1+0x1c30] ;  /* 0x001c300001827983 */ /* 0x002ee80000300a00 */
[----:B------:R1:W-:Y:S04]  /*34e60*/  STL.64 [R1+0x1fa0], R218 ;  /* 0x001fa0da01007387 */ /* 0x0003e80000100a00 */
[----:B-1----:R-:W4:Y:S04]  /*34e70*/  LDL.LU.64 R218, [R1+0x3568] ;  /* 0x0035680001da7983 */ /* 0x002f280000300a00 */
        /* <DEDUP_REMOVED lines=21> */
[----:B-1----:R-:W4:Y:S01]  /*34fd0*/  LDL.LU.64 R28, [R1+0x19f8] ;  /* 0x0019f800011c7983 */ /* 0x002f220000300a00 */
[----:B------:R-:W-:-:S05]  /*34fe0*/  IMAD.WIDE R6, R252, 0x4, R6 ;  /* 0x00000004fc067825 */ /* 0x000fca00078e0206 */
[----:B------:R1:W-:Y:S01]  /*34ff0*/  STL.64 [R1+0x1c60], R6 ;  /* 0x001c600601007387 */ /* 0x0003e20000100a00 */
[----:B------:R-:W-:-:S04]  /*35000*/  IMAD.WIDE R2, R252, 0x4, R2 ;  /* 0x00000004fc027825 */ /* 0x000fc800078e0202 */
[----:B------:R-:W-:-:S04]  /*35010*/  IMAD.WIDE R58, R252, 0x4, R58 ;  /* 0x00000004fc3a7825 */ /* 0x000fc800078e023a */
[C---:B-1----:R-:W-:Y:S02]  /*35020*/  IMAD.WIDE R6, R252.reuse, 0x4, R202 ;  /* 0x00000004fc067825 */ /* 0x042fe400078e02ca */
[----:B------:R-:W4:Y:S04]  /*35030*/  LDL.LU.64 R202, [R1+0x19f0] ;  /* 0x0019f00001ca7983 */ /* 0x000f280000300a00 */
[----:B------:R1:W-:Y:S04]  /*35040*/  STL.64 [R1+0x1c58], R6 ;  /* 0x001c580601007387 */ /* 0x0003e80000100a00 */
[----:B------:R1:W-:Y:S04]  /*35050*/  STL.64 [R1+0x1c50], R2 ;  /* 0x001c500201007387 */ /* 0x0003e80000100a00 */
[----:B------:R1:W-:Y:S02]  /*35060*/  STL.64 [R1+0x1c48], R58 ;  /* 0x001c483a01007387 */ /* 0x0003e40000100a00 */
[----:B-1----:R-:W-:-:S04]  /*35070*/  IMAD.WIDE R6, R252, 0x4, R74 ;  /* 0x00000004fc067825 */ /* 0x002fc800078e024a */
[C---:B------:R-:W-:Y:S01]  /*35080*/  IMAD.WIDE R2, R252.reuse, 0x4, R126 ;  /* 0x00000004fc027825 */ /* 0x040fe200078e027e */
[----:B------:R-:W4:Y:S04]  /*35090*/  LDL.LU.64 R58, [R1+0x1de8] ;  /* 0x001de800013a7983 */ /* 0x000f280000300a00 */
[----:B------:R1:W-:Y:S04]  /*350a0*/  STL.64 [R1+0x2020], R6 ;  /* 0x0020200601007387 */ /* 0x0003e80000100a00 */
[----:B-1----:R-:W4:Y:S04]  /*350b0*/  LDL.LU.64 R6, [R1+0x19c8] ;  /* 0x0019c80001067983 */ /* 0x002f280000300a00 */
[----:B------:R3:W-:Y:S04]  /*350c0*/  STL.64 [R1+0x1c40], R2 ;  /* 0x001c400201007387 */ /* 0x0007e80000100a00 */
[----:B------:R-:W4:Y:S04]  /*350d0*/  LDL.LU.64 R126, [R1+0x19c0] ;  /* 0x0019c000017e7983 */ /* 0x000f280000300a00 */
[----:B------:R-:W4:Y:S01]  /*350e0*/  LDL.LU.64 R74, [R1+0x19b8] ;  /* 0x0019b800014a7983 */ /* 0x000f220000300a00 */
[----:B--2---:R-:W-:-:S05]  /*350f0*/  IMAD.WIDE R194, R252, 0x4, R194 ;  /* 0x00000004fcc27825 */ /* 0x004fca00078e02c2 */
[----:B------:R1:W-:Y:S01]  /*35100*/  STL.64 [R1+0x1c38], R194 ;  /* 0x001c38c201007387 */ /* 0x0003e20000100a00 */
[----:B---3--:R-:W-:-:S03]  /*35110*/  IMAD.WIDE R2, R252, 0x4, R130 ;  /* 0x00000004fc027825 */ /* 0x008fc600078e0282 */
[----:B-1----:R-:W2:Y:S04]  /*35120*/  LDL.LU.64 R194, [R1+0x19b0] ;  /* 0x0019b00001c27983 */ /* 0x002ea80000300a00 */
[----:B------:R4:W-:Y:S04]  /*35130*/  STL.64 [R1+0x1c30], R2 ;  /* 0x001c300201007387 */ /* 0x0009e80000100a00 */
[----:B------:R-:W3:Y:S01]  /*35140*/  LDL.LU.64 R130, [R1+0x19a8] ;  /* 0x0019a80001827983 */ /* 0x000ee20000300a00 */
[----:B----4-:R-:W-:-:S05]  /*35150*/  IMAD.WIDE R2, R252, 0x4, R4 ;  /* 0x00000004fc027825 */ /* 0x010fca00078e0204 */
[----:B------:R-:W-:Y:S01]  /*35160*/  STL.64 [R1+0x1c28], R2 ;  /* 0x001c280201007387 */ /* 0x000fe20000100a00 */
[----:B------:R-:W-:-:S04]  /*35170*/  IMAD.WIDE R4, R252, 0x4, R90 ;  /* 0x00000004fc047825 */ /* 0x000fc800078e025a */
[C---:B------:R-:W-:Y:S01]  /*35180*/  IMAD.WIDE R90, R252.reuse, 0x4, R122 ;  /* 0x00000004fc5a7825 */ /* 0x040fe200078e027a */
[----:B------:R1:W-:Y:S03]  /*35190*/  STL.64 [R1+0x1c20], R4 ;  /* 0x001c200401007387 */ /* 0x0003e60000100a00 */
[----:B-1----:R-:W-:-:S04]  /*351a0*/  IMAD.WIDE R4, R252, 0x4, R138 ;  /* 0x00000004fc047825 */ /* 0x002fc800078e028a */
[----:B------:R-:W-:-:S05]  /*351b0*/  IMAD.WIDE R2, R252, 0x4, R106 ;  /* 0x00000004fc027825 */ /* 0x000fca00078e026a */
[----:B------:R1:W-:Y:S04]  /*351c0*/  STL.64 [R1+0x1c18], R2 ;  /* 0x001c180201007387 */ /* 0x0003e80000100a00 */
[----:B------:R4:W-:Y:S01]  /*351d0*/  STL.64 [R1+0x1c10], R90 ;  /* 0x001c105a01007387 */ /* 0x0009e20000100a00 */
[----:B-1----:R-:W-:-:S03]  /*351e0*/  IMAD.WIDE R2, R252, 0x4, R172 ;  /* 0x00000004fc027825 */ /* 0x002fc600078e02ac */
[----:B----4-:R-:W4:Y:S04]  /*351f0*/  LDL.LU.64 R90, [R1+0x1df0] ;  /* 0x001df000015a7983 */ /* 0x010f280000300a00 */
[----:B------:R-:W-:Y:S04]  /*35200*/  STL.64 [R1+0x2060], R4 ;  /* 0x0020600401007387 */ /* 0x000fe80000100a00 */
[----:B------:R-:W4:Y:S04]  /*35210*/  LDL.LU.64 R106, [R1+0x1990] ;  /* 0x00199000016a7983 */ /* 0x000f280000300a00 */
[----:B------:R1:W-:Y:S04]  /*35220*/  STL.64 [R1+0x1a20], R2 ;  /* 0x001a200201007387 */ /* 0x0003e80000100a00 */
[----:B------:R-:W4:Y:S04]  /*35230*/  LDL.LU.64 R122, [R1+0x1988] ;  /* 0x00198800017a7983 */ /* 0x000f280000300a00 */
[----:B------:R-:W4:Y:S04]  /*35240*/  LDL.LU.64 R172, [R1+0x1980] ;  /* 0x0019800001ac7983 */ /* 0x000f280000300a00 */
[----:B------:R-:W4:Y:S04]  /*35250*/  LDL.LU.64 R138, [R1+0x1978] ;  /* 0x00197800018a7983 */ /* 0x000f280000300a00 */
[----:B-1----:R-:W4:Y:S01]  /*35260*/  LDL.LU.64 R2, [R1+0x1970] ;  /* 0x0019700001027983 */ /* 0x002f220000300a00 */
[----:B------:R-:W-:-:S05]  /*35270*/  IMAD.WIDE R4, R252, 0x4, R170 ;  /* 0x00000004fc047825 */ /* 0x000fca00078e02aa */
[----:B------:R1:W-:Y:S01]  /*35280*/  STL.64 [R1+0x1a18], R4 ;  /* 0x001a180401007387 */ /* 0x0003e20000100a00 */
[----:B------:R-:W-:-:S03]  /*35290*/  IMAD.WIDE R170, R252, 0x4, R186 ;  /* 0x00000004fcaa7825 */ /* 0x000fc600078e02ba */
[----:B-1----:R-:W4:Y:S01]  /*352a0*/  LDL.LU.64 R4, [R1+0x1968] ;  /* 0x0019680001047983 */ /* 0x002f220000300a00 */
[----:B------:R-:W-:-:S03]  /*352b0*/  IMAD.WIDE R186, R252, 0x4, R28 ;  /* 0x00000004fcba7825 */ /* 0x000fc600078e021c */
[----:B------:R1:W-:Y:S04]  /*352c0*/  STL.64 [R1+0x1a08], R170 ;  /* 0x001a08aa01007387 */ /* 0x0003e80000100a00 */
[----:B-1----:R-:W4:Y:S04]  /*352d0*/  LDL.LU.64 R170, [R1+0x1df8] ;  /* 0x001df80001aa7983 */ /* 0x002f280000300a00 */
[----:B------:R-:W4:Y:S01]  /*352e0*/  LDL.LU.64 R28, [R1+0x1958] ;  /* 0x00195800011c7983 */ /* 0x000f220000300a00 */
[----:B------:R-:W-:-:S03]  /*352f0*/  IMAD.WIDE R202, R252, 0x4, R202 ;  /* 0x00000004fcca7825 */ /* 0x000fc600078e02ca */
[----:B------:R1:W-:Y:S01]  /*35300*/  STL.64 [R1+0x19f8], R186 ;  /* 0x0019f8ba01007387 */ /* 0x0003e20000100a00 */
[----:B------:R-:W-:-:S04]  /*35310*/  IMAD.WIDE R26, R252, 0x4, R26 ;  /* 0x00000004fc1a7825 */ /* 0x000fc800078e021a */
[C---:B------:R-:W-:Y:S01]  /*35320*/  IMAD.WIDE R42, R252.reuse, 0x4, R42 ;  /* 0x00000004fc2a7825 */ /* 0x040fe200078e022a */
[----:B-1----:R-:W4:Y:S04]  /*35330*/  LDL.LU.64 R186, [R1+0x1950] ;  /* 0x0019500001ba7983 */ /* 0x002f280000300a00 */
[----:B------:R1:W-:Y:S01]  /*35340*/  STL.64 [R1+0x19f0], R202 ;  /* 0x0019f0ca01007387 */ /* 0x0003e20000100a00 */
[----:B------:R-:W-:-:S03]  /*35350*/  IMAD.WIDE R58, R252, 0x4, R58 ;  /* 0x00000004fc3a7825 */ /* 0x000fc600078e023a */
        /* <DEDUP_REMOVED lines=11> */
[----:B--2---:R-:W-:-:S03]  /*35410*/  IMAD.WIDE R194, R252, 0x4, R194 ;  /* 0x00000004fcc27825 */ /* 0x004fc600078e02c2 */
[----:B-1----:R-:W2:Y:S04]  /*35420*/  LDL.LU.64 R6, [R1+0x1940] ;  /* 0x0019400001067983 */ /* 0x002ea80000300a00 */
[----:B------:R1:W-:Y:S01]  /*35430*/  STL.64 [R1+0x19c0], R126 ;  /* 0x0019c07e01007387 */ /* 0x0003e20000100a00 */
[----:B---3--:R-:W-:-:S03]  /*35440*/  IMAD.WIDE R130, R252, 0x4, R130 ;  /* 0x00000004fc827825 */ /* 0x008fc600078e0282 */
[----:B-1----:R-:W3:Y:S01]  /*35450*/  LDL.LU.64 R126, [R1+0x1938] ;  /* 0x00193800017e7983 */ /* 0x002ee20000300a00 */
[----:B------:R-:W-:-:S03]  /*35460*/  IMAD.WIDE R250, R252, 0x4, R250 ;  /* 0x00000004fcfa7825 */ /* 0x000fc600078e02fa */
[----:B------:R1:W-:Y:S01]  /*35470*/  STL.64 [R1+0x19b8], R74 ;  /* 0x0019b84a01007387 */ /* 0x0003e20000100a00 */
[----:B------:R-:W-:-:S03]  /*35480*/  IMAD.WIDE R208, R252, 0x4, R208 ;  /* 0x00000004fcd07825 */ /* 0x000fc600078e02d0 */
[----:B-1----:R-:W3:Y:S04]  /*35490*/  LDL.LU.64 R74, [R1+0x3528] ;  /* 0x00352800014a7983 */ /* 0x002ee80000300a00 */
[----:B------:R1:W-:Y:S04]  /*354a0*/  STL.64 [R1+0x19b0], R194 ;  /* 0x0019b0c201007387 */ /* 0x0003e80000100a00 */
[----:B-1----:R-:W3:Y:S04]  /*354b0*/  LDL.LU.64 R194, [R1+0x1e00] ;  /* 0x001e000001c27983 */ /* 0x002ee80000300a00 */
[----:B------:R1:W-:Y:S04]  /*354c0*/  STL.64 [R1+0x19a8], R130 ;  /* 0x0019a88201007387 */ /* 0x0003e80000100a00 */
[----:B-1----:R-:W3:Y:S04]  /*354d0*/  LDL.LU.64 R130, [R1+0x1920] ;  /* 0x0019200001827983 */ /* 0x002ee80000300a00 */
[----:B------:R1:W-:Y:S04]  /*354e0*/  STL.64 [R1+0x19a0], R250 ;  /* 0x0019a0fa01007387 */ /* 0x0003e80000100a00 */
[----:B-1----:R-:W3:Y:S04]  /*354f0*/  LDL.LU.64 R250, [R1+0x1918] ;  /* 0x0019180001fa7983 */ /* 0x002ee80000300a00 */
[----:B------:R1:W-:Y:S04]  /*35500*/  STL.64 [R1+0x1998], R208 ;  /* 0x001998d001007387 */ /* 0x0003e80000100a00 */
[----:B-1----:R-:W3:Y:S01]  /*35510*/  LDL.LU.64 R208, [R1+0x1910] ;  /* 0x0019100001d07983 */ /* 0x002ee20000300a00 */
[----:B----4-:R-:W-:-:S05]  /*35520*/  IMAD.WIDE R90, R252, 0x4, R90 ;  /* 0x00000004fc5a7825 */ /* 0x010fca00078e025a */
[----:B------:R1:W-:Y:S01]  /*35530*/  STL.64 [R1+0x20e0], R90 ;  /* 0x0020e05a01007387 */ /* 0x0003e20000100a00 */
[----:B------:R-:W-:-:S04]  /*35540*/  IMAD.WIDE R106, R252, 0x4, R106 ;  /* 0x00000004fc6a7825 */ /* 0x000fc800078e026a */
[C---:B------:R-:W-:Y:S01]  /*35550*/  IMAD.WIDE R122, R252.reuse, 0x4, R122 ;  /* 0x00000004fc7a7825 */ /* 0x040fe200078e027a */
[----:B-1----:R-:W4:Y:S03]  /*35560*/  LDL.LU.64 R90, [R1+0x3520] ;  /* 0x00352000015a7983 */ /* 0x002f260000300a00 */
[C---:B------:R-:W-:Y:S01]  /*35570*/  IMAD.WIDE R172, R252.reuse, 0x4, R172 ;  /* 0x00000004fcac7825 */ /* 0x040fe200078e02ac */
[----:B------:R1:W-:Y:S03]  /*35580*/  STL.64 [R1+0x1990], R106 ;  /* 0x0019906a01007387 */ /* 0x0003e60000100a00 */
[----:B------:R-:W-:-:S04]  /*35590*/  IMAD.WIDE R138, R252, 0x4, R138 ;  /* 0x00000004fc8a7825 */ /* 0x000fc800078e028a */
[C---:B------:R-:W-:Y:S01]  /*355a0*/  IMAD.WIDE R2, R252.reuse, 0x4, R2 ;  /* 0x00000004fc027825 */ /* 0x040fe200078e0202 */
[----:B-1----:R-:W4:Y:S04]  /*355b0*/  LDL.LU.64 R106, [R1+0x3518] ;  /* 0x00351800016a7983 */ /* 0x002f280000300a00 */
[----:B------:R1:W-:Y:S04]  /*355c0*/  STL.64 [R1+0x1988], R122 ;  /* 0x0019887a01007387 */ /* 0x0003e80000100a00 */
[----:B-1----:R-:W4:Y:S04]  /*355d0*/  LDL.LU.64 R122, [R1+0x3510] ;  /* 0x00351000017a7983 */ /* 0x002f280000300a00 */
[----:B------:R1:W-:Y:S01]  /*355e0*/  STL.64 [R1+0x1980], R172 ;  /* 0x001980ac01007387 */ /* 0x0003e20000100a00 */
[----:B------:R-:W-:-:S03]  /*355f0*/  IMAD.WIDE R4, R252, 0x4, R4 ;  /* 0x00000004fc047825 */ /* 0x000fc600078e0204 */
[----:B-1----:R-:W4:Y:S04]  /*35600*/  LDL.LU.64 R172, [R1+0x1908] ;  /* 0x0019080001ac7983 */ /* 0x002f280000300a00 */
[----:B------:R1:W-:Y:S04]  /*35610*/  STL.64 [R1+0x1978], R138 ;  /* 0x0019788a01007387 */ /* 0x0003e80000100a00 */
[----:B-1----:R-:W4:Y:S04]  /*35620*/  LDL.LU.64 R138, [R1+0x3508] ;  /* 0x00350800018a7983 */ /* 0x002f280000300a00 */
[----:B------:R1:W-:Y:S04]  /*35630*/  STL.64 [R1+0x1970], R2 ;  /* 0x0019700201007387 */ /* 0x0003e80000100a00 */
[----:B-1----:R-:W4:Y:S04]  /*35640*/  LDL.LU.64 R2, [R1+0x1900] ;  /* 0x0019000001027983 */ /* 0x002f280000300a00 */
[----:B------:R1:W-:Y:S02]  /*35650*/  STL.64 [R1+0x1968], R4 ;  /* 0x0019680401007387 */ /* 0x0003e40000100a00 */
[----:B-1----:R-:W-:-:S05]  /*35660*/  IMAD.WIDE R4, R252, 0x4, R154 ;  /* 0x00000004fc047825 */ /* 0x002fca00078e029a */
[----:B------:R1:W-:Y:S02]  /*35670*/  STL.64 [R1+0x1960], R4 ;  /* 0x0019600401007387 */ /* 0x0003e40000100a00 */
[C---:B-1----:R-:W-:Y:S02]  /*35680*/  IMAD.WIDE R4, R252.reuse, 0x4, R28 ;  /* 0x00000004fc047825 */ /* 0x042fe400078e021c */
[----:B------:R-:W4:Y:S02]  /*35690*/  LDL.LU.64 R28, [R1+0x1e08] ;  /* 0x001e0800011c7983 */ /* 0x000f240000300a00 */
[----:B------:R-:W-:-:S04]  /*356a0*/  IMAD.WIDE R154, R252, 0x4, R170 ;  /* 0x00000004fc9a7825 */ /* 0x000fc800078e02aa */
[C---:B------:R-:W-:Y:S01]  /*356b0*/  IMAD.WIDE R170, R252.reuse, 0x4, R186 ;  /* 0x00000004fcaa7825 */ /* 0x040fe200078e02ba */
[----:B------:R1:W-:Y:S04]  /*356c0*/  STL.64 [R1+0x2120], R154 ;  /* 0x0021209a01007387 */ /* 0x0003e80000100a00 */
[----:B------:R1:W-:Y:S04]  /*356d0*/  STL.64 [R1+0x1958], R4 ;  /* 0x0019580401007387 */ /* 0x0003e80000100a00 */
[----:B-1----:R-:W4:Y:S01]  /*356e0*/  LDL.LU.64 R154, [R1+0x18e8] ;  /* 0x0018e800019a7983 */ /* 0x002f220000300a00 */
[----:B------:R-:W-:-:S03]  /*356f0*/  IMAD.WIDE R4, R252, 0x4, R202 ;  /* 0x00000004fc047825 */ /* 0x000fc600078e02ca */
[----:B------:R1:W-:Y:S01]  /*35700*/  STL.64 [R1+0x1950], R170 ;  /* 0x001950aa01007387 */ /* 0x0003e20000100a00 */
[----:B--2---:R-:W-:-:S03]  /*35710*/  IMAD.WIDE R6, R252, 0x4, R6 ;  /* 0x00000004fc067825 */ /* 0x004fc600078e0206 */
[----:B-1----:R-:W2:Y:S04]  /*35720*/  LDL.LU.64 R170, [R1+0x18e0] ;  /* 0x0018e00001aa7983 */ /* 0x002ea80000300a00 */
[----:B------:R1:W-:Y:S04]  /*35730*/  STL.64 [R1+0x1948], R4 ;  /* 0x0019480401007387 */ /* 0x0003e80000100a00 */
[----:B------:R-:W2:Y:S04]  /*35740*/  LDL.LU.64 R186, [R1+0x18d8] ;  /* 0x0018d80001ba7983 */ /* 0x000ea80000300a00 */
[----:B------:R-:W2:Y:S04]  /*35750*/  LDL.LU.64 R202, [R1+0x18d0] ;  /* 0x0018d00001ca7983 */ /* 0x000ea80000300a00 */
[----:B-1----:R-:W2:Y:S04]  /*35760*/  LDL.LU.64 R4, [R1+0x18c8] ;  /* 0x0018c80001047983 */ /* 0x002ea80000300a00 */
[----:B------:R3:W-:Y:S01]  /*35770*/  STL.64 [R1+0x1940], R6 ;  /* 0x0019400601007387 */ /* 0x0007e20000100a00 */
[----:B------:R-:W-:-:S04]  /*35780*/  IMAD.WIDE R234, R252, 0x4, R234 ;  /* 0x00000004fcea7825 */ /* 0x000fc800078e02ea */
[C---:B---3--:R-:W-:Y:S02]  /*35790*/  IMAD.WIDE R6, R252.reuse, 0x4, R126 ;  /* 0x00000004fc067825 */ /* 0x048fe400078e027e */
[----:B------:R-:W3:Y:S04]  /*357a0*/  LDL.LU.64 R126, [R1+0x1e10] ;  /* 0x001e1000017e7983 */ /* 0x000ee80000300a00 */
[----:B------:R1:W-:Y:S02]  /*357b0*/  STL.64 [R1+0x1938], R6 ;  /* 0x0019380601007387 */ /* 0x0003e40000100a00 */
[----:B-1----:R-:W-:-:S04]  /*357c0*/  IMAD.WIDE R6, R252, 0x4, R218 ;  /* 0x00000004fc067825 */ /* 0x002fc800078e02da */
[C---:B------:R-:W-:Y:S01]  /*357d0*/  IMAD.WIDE R218, R252.reuse, 0x4, R194 ;  /* 0x00000004fcda7825 */ /* 0x040fe200078e02c2 */
[----:B------:R1:W-:Y:S04]  /*357e0*/  STL.64 [R1+0x1930], R6 ;  /* 0x0019300601007387 */ /* 0x0003e80000100a00 */
[----:B------:R1:W-:Y:S04]  /*357f0*/  STL.64 [R1+0x1928], R234 ;  /* 0x001928ea01007387 */ /* 0x0003e80000100a00 */
[----:B------:R-:W3:Y:S01]  /*35800*/  LDL.LU.64 R194, [R1+0x18b0] ;  /* 0x0018b00001c27983 */ /* 0x000ee20000300a00 */
[----:B-1----:R-:W-:-:S03]  /*35810*/  IMAD.WIDE R6, R252, 0x4, R130 ;  /* 0x00000004fc067825 */ /* 0x002fc600078e0282 */
[----:B------:R1:W-:Y:S04]  /*35820*/  STL.64 [R1+0x2160], R218 ;  /* 0x002160da01007387 */ /* 0x0003e80000100a00 */
[----:B------:R-:W3:Y:S01]  /*35830*/  LDL.LU.64 R130, [R1+0x18a8] ;  /* 0x0018a80001827983 */ /* 0x000ee20000300a00 */
[----:B------:R-:W-:-:S03]  /*35840*/  IMAD.WIDE R234, R252, 0x4, R250 ;  /* 0x00000004fcea7825 */ /* 0x000fc600078e02fa */
[----:B------:R1:W-:Y:S04]  /*35850*/  STL.64 [R1+0x1920], R6 ;  /* 0x0019200601007387 */ /* 0x0003e80000100a00 */
[----:B-1----:R-:W3:Y:S04]  /*35860*/  LDL.LU.64 R218, [R1+0x18a0] ;  /* 0x0018a00001da7983 */ /* 0x002ee80000300a00 */
[----:B------:R1:W-:Y:S01]  /*35870*/  STL.64 [R1+0x1918], R234 ;  /* 0x001918ea01007387 */ /* 0x0003e20000100a00 */
[----:B------:R-:W-:-:S03]  /*35880*/  IMAD.WIDE R6, R252, 0x4, R208 ;  /* 0x00000004fc067825 */ /* 0x000fc600078e02d0 */
[----:B-1----:R-:W3:Y:S04]  /*35890*/  LDL.LU.64 R234, [R1+0x1898] ;  /* 0x0018980001ea7983 */ /* 0x002ee80000300a00 */
[----:B------:R1:W-:Y:S04]  /*358a0*/  STL.64 [R1+0x1910], R6 ;  /* 0x0019100601007387 */ /* 0x0003e80000100a00 */
[----:B------:R-:W3:Y:S04]  /*358b0*/  LDL.LU.64 R250, [R1+0x1890] ;  /* 0x0018900001fa7983 */ /* 0x000ee80000300a00 */
[----:B-1----:R-:W3:Y:S04]  /*358c0*/  LDL.LU.64 R6, [R1+0x1888] ;  /* 0x0018880001067983 */ /* 0x002ee80000300a00 */
[----:B------:R-:W3:Y:S01]  /*358d0*/  LDL.LU.64 R208, [R1+0x1e18] ;  /* 0x001e180001d07983 */ /* 0x000ee20000300a00 */
[----:B------:R-:W-:-:S04]  /*358e0*/  IMAD.WIDE R112, R252, 0x4, R112 ;  /* 0x00000004fc707825 */ /* 0x000fc800078e0270 */
[----:B------:R-:W-:-:S04]  /*358f0*/  IMAD.WIDE R76, R252, 0x4, R76 ;  /* 0x00000004fc4c7825 */ /* 0x000fc800078e024c */
[----:B----4-:R-:W-:-:S05]  /*35900*/  IMAD.WIDE R172, R252, 0x4, R172 ;  /* 0x00000004fcac7825 */ /* 0x010fca00078e02ac */
[----:B------:R1:W-:Y:S04]  /*35910*/  STL.64 [R1+0x1908], R172 ;  /* 0x001908ac01007387 */ /* 0x0003e80000100a00 */
[----:B-1----:R-:W4:Y:S01]  /*35920*/  LDL.LU.64 R172, [R1+0x1878] ;  /* 0x0018780001ac7983 */ /* 0x002f220000300a00 */
[----:B------:R-:W-:-:S05]  /*35930*/  IMAD.WIDE R2, R252, 0x4, R2 ;  /* 0x00000004fc027825 */ /* 0x000fca00078e0202 */
[----:B------:R1:W-:Y:S04]  /*35940*/  STL.64 [R1+0x1900], R2 ;  /* 0x0019000201007387 */ /* 0x0003e80000100a00 */
[----:B-1----:R-:W4:Y:S04]  /*35950*/  LDL.LU.64 R2, [R1+0x1870] ;  /* 0x0018700001027983 */ /* 0x002f280000300a00 */
[----:B------:R1:W-:Y:S04]  /*35960*/  STL.64 [R1+0x18f8], R112 ;  /* 0x0018f87001007387 */ /* 0x0003e80000100a00 */
[----:B-1----:R-:W4:Y:S01]  /*35970*/  LDL.LU.64 R112, [R1+0x1868] ;  /* 0x0018680001707983 */ /* 0x002f220000300a00 */
[----:B------:R-:W-:-:S03]  /*35980*/  IMAD.WIDE R28, R252, 0x4, R28 ;  /* 0x00000004fc1c7825 */ /* 0x000fc600078e021c */
[----:B------:R1:W-:Y:S04]  /*35990*/  STL.64 [R1+0x18f0], R76 ;  /* 0x0018f04c01007387 */ /* 0x0003e80000100a00 */
[----:B-1----:R-:W4:Y:S04]  /*359a0*/  LDL.LU.64 R76, [R1+0x1860] ;  /* 0x00186000014c7983 */ /* 0x002f280000300a00 */
[----:B------:R1:W-:Y:S04]  /*359b0*/  STL.64 [R1+0x21a0], R28 ;  /* 0x0021a01c01007387 */ /* 0x0003e80000100a00 */
[----:B-1----:R-:W4:Y:S01]  /*359c0*/  LDL.LU.64 R28, [R1+0x1858] ;  /* 0x00185800011c7983 */ /* 0x002f220000300a00 */
[----:B------:R-:W-:-:S04]  /*359d0*/  IMAD.WIDE R154, R252, 0x4, R154 ;  /* 0x00000004fc9a7825 */ /* 0x000fc800078e029a */
[C---:B--2---:R-:W-:Y:S01]  /*359e0*/  IMAD.WIDE R170, R252.reuse, 0x4, R170 ;  /* 0x00000004fcaa7825 */ /* 0x044fe200078e02aa */
[----:B------:R1:W-:Y:S03]  /*359f0*/  STL.64 [R1+0x18e8], R154 ;  /* 0x0018e89a01007387 */ /* 0x0003e60000100a00 */
[----:B------:R-:W-:-:S04]  /*35a00*/  IMAD.WIDE R186, R252, 0x4, R186 ;  /* 0x00000004fcba7825 */ /* 0x000fc800078e02ba */
[C---:B------:R-:W-:Y:S01]  /*35a10*/  IMAD.WIDE R202, R252.reuse, 0x4, R202 ;  /* 0x00000004fcca7825 */ /* 0x040fe200078e02ca */
[----:B-1----:R-:W2:Y:S03]  /*35a20*/  LDL.LU.64 R154, [R1+0x3500] ;  /* 0x00350000019a7983 */ /* 0x002ea60000300a00 */
[C---:B------:R-:W-:Y:S01]  /*35a30*/  IMAD.WIDE R4, R252.reuse, 0x4, R4 ;  /* 0x00000004fc047825 */ /* 0x040fe200078e0204 */
[----:B------:R1:W-:Y:S04]  /*35a40*/  STL.64 [R1+0x18e0], R170 ;  /* 0x0018e0aa01007387 */ /* 0x0003e80000100a00 */
[----:B-1----:R-:W2:Y:S04]  /*35a50*/  LDL.LU.64 R170, [R1+0x34f8] ;  /* 0x0034f80001aa7983 */ /* 0x002ea80000300a00 */
[----:B------:R1:W-:Y:S04]  /*35a60*/  STL.64 [R1+0x18d8], R186 ;  /* 0x0018d8ba01007387 */ /* 0x0003e80000100a00 */
[----:B-1----:R-:W2:Y:S04]  /*35a70*/  LDL.LU.64 R186, [R1+0x34f0] ;  /* 0x0034f00001ba7983 */ /* 0x002ea80000300a00 */
[----:B------:R1:W-:Y:S04]  /*35a80*/  STL.64 [R1+0x18d0], R202 ;  /* 0x0018d0ca01007387 */ /* 0x0003e80000100a00 */
[----:B-1----:R-:W2:Y:S04]  /*35a90*/  LDL.LU.64 R202, [R1+0x34e8] ;  /* 0x0034e80001ca7983 */ /* 0x002ea80000300a00 */
[----:B------:R1:W-:Y:S02]  /*35aa0*/  STL.64 [R1+0x18c8], R4 ;  /* 0x0018c80401007387 */ /* 0x0003e40000100a00 */
[----:B-1----:R-:W-:-:S04]  /*35ab0*/  IMAD.WIDE R4, R252, 0x4, R52 ;  /* 0x00000004fc047825 */ /* 0x002fc800078e0234 */
[C---:B------:R-:W-:Y:S01]  /*35ac0*/  IMAD.WIDE R52, R252.reuse, 0x4, R62 ;  /* 0x00000004fc347825 */ /* 0x040fe200078e023e */
[----:B------:R1:W-:Y:S03]  /*35ad0*/  STL.64 [R1+0x18c0], R4 ;  /* 0x0018c00401007387 */ /* 0x0003e60000100a00 */
[C---:B---3--:R-:W-:Y:S01]  /*35ae0*/  IMAD.WIDE R62, R252.reuse, 0x4, R126 ;  /* 0x00000004fc3e7825 */ /* 0x048fe200078e027e */
[----:B-1----:R-:W3:Y:S03]  /*35af0*/  LDL.LU.64 R4, [R1+0x1e20] ;  /* 0x001e200001047983 */ /* 0x002ee60000300a00 */
[C---:B------:R-:W-:Y:S01]  /*35b00*/  IMAD.WIDE R194, R252.reuse, 0x4, R194 ;  /* 0x00000004fcc27825 */ /* 0x040fe200078e02c2 */
[----:B------:R1:W-:Y:S03]  /*35b10*/  STL.64 [R1+0x18b8], R52 ;  /* 0x0018b83401007387 */ /* 0x0003e60000100a00 */
[----:B------:R-:W-:-:S04]  /*35b20*/  IMAD.WIDE R130, R252, 0x4, R130 ;  /* 0x00000004fc827825 */ /* 0x000fc800078e0282 */
[C---:B------:R-:W-:Y:S01]  /*35b30*/  IMAD.WIDE R218, R252.reuse, 0x4, R218 ;  /* 0x00000004fcda7825 */ /* 0x040fe200078e02da */
[----:B-1----:R-:W2:Y:S04]  /*35b40*/  LDL.LU.64 R52, [R1+0x1840] ;  /* 0x0018400001347983 */ /* 0x002ea80000300a00 */
[----:B------:R1:W-:Y:S01]  /*35b50*/  STL.64 [R1+0x21e0], R62 ;  /* 0x0021e03e01007387 */ /* 0x0003e20000100a00 */
[----:B------:R-:W-:-:S04]  /*35b60*/  IMAD.WIDE R234, R252, 0x4, R234 ;  /* 0x00000004fcea7825 */ /* 0x000fc800078e02ea */
[C---:B------:R-:W-:Y:S01]  /*35b70*/  IMAD.WIDE R250, R252.reuse, 0x4, R250 ;  /* 0x00000004fcfa7825 */ /* 0x040fe200078e02fa */
[----:B-1----:R-:W2:Y:S04]  /*35b80*/  LDL.LU.64 R62, [R1+0x1838] ;  /* 0x00183800013e7983 */ /* 0x002ea80000300a00 */
[----:B------:R-:W2:Y:S04]  /*35b90*/  LDL.LU.64 R126, [R1+0x1830] ;  /* 0x00183000017e7983 */ /* 0x000ea80000300a00 */
[----:B------:R1:W-:Y:S01]  /*35ba0*/  STL.64 [R1+0x18b0], R194 ;  /* 0x0018b0c201007387 */ /* 0x0003e20000100a00 */
[----:B------:R-:W-:-:S04]  /*35bb0*/  IMAD.WIDE R6, R252, 0x4, R6 ;  /* 0x00000004fc067825 */ /* 0x000fc800078e0206 */
[C---:B------:R-:W-:Y:S01]  /*35bc0*/  IMAD.WIDE R100, R252.reuse, 0x4, R100 ;  /* 0x00000004fc647825 */ /* 0x040fe200078e0264 */
[----:B-1----:R-:W2:Y:S04]  /*35bd0*/  LDL.LU.64 R194, [R1+0x1828] ;  /* 0x0018280001c27983 */ /* 0x002ea80000300a00 */
[----:B------:R1:W-:Y:S01]  /*35be0*/  STL.64 [R1+0x18a8], R130 ;  /* 0x0018a88201007387 */ /* 0x0003e20000100a00 */
[----:B------:R-:W-:-:S03]  /*35bf0*/  IMAD.WIDE R208, R252, 0x4, R208 ;  /* 0x00000004fcd07825 */ /* 0x000fc600078e02d0 */
[----:B-1----:R-:W2:Y:S04]  /*35c00*/  LDL.LU.64 R130, [R1+0x1820] ;  /* 0x0018200001827983 */ /* 0x002ea80000300a00 */
[----:B------:R1:W-:Y:S04]  /*35c10*/  STL.64 [R1+0x18a0], R218 ;  /* 0x0018a0da01007387 */ /* 0x0003e80000100a00 */
[----:B-1----:R-:W2:Y:S04]  /*35c20*/  LDL.LU.64 R218, [R1+0x34e0] ;  /* 0x0034e00001da7983 */ /* 0x002ea80000300a00 */
[----:B------:R1:W-:Y:S04]  /*35c30*/  STL.64 [R1+0x1898], R234 ;  /* 0x001898ea01007387 */ /* 0x0003e80000100a00 */
[----:B-1----:R-:W2:Y:S04]  /*35c40*/  LDL.LU.64 R234, [R1+0x34d8] ;  /* 0x0034d80001ea7983 */ /* 0x002ea80000300a00 */
[----:B------:R1:W-:Y:S04]  /*35c50*/  STL.64 [R1+0x1890], R250 ;  /* 0x001890fa01007387 */ /* 0x0003e80000100a00 */
[----:B-1----:R-:W2:Y:S04]  /*35c60*/  LDL.LU.64 R250, [R1+0x34d0] ;  /* 0x0034d00001fa7983 */ /* 0x002ea80000300a00 */
[----:B------:R4:W-:Y:S04]  /*35c70*/  STL.64 [R1+0x1888], R6 ;  /* 0x0018880601007387 */ /* 0x0009e80000100a00 */
[----:B------:R1:W-:Y:S01]  /*35c80*/  STL.64 [R1+0x1880], R100 ;  /* 0x0018806401007387 */ /* 0x0003e20000100a00 */
[----:B----4-:R-:W-:-:S03]  /*35c90*/  IMAD.WIDE R6, R252, 0x4, R172 ;  /* 0x00000004fc067825 */ /* 0x010fc600078e02ac */
[----:B-1----:R-:W4:Y:S04]  /*35ca0*/  LDL.LU.64 R100, [R1+0x1e28] ;  /* 0x001e280001647983 */ /* 0x002f280000300a00 */
[----:B------:R1:W-:Y:S04]  /*35cb0*/  STL.64 [R1+0x2220], R208 ;  /* 0x002220d001007387 */ /* 0x0003e80000100a00 */
[----:B-1----:R-:W4:Y:S04]  /*35cc0*/  LDL.LU.64 R208, [R1+0x1808] ;  /* 0x0018080001d07983 */ /* 0x002f280000300a00 */
[----:B------:R1:W-:Y:S04]  /*35cd0*/  STL.64 [R1+0x1878], R6 ;  /* 0x0018780601007387 */ /* 0x0003e80000100a00 */
[----:B------:R-:W4:Y:S01]  /*35ce0*/  LDL.LU.64 R172, [R1+0x1800] ;  /* 0x0018000001ac7983 */ /* 0x000f220000300a00 */
[----:B-1----:R-:W-:-:S04]  /*35cf0*/  IMAD.WIDE R6, R252, 0x4, R2 ;  /* 0x00000004fc067825 */ /* 0x002fc800078e0202 */
[C---:B------:R-:W-:Y:S02]  /*35d00*/  IMAD.WIDE R2, R252.reuse, 0x4, R112 ;  /* 0x00000004fc027825 */ /* 0x040fe400078e0270 */
[----:B------:R-:W4:Y:S04]  /*35d10*/  LDL.LU.64 R112, [R1+0x17f8] ;  /* 0x0017f80001707983 */ /* 0x000f280000300a00 */
[----:B------:R1:W-:Y:S04]  /*35d20*/  STL.64 [R1+0x1870], R6 ;  /* 0x0018700601007387 */ /* 0x0003e80000100a00 */
[----:B------:R1:W-:Y:S02]  /*35d30*/  STL.64 [R1+0x1868], R2 ;  /* 0x0018680201007387 */ /* 0x0003e40000100a00 */
[----:B-1----:R-:W-:-:S02]  /*35d40*/  IMAD.WIDE R6, R252, 0x4, R76 ;  /* 0x00000004fc067825 */ /* 0x002fc400078e024c */
[----:B------:R-:W4:Y:S04]  /*35d50*/  LDL.LU.64 R76, [R1+0x17f0] ;  /* 0x0017f000014c7983 */ /* 0x000f280000300a00 */
[----:B------:R1:W-:Y:S01]  /*35d60*/  STL.64 [R1+0x1860], R6 ;  /* 0x0018600601007387 */ /* 0x0003e20000100a00 */
[----:B------:R-:W-:-:S03]  /*35d70*/  IMAD.WIDE R2, R252, 0x4, R28 ;  /* 0x00000004fc027825 */ /* 0x000fc600078e021c */
[----:B------:R-:W4:Y:S04]  /*35d80*/  LDL.LU.64 R28, [R1+0x17e8] ;  /* 0x0017e800011c7983 */ /* 0x000f280000300a00 */
[----:B------:R1:W-:Y:S04]  /*35d90*/  STL.64 [R1+0x1858], R2 ;  /* 0x0018580201007387 */ /* 0x0003e80000100a00 */
[----:B-1----:R-:W4:Y:S01]  /*35da0*/  LDL.LU.64 R6, [R1+0x17e0] ;  /* 0x0017e00001067983 */ /* 0x002f220000300a00 */
[----:B------:R-:W-:-:S04]  /*35db0*/  IMAD.WIDE R2, R252, 0x4, R80 ;  /* 0x00000004fc027825 */ /* 0x000fc800078e0250 */
[C---:B------:R-:W-:Y:S01]  /*35dc0*/  IMAD.WIDE R80, R252.reuse, 0x4, R160 ;  /* 0x00000004fc507825 */ /* 0x040fe200078e02a0 */
[----:B------:R1:W-:Y:S04]  /*35dd0*/  STL.64 [R1+0x1850], R2 ;  /* 0x0018500201007387 */ /* 0x0003e80000100a00 */
[----:B-1----:R-:W4:Y:S04]  /*35de0*/  LDL.LU.64 R2, [R1+0x17d8] ;  /* 0x0017d80001027983 */ /* 0x002f280000300a00 */
[----:B------:R1:W-:Y:S04]  /*35df0*/  STL.64 [R1+0x1848], R80 ;  /* 0x0018485001007387 */ /* 0x0003e80000100a00 */
[----:B-1----:R-:W4:Y:S04]  /*35e00*/  LDL.LU.64 R80, [R1+0x1e30] ;  /* 0x001e300001507983 */ /* 0x002f280000300a00 */
[----:B------:R-:W4:Y:S01]  /*35e10*/  LDL.LU.64 R160, [R1+0x17d0] ;  /* 0x0017d00001a07983 */ /* 0x000f220000300a00 */
[----:B------:R-:W-:-:S04]  /*35e20*/  IMAD.WIDE R142, R252, 0x4, R142 ;  /* 0x00000004fc8e7825 */ /* 0x000fc800078e028e */
[----:B------:R-:W-:-:S04]  /*35e30*/  IMAD.WIDE R180, R252, 0x4, R180 ;  /* 0x00000004fcb47825 */ /* 0x000fc800078e02b4 */
[----:B---3--:R-:W-:-:S05]  /*35e40*/  IMAD.WIDE R4, R252, 0x4, R4 ;  /* 0x00000004fc047825 */ /* 0x008fca00078e0204 */
[----:B------:R2:W-:Y:S02]  /*35e50*/  STL.64 [R1+0x2260], R4 ;  /* 0x0022600401007387 */ /* 0x0005e40000100a00 */
[----:B--2---:R-:W-:-:S05]  /*35e60*/  IMAD.WIDE R4, R252, 0x4, R52 ;  /* 0x00000004fc047825 */ /* 0x004fca00078e0234 */
[----:B------:R1:W-:Y:S01]  /*35e70*/  STL.64 [R1+0x1840], R4 ;  /* 0x0018400401007387 */ /* 0x0003e20000100a00 */
[----:B------:R-:W-:-:S03]  /*35e80*/  IMAD.WIDE R52, R252, 0x4, R62 ;  /* 0x00000004fc347825 */ /* 0x000fc600078e023e */
[----:B------:R-:W2:Y:S01]  /*35e90*/  LDL.LU.64 R62, [R1+0x17c8] ;  /* 0x0017c800013e7983 */ /* 0x000ea20000300a00 */
[----:B-1----:R-:W-:-:S03]  /*35ea0*/  IMAD.WIDE R4, R252, 0x4, R126 ;  /* 0x00000004fc047825 */ /* 0x002fc600078e027e */
[----:B------:R1:W-:Y:S04]  /*35eb0*/  STL.64 [R1+0x1838], R52 ;  /* 0x0018383401007387 */ /* 0x0003e80000100a00 */
[----:B------:R-:W3:Y:S04]  /*35ec0*/  LDL.LU.64 R126, [R1+0x17c0] ;  /* 0x0017c000017e7983 */ /* 0x000ee80000300a00 */
[----:B------:R1:W-:Y:S04]  /*35ed0*/  STL.64 [R1+0x1830], R4 ;  /* 0x0018300401007387 */ /* 0x0003e80000100a00 */
[----:B-1----:R-:W3:Y:S01]  /*35ee0*/  LDL.LU.64 R52, [R1+0x17b8] ;  /* 0x0017b80001347983 */ /* 0x002ee20000300a00 */
[----:B------:R-:W-:-:S05]  /*35ef0*/  IMAD.WIDE R194, R252, 0x4, R194 ;  /* 0x00000004fcc27825 */ /* 0x000fca00078e02c2 */
[----:B------:R1:W-:Y:S01]  /*35f00*/  STL.64 [R1+0x1828], R194 ;  /* 0x001828c201007387 */ /* 0x0003e20000100a00 */
[----:B------:R-:W-:-:S03]  /*35f10*/  IMAD.WIDE R4, R252, 0x4, R130 ;  /* 0x00000004fc047825 */ /* 0x000fc600078e0282 */
[----:B-1----:R-:W3:Y:S04]  /*35f20*/  LDL.LU.64 R194, [R1+0x17b0] ;  /* 0x0017b00001c27983 */ /* 0x002ee80000300a00 */
[----:B------:R1:W-:Y:S04]  /*35f30*/  STL.64 [R1+0x1820], R4 ;  /* 0x0018200401007387 */ /* 0x0003e80000100a00 */
[----:B-1----:R-:W3:Y:S04]  /*35f40*/  LDL.LU.64 R4, [R1+0x17a8] ;  /* 0x0017a80001047983 */ /* 0x002ee80000300a00 */
[----:B------:R-:W3:Y:S04]  /*35f50*/  LDL.LU.64 R130, [R1+0x1e38] ;  /* 0x001e380001827983 */ /* 0x000ee80000300a00 */
[----:B------:R1:W-:Y:S04]  /*35f60*/  STL.64 [R1+0x1818], R142 ;  /* 0x0018188e01007387 */ /* 0x0003e80000100a00 */
[----:B-1----:R-:W3:Y:S04]  /*35f70*/  LDL.LU.64 R142, [R1+0x1798] ;  /* 0x00179800018e7983 */ /* 0x002ee80000300a00 */
[----:B------:R1:W-:Y:S04]  /*35f80*/  STL.64 [R1+0x1810], R180 ;  /* 0x001810b401007387 */ /* 0x0003e80000100a00 */
[----:B-1----:R-:W3:Y:S01]  /*35f90*/  LDL.LU.64 R180, [R1+0x34c8] ;  /* 0x0034c80001b47983 */ /* 0x002ee20000300a00 */
[----:B----4-:R-:W-:-:S05]  /*35fa0*/  IMAD.WIDE R100, R252, 0x4, R100 ;  /* 0x00000004fc647825 */ /* 0x010fca00078e0264 */
[----:B------:R1:W-:Y:S02]  /*35fb0*/  STL.64 [R1+0x22a0], R100 ;  /* 0x0022a06401007387 */ /* 0x0003e40000100a00 */
[----:B-1----:R-:W-:-:S05]  /*35fc0*/  IMAD.WIDE R100, R252, 0x4, R208 ;  /* 0x00000004fc647825 */ /* 0x002fca00078e02d0 */
[----:B------:R1:W-:Y:S01]  /*35fd0*/  STL.64 [R1+0x1808], R100 ;  /* 0x0018086401007387 */ /* 0x0003e20000100a00 */
[----:B------:R-:W-:-:S03]  /*35fe0*/  IMAD.WIDE R208, R252, 0x4, R172 ;  /* 0x00000004fcd07825 */ /* 0x000fc600078e02ac */
[----:B-1----:R-:W4:Y:S01]  /*35ff0*/  LDL.LU.64 R100, [R1+0x1790] ;  /* 0x0017900001647983 */ /* 0x002f220000300a00 */
[----:B------:R-:W-:-:S03]  /*36000*/  IMAD.WIDE R112, R252, 0x4, R112 ;  /* 0x00000004fc707825 */ /* 0x000fc600078e0270 */
[----:B------:R-:W4:Y:S04]  /*36010*/  LDL.LU.64 R172, [R1+0x1788] ;  /* 0x0017880001ac7983 */ /* 0x000f280000300a00 */
[----:B------:R1:W-:Y:S04]  /*36020*/  STL.64 [R1+0x1800], R208 ;  /* 0x001800d001007387 */ /* 0x0003e80000100a00 */
[----:B-1----:R-:W4:Y:S04]  /*36030*/  LDL.LU.64 R208, [R1+0x1780] ;  /* 0x0017800001d07983 */ /* 0x002f280000300a00 */
[----:B------:R1:W-:Y:S01]  /*36040*/  STL.64 [R1+0x17f8], R112 ;  /* 0x0017f87001007387 */ /* 0x0003e20000100a00 */
[----:B------:R-:W-:-:S03]  /*36050*/  IMAD.WIDE R76, R252, 0x4, R76 ;  /* 0x00000004fc4c7825 */ /* 0x000fc600078e024c */
[----:B-1----:R-:W4:Y:S01]  /*36060*/  LDL.LU.64 R112, [R1+0x1778] ;  /* 0x0017780001707983 */ /* 0x002f220000300a00 */
[----:B------:R-:W-:-:S03]  /*36070*/  IMAD.WIDE R28, R252, 0x4, R28 ;  /* 0x00000004fc1c7825 */ /* 0x000fc600078e021c */
[----:B------:R1:W-:Y:S04]  /*36080*/  STL.64 [R1+0x17f0], R76 ;  /* 0x0017f04c01007387 */ /* 0x0003e80000100a00 */
[----:B-1----:R-:W4:Y:S04]  /*36090*/  LDL.LU.64 R76, [R1+0x1e40] ;  /* 0x001e4000014c7983 */ /* 0x002f280000300a00 */
[----:B------:R1:W-:Y:S04]  /*360a0*/  STL.64 [R1+0x17e8], R28 ;  /* 0x0017e81c01007387 */ /* 0x0003e80000100a00 */
[----:B-1----:R-:W4:Y:S01]  /*360b0*/  LDL.LU.64 R28, [R1+0x1760] ;  /* 0x00176000011c7983 */ /* 0x002f220000300a00 */
[----:B------:R-:W-:-:S04]  /*360c0*/  IMAD.WIDE R6, R252, 0x4, R6 ;  /* 0x00000004fc067825 */ /* 0x000fc800078e0206 */
[C---:B------:R-:W-:Y:S01]  /*360d0*/  IMAD.WIDE R2, R252.reuse, 0x4, R2 ;  /* 0x00000004fc027825 */ /* 0x040fe200078e0202 */
[----:B------:R1:W-:Y:S04]  /*360e0*/  STL.64 [R1+0x17e0], R6 ;  /* 0x0017e00601007387 */ /* 0x0003e80000100a00 */
[----:B------:R1:W-:Y:S02]  /*360f0*/  STL.64 [R1+0x17d8], R2 ;  /* 0x0017d80201007387 */ /* 0x0003e40000100a00 */
[C---:B-1----:R-:W-:Y:S02]  /*36100*/  IMAD.WIDE R6, R252.reuse, 0x4, R80 ;  /* 0x00000004fc067825 */ /* 0x042fe400078e0250 */
[----:B------:R-:W4:Y:S02]  /*36110*/  LDL.LU.64 R80, [R1+0x1758] ;  /* 0x0017580001507983 */ /* 0x000f240000300a00 */
[----:B------:R-:W-:-:S02]  /*36120*/  IMAD.WIDE R2, R252, 0x4, R160 ;  /* 0x00000004fc027825 */ /* 0x000fc400078e02a0 */
[----:B------:R1:W-:Y:S04]  /*36130*/  STL.64 [R1+0x22e0], R6 ;  /* 0x0022e00601007387 */ /* 0x0003e80000100a00 */
[----:B------:R-:W4:Y:S04]  /*36140*/  LDL.LU.64 R160, [R1+0x1750] ;  /* 0x0017500001a07983 */ /* 0x000f280000300a00 */
[----:B------:R1:W-:Y:S04]  /*36150*/  STL.64 [R1+0x17d0], R2 ;  /* 0x0017d00201007387 */ /* 0x0003e80000100a00 */
[----:B-1----:R-:W4:Y:S04]  /*36160*/  LDL.LU.64 R6, [R1+0x1748] ;  /* 0x0017480001067983 */ /* 0x002f280000300a00 */
[----:B------:R-:W4:Y:S01]  /*36170*/  LDL.LU.64 R2, [R1+0x1740] ;  /* 0x0017400001027983 */ /* 0x000f220000300a00 */
[----:B------:R-:W-:-:S04]  /*36180*/  IMAD.WIDE R176, R252, 0x4, R176 ;  /* 0x00000004fcb07825 */ /* 0x000fc800078e02b0 */
[----:B------:R-:W-:-:S04]  /*36190*/  IMAD.WIDE R238, R252, 0x4, R238 ;  /* 0x00000004fcee7825 */ /* 0x000fc800078e02ee */
[----:B--2---:R-:W-:-:S05]  /*361a0*/  IMAD.WIDE R62, R252, 0x4, R62 ;  /* 0x00000004fc3e7825 */ /* 0x004fca00078e023e */
[----:B------:R1:W-:Y:S01]  /*361b0*/  STL.64 [R1+0x17c8], R62 ;  /* 0x0017c83e01007387 */ /* 0x0003e20000100a00 */
[----:B---3--:R-:W-:-:S04]  /*361c0*/  IMAD.WIDE R126, R252, 0x4, R126 ;  /* 0x00000004fc7e7825 */ /* 0x008fc800078e027e */
[C---:B------:R-:W-:Y:S01]  /*361d0*/  IMAD.WIDE R52, R252.reuse, 0x4, R52 ;  /* 0x00000004fc347825 */ /* 0x040fe200078e0234 */
[----:B-1----:R-:W2:Y:S04]  /*361e0*/  LDL.LU.64 R62, [R1+0x1e48] ;  /* 0x001e4800013e7983 */ /* 0x002ea80000300a00 */
[----:B------:R1:W-:Y:S04]  /*361f0*/  STL.64 [R1+0x17c0], R126 ;  /* 0x0017c07e01007387 */ /* 0x0003e80000100a00 */
[----:B-1----:R-:W3:Y:S01]  /*36200*/  LDL.LU.64 R126, [R1+0x1728] ;  /* 0x00172800017e7983 */ /* 0x002ee20000300a00 */
[----:B------:R-:W-:-:S03]  /*36210*/  IMAD.WIDE R194, R252, 0x4, R194 ;  /* 0x00000004fcc27825 */ /* 0x000fc600078e02c2 */
[----:B------:R1:W-:Y:S04]  /*36220*/  STL.64 [R1+0x17b8], R52 ;  /* 0x0017b83401007387 */ /* 0x0003e80000100a00 */
[----:B-1----:R-:W3:Y:S01]  /*36230*/  LDL.LU.64 R52, [R1+0x34c0] ;  /* 0x0034c00001347983 */ /* 0x002ee20000300a00 */
[----:B------:R-:W-:-:S03]  /*36240*/  IMAD.WIDE R4, R252, 0x4, R4 ;  /* 0x00000004fc047825 */ /* 0x000fc600078e0204 */
[----:B------:R1:W-:Y:S04]  /*36250*/  STL.64 [R1+0x17b0], R194 ;  /* 0x0017b0c201007387 */ /* 0x0003e80000100a00 */
[----:B-1----:R-:W3:Y:S04]  /*36260*/  LDL.LU.64 R194, [R1+0x34b8] ;  /* 0x0034b80001c27983 */ /* 0x002ee80000300a00 */
[----:B------:R1:W-:Y:S04]  /*36270*/  STL.64 [R1+0x17a8], R4 ;  /* 0x0017a80401007387 */ /* 0x0003e80000100a00 */
[----:B------:R1:W-:Y:S02]  /*36280*/  STL.64 [R1+0x17a0], R176 ;  /* 0x0017a0b001007387 */ /* 0x0003e40000100a00 */
[----:B-1----:R-:W-:-:S04]  /*36290*/  IMAD.WIDE R4, R252, 0x4, R130 ;  /* 0x00000004fc047825 */ /* 0x002fc800078e0282 */
[C---:B------:R-:W-:Y:S01]  /*362a0*/  IMAD.WIDE R130, R252.reuse, 0x4, R142 ;  /* 0x00000004fc827825 */ /* 0x040fe200078e028e */
[----:B------:R-:W3:Y:S04]  /*362b0*/  LDL.LU.64 R176, [R1+0x1720] ;  /* 0x0017200001b07983 */ /* 0x000ee80000300a00 */
[----:B------:R1:W-:Y:S04]  /*362c0*/  STL.64 [R1+0x2320], R4 ;  /* 0x0023200401007387 */ /* 0x0003e80000100a00 */
[----:B-1----:R-:W3:Y:S04]  /*362d0*/  LDL.LU.64 R4, [R1+0x1718] ;  /* 0x0017180001047983 */ /* 0x002ee80000300a00 */
[----:B------:R1:W-:Y:S04]  /*362e0*/  STL.64 [R1+0x1798], R130 ;  /* 0x0017988201007387 */ /* 0x0003e80000100a00 */
[----:B-1----:R-:W3:Y:S04]  /*362f0*/  LDL.LU.64 R130, [R1+0x1710] ;  /* 0x0017100001827983 */ /* 0x002ee80000300a00 */
[----:B------:R-:W3:Y:S01]  /*36300*/  LDL.LU.64 R142, [R1+0x1708] ;  /* 0x00170800018e7983 */ /* 0x000ee20000300a00 */
[----:B----4-:R-:W-:-:S04]  /*36310*/  IMAD.WIDE R100, R252, 0x4, R100 ;  /* 0x00000004fc647825 */ /* 0x010fc800078e0264 */
[C---:B------:R-:W-:Y:S01]  /*36320*/  IMAD.WIDE R172, R252.reuse, 0x4, R172 ;  /* 0x00000004fcac7825 */ /* 0x040fe200078e02ac */
[----:B------:R1:W-:Y:S04]  /*36330*/  STL.64 [R1+0x1790], R100 ;  /* 0x0017906401007387 */ /* 0x0003e80000100a00 */
[----:B-1----:R-:W4:Y:S01]  /*36340*/  LDL.LU.64 R100, [R1+0x34b0] ;  /* 0x0034b00001647983 */ /* 0x002f220000300a00 */
[----:B------:R-:W-:-:S03]  /*36350*/  IMAD.WIDE R208, R252, 0x4, R208 ;  /* 0x00000004fcd07825 */ /* 0x000fc600078e02d0 */
[----:B------:R1:W-:Y:S04]  /*36360*/  STL.64 [R1+0x1788], R172 ;  /* 0x001788ac01007387 */ /* 0x0003e80000100a00 */
[----:B-1----:R-:W4:Y:S01]  /*36370*/  LDL.LU.64 R172, [R1+0x1e50] ;  /* 0x001e500001ac7983 */ /* 0x002f220000300a00 */
[----:B------:R-:W-:-:S03]  /*36380*/  IMAD.WIDE R112, R252, 0x4, R112 ;  /* 0x00000004fc707825 */ /* 0x000fc600078e0270 */
[----:B------:R1:W-:Y:S04]  /*36390*/  STL.64 [R1+0x1780], R208 ;  /* 0x001780d001007387 */ /* 0x0003e80000100a00 */
[----:B-1----:R-:W4:Y:S04]  /*363a0*/  LDL.LU.64 R208, [R1+0x34a8] ;  /* 0x0034a80001d07983 */ /* 0x002f280000300a00 */
[----:B------:R1:W-:Y:S04]  /*363b0*/  STL.64 [R1+0x1778], R112 ;  /* 0x0017787001007387 */ /* 0x0003e80000100a00 */
[----:B-1----:R-:W4:Y:S04]  /*363c0*/  LDL.LU.64 R112, [R1+0x34a0] ;  /* 0x0034a00001707983 */ /* 0x002f280000300a00 */
[----:B------:R1:W-:Y:S02]  /*363d0*/  STL.64 [R1+0x1770], R238 ;  /* 0x001770ee01007387 */ /* 0x0003e40000100a00 */
[----:B-1----:R-:W-:-:S04]  /*363e0*/  IMAD.WIDE R238, R252, 0x4, R164 ;  /* 0x00000004fcee7825 */ /* 0x002fc800078e02a4 */
[C---:B------:R-:W-:Y:S01]  /*363f0*/  IMAD.WIDE R164, R252.reuse, 0x4, R76 ;  /* 0x00000004fca47825 */ /* 0x040fe200078e024c */
[----:B------:R1:W-:Y:S03]  /*36400*/  STL.64 [R1+0x1768], R238 ;  /* 0x001768ee01007387 */ /* 0x0003e60000100a00 */
[C---:B------:R-:W-:Y:S01]  /*36410*/  IMAD.WIDE R76, R252.reuse, 0x4, R28 ;  /* 0x00000004fc4c7825 */ /* 0x040fe200078e021c */
[----:B-1----:R-:W4:Y:S04]  /*36420*/  LDL.LU.64 R238, [R1+0x16f0] ;  /* 0x0016f00001ee7983 */ /* 0x002f280000300a00 */
[----:B------:R1:W-:Y:S04]  /*36430*/  STL.64 [R1+0x2360], R164 ;  /* 0x002360a401007387 */ /* 0x0003e80000100a00 */
[----:B------:R-:W4:Y:S01]  /*36440*/  LDL.LU.64 R28, [R1+0x16e8] ;  /* 0x0016e800011c7983 */ /* 0x000f220000300a00 */
[----:B------:R-:W-:-:S03]  /*36450*/  IMAD.WIDE R80, R252, 0x4, R80 ;  /* 0x00000004fc507825 */ /* 0x000fc600078e0250 */
[----:B------:R1:W-:Y:S01]  /*36460*/  STL.64 [R1+0x1760], R76 ;  /* 0x0017604c01007387 */ /* 0x0003e20000100a00 */
[----:B------:R-:W-:-:S03]  /*36470*/  IMAD.WIDE R160, R252, 0x4, R160 ;  /* 0x00000004fca07825 */ /* 0x000fc600078e02a0 */
[----:B-1----:R-:W4:Y:S01]  /*36480*/  LDL.LU.64 R164, [R1+0x16e0] ;  /* 0x0016e00001a47983 */ /* 0x002f220000300a00 */
[----:B------:R-:W-:-:S03]  /*36490*/  IMAD.WIDE R6, R252, 0x4, R6 ;  /* 0x00000004fc067825 */ /* 0x000fc600078e0206 */
[----:B------:R-:W4:Y:S04]  /*364a0*/  LDL.LU.64 R76, [R1+0x16d8] ;  /* 0x0016d800014c7983 */ /* 0x000f280000300a00 */
        /* <DEDUP_REMOVED lines=9> */
[----:B------:R-:W-:Y:S04]  /*36540*/  STL.64 [R1+0x1738], R2 ;  /* 0x0017380201007387 */ /* 0x000fe80000100a00 */
[----:B------:R1:W-:Y:S01]  /*36550*/  STL.64 [R1+0x1730], R158 ;  /* 0x0017309e01007387 */ /* 0x0003e20000100a00 */
[----:B--2---:R-:W-:-:S03]  /*36560*/  IMAD.WIDE R6, R252, 0x4, R62 ;  /* 0x00000004fc067825 */ /* 0x004fc600078e023e */
[----:B-1----:R-:W2:Y:S01]  /*36570*/  LDL.LU.64 R158, [R1+0x1e58] ;  /* 0x001e5800019e7983 */ /* 0x002ea20000300a00 */
[----:B---3--:R-:W-:-:S03]  /*36580*/  IMAD.WIDE R2, R252, 0x4, R126 ;  /* 0x00000004fc027825 */ /* 0x008fc600078e027e */
[----:B------:R1:W-:Y:S04]  /*36590*/  STL.64 [R1+0x23a0], R6 ;  /* 0x0023a00601007387 */ /* 0x0003e80000100a00 */
[----:B------:R-:W3:Y:S04]  /*365a0*/  LDL.LU.64 R162, [R1+0x16b8] ;  /* 0x0016b80001a27983 */ /* 0x000ee80000300a00 */
[----:B------:R1:W-:Y:S04]  /*365b0*/  STL.64 [R1+0x1728], R2 ;  /* 0x0017280201007387 */ /* 0x0003e80000100a00 */
[----:B------:R-:W2:Y:S04]  /*365c0*/  LDL.LU.64 R62, [R1+0x16b0] ;  /* 0x0016b000013e7983 */ /* 0x000ea80000300a00 */
[----:B-1----:R-:W2:Y:S04]  /*365d0*/  LDL.LU.64 R6, [R1+0x16a8] ;  /* 0x0016a80001067983 */ /* 0x002ea80000300a00 */
[----:B------:R-:W2:Y:S04]  /*365e0*/  LDL.LU.64 R2, [R1+0x16a0] ;  /* 0x0016a00001027983 */ /* 0x000ea80000300a00 */
[----:B------:R-:W2:Y:S01]  /*365f0*/  LDL.LU.64 R126, [R1+0x1698] ;  /* 0x00169800017e7983 */ /* 0x000ea20000300a00 */
[----:B------:R-:W-:-:S05]  /*36600*/  IMAD.WIDE R176, R252, 0x4, R176 ;  /* 0x00000004fcb07825 */ /* 0x000fca00078e02b0 */
[----:B------:R1:W-:Y:S01]  /*36610*/  STL.64 [R1+0x1720], R176 ;  /* 0x001720b001007387 */ /* 0x0003e20000100a00 */
[----:B------:R-:W-:-:S03]  /*36620*/  IMAD.WIDE R4, R252, 0x4, R4 ;  /* 0x00000004fc047825 */ /* 0x000fc600078e0204 */
[----:B-1----:R-:W2:Y:S04]  /*36630*/  LDL.LU.64 R176, [R1+0x3488] ;  /* 0x0034880001b07983 */ /* 0x002ea80000300a00 */
[----:B------:R1:W-:Y:S01]  /*36640*/  STL.64 [R1+0x1718], R4 ;  /* 0x0017180401007387 */ /* 0x0003e20000100a00 */
[----:B------:R-:W-:-:S04]  /*36650*/  IMAD.WIDE R130, R252, 0x4, R130 ;  /* 0x00000004fc827825 */ /* 0x000fc800078e0282 */
[C---:B-1----:R-:W-:Y:S01]  /*36660*/  IMAD.WIDE R4, R252.reuse, 0x4, R142 ;  /* 0x00000004fc047825 */ /* 0x042fe200078e028e */
[----:B------:R1:W-:Y:S03]  /*36670*/  STL.64 [R1+0x1710], R130 ;  /* 0x0017108201007387 */ /* 0x0003e60000100a00 */
[C---:B------:R-:W-:Y:S01]  /*36680*/  IMAD.WIDE R142, R252.reuse, 0x4, R228 ;  /* 0x00000004fc8e7825 */ /* 0x040fe200078e02e4 */
[----:B------:R-:W-:Y:S03]  /*36690*/  STL.64 [R1+0x1708], R4 ;  /* 0x0017080401007387 */ /* 0x000fe60000100a00 */
[----:B-1----:R-:W-:-:S05]  /*366a0*/  IMAD.WIDE R130, R252, 0x4, R146 ;  /* 0x00000004fc827825 */ /* 0x002fca00078e0292 */
[----:B------:R1:W-:Y:S04]  /*366b0*/  STL.64 [R1+0x1700], R130 ;  /* 0x0017008201007387 */ /* 0x0003e80000100a00 */
[----:B-1----:R-:W2:Y:S04]  /*366c0*/  LDL.LU.64 R130, [R1+0x1e60] ;  /* 0x001e600001827983 */ /* 0x002ea80000300a00 */
[----:B------:R1:W-:Y:S04]  /*366d0*/  STL.64 [R1+0x16f8], R142 ;  /* 0x0016f88e01007387 */ /* 0x0003e80000100a00 */
[----:B-1----:R-:W2:Y:S01]  /*366e0*/  LDL.LU.64 R142, [R1+0x1680] ;  /* 0x00168000018e7983 */ /* 0x002ea20000300a00 */
[----:B----4-:R-:W-:-:S05]  /*366f0*/  IMAD.WIDE R4, R252, 0x4, R172 ;  /* 0x00000004fc047825 */ /* 0x010fca00078e02ac */
        /* <DEDUP_REMOVED lines=9> */
[----:B------:R1:W-:Y:S04]  /*36790*/  STL.64 [R1+0x16e8], R28 ;  /* 0x0016e81c01007387 */ /* 0x0003e80000100a00 */
[----:B-1----:R-:W2:Y:S01]  /*367a0*/  LDL.LU.64 R28, [R1+0x3478] ;  /* 0x00347800011c7983 */ /* 0x002ea20000300a00 */
[----:B------:R-:W-:-:S05]  /*367b0*/  IMAD.WIDE R164, R252, 0x4, R164 ;  /* 0x00000004fca47825 */ /* 0x000fca00078e02a4 */
[----:B------:R1:W-:Y:S01]  /*367c0*/  STL.64 [R1+0x16e0], R164 ;  /* 0x0016e0a401007387 */ /* 0x0003e20000100a00 */
[----:B------:R-:W-:-:S04]  /*367d0*/  IMAD.WIDE R44, R252, 0x4, R44 ;  /* 0x00000004fc2c7825 */ /* 0x000fc800078e022c */
[----:B-1----:R-:W-:-:S05]  /*367e0*/  IMAD.WIDE R164, R252, 0x4, R76 ;  /* 0x00000004fca47825 */ /* 0x002fca00078e024c */
[----:B------:R1:W-:Y:S01]  /*367f0*/  STL.64 [R1+0x16d8], R164 ;  /* 0x0016d8a401007387 */ /* 0x0003e20000100a00 */
[----:B--2---:R-:W-:-:S05]  /*36800*/  IMAD.WIDE R76, R252, 0x4, R28 ;  /* 0x00000004fc4c7825 */ /* 0x004fca00078e021c */
[----:B------:R2:W-:Y:S04]  /*36810*/  STL.64 [R1+0x16d0], R76 ;  /* 0x0016d04c01007387 */ /* 0x0005e80000100a00 */
[----:B-1----:R-:W4:Y:S04]  /*36820*/  LDL.LU.64 R164, [R1+0x1e68] ;  /* 0x001e680001a47983 */ /* 0x002f280000300a00 */
[----:B------:R-:W-:Y:S04]  /*36830*/  STL.64 [R1+0x16c8], R44 ;  /* 0x0016c82c01007387 */ /* 0x000fe80000100a00 */
[----:B--2---:R-:W2:Y:S01]  /*36840*/  LDL.LU.64 R76, [R1+0x1648] ;  /* 0x00164800014c7983 */ /* 0x004ea20000300a00 */
[----:B------:R-:W-:-:S04]  /*36850*/  IMAD.WIDE R28, R252, 0x4, R60 ;  /* 0x00000004fc1c7825 */ /* 0x000fc800078e023c */
[C---:B------:R-:W-:Y:S01]  /*36860*/  IMAD.WIDE R158, R252.reuse, 0x4, R158 ;  /* 0x00000004fc9e7825 */ /* 0x040fe200078e029e */
[----:B------:R1:W-:Y:S03]  /*36870*/  STL.64 [R1+0x16c0], R28 ;  /* 0x0016c01c01007387 */ /* 0x0003e60000100a00 */
[----:B---3--:R-:W-:-:S04]  /*36880*/  IMAD.WIDE R162, R252, 0x4, R162 ;  /* 0x00000004fca27825 */ /* 0x008fc800078e02a2 */
[C---:B------:R-:W-:Y:S01]  /*36890*/  IMAD.WIDE R62, R252.reuse, 0x4, R62 ;  /* 0x00000004fc3e7825 */ /* 0x040fe200078e023e */
[----:B-1----:R-:W3:Y:S03]  /*368a0*/  LDL.LU.64 R28, [R1+0x1640] ;  /* 0x00164000011c7983 */ /* 0x002ee60000300a00 */
[C---:B------:R-:W-:Y:S01]  /*368b0*/  IMAD.WIDE R6, R252.reuse, 0x4, R6 ;  /* 0x00000004fc067825 */ /* 0x040fe200078e0206 */
[----:B------:R-:W3:Y:S04]  /*368c0*/  LDL.LU.64 R44, [R1+0x1638] ;  /* 0x00163800012c7983 */ /* 0x000ee80000300a00 */
[----:B------:R-:W3:Y:S01]  /*368d0*/  LDL.LU.64 R60, [R1+0x1630] ;  /* 0x00163000013c7983 */ /* 0x000ee20000300a00 */
[----:B------:R-:W-:-:S03]  /*368e0*/  IMAD.WIDE R2, R252, 0x4, R2 ;  /* 0x00000004fc027825 */ /* 0x000fc600078e0202 */
[----:B------:R1:W-:Y:S01]  /*368f0*/  STL.64 [R1+0x2420], R158 ;  /* 0x0024209e01007387 */ /* 0x0003e20000100a00 */
[----:B------:R-:W-:-:S03]  /*36900*/  IMAD.WIDE R126, R252, 0x4, R126 ;  /* 0x00000004fc7e7825 */ /* 0x000fc600078e027e */
[----:B-1----:R-:W3:Y:S04]  /*36910*/  LDL.LU.64 R158, [R1+0x3470] ;  /* 0x00347000019e7983 */ /* 0x002ee80000300a00 */
[----:B------:R1:W-:Y:S01]  /*36920*/  STL.64 [R1+0x16b8], R162 ;  /* 0x0016b8a201007387 */ /* 0x0003e20000100a00 */
[----:B------:R-:W-:-:S03]  /*36930*/  IMAD.WIDE R130, R252, 0x4, R130 ;  /* 0x00000004fc827825 */ /* 0x000fc600078e0282 */
[----:B-1----:R-:W3:Y:S04]  /*36940*/  LDL.LU.64 R162, [R1+0x3468] ;  /* 0x0034680001a27983 */ /* 0x002ee80000300a00 */
[----:B------:R1:W-:Y:S01]  /*36950*/  STL.64 [R1+0x16b0], R62 ;  /* 0x0016b03e01007387 */ /* 0x0003e20000100a00 */
[----:B------:R-:W-:-:S03]  /*36960*/  IMAD.WIDE R142, R252, 0x4, R142 ;  /* 0x00000004fc8e7825 */ /* 0x000fc600078e028e */
[----:B-1----:R-:W3:Y:S04]  /*36970*/  LDL.LU.64 R62, [R1+0x3460] ;  /* 0x00346000013e7983 */ /* 0x002ee80000300a00 */
[----:B------:R1:W-:Y:S04]  /*36980*/  STL.64 [R1+0x16a8], R6 ;  /* 0x0016a80601007387 */ /* 0x0003e80000100a00 */
[----:B------:R1:W-:Y:S04]  /*36990*/  STL.64 [R1+0x16a0], R2 ;  /* 0x0016a00201007387 */ /* 0x0003e80000100a00 */
[----:B------:R1:W-:Y:S02]  /*369a0*/  STL.64 [R1+0x1698], R126 ;  /* 0x0016987e01007387 */ /* 0x0003e40000100a00 */
[----:B-1----:R-:W-:-:S04]  /*369b0*/  IMAD.WIDE R6, R252, 0x4, R204 ;  /* 0x00000004fc067825 */ /* 0x002fc800078e02cc */
[C---:B------:R-:W-:Y:S01]  /*369c0*/  IMAD.WIDE R2, R252.reuse, 0x4, R92 ;  /* 0x00000004fc027825 */ /* 0x040fe200078e025c */
[----:B------:R-:W3:Y:S04]  /*369d0*/  LDL.LU.64 R126, [R1+0x1e70] ;  /* 0x001e7000017e7983 */ /* 0x000ee80000300a00 */
[----:B------:R1:W-:Y:S04]  /*369e0*/  STL.64 [R1+0x1690], R6 ;  /* 0x0016900601007387 */ /* 0x0003e80000100a00 */
[----:B------:R-:W3:Y:S01]  /*369f0*/  LDL.LU.64 R204, [R1+0x1610] ;  /* 0x0016100001cc7983 */ /* 0x000ee20000300a00 */
[----:B------:R-:W-:-:S03]  /*36a00*/  IMAD.WIDE R146, R252, 0x4, R146 ;  /* 0x00000004fc927825 */ /* 0x000fc600078e0292 */
[----:B------:R1:W-:Y:S04]  /*36a10*/  STL.64 [R1+0x1688], R2 ;  /* 0x0016880201007387 */ /* 0x0003e80000100a00 */
[----:B-1----:R-:W3:Y:S01]  /*36a20*/  LDL.LU.64 R6, [R1+0x1608] ;  /* 0x0016080001067983 */ /* 0x002ee20000300a00 */
[----:B------:R-:W-:-:S03]  /*36a30*/  IMAD.WIDE R4, R252, 0x4, R4 ;  /* 0x00000004fc047825 */ /* 0x000fc600078e0204 */
[----:B------:R-:W3:Y:S04]  /*36a40*/  LDL.LU.64 R2, [R1+0x1600] ;  /* 0x0016000001027983 */ /* 0x000ee80000300a00 */
[----:B------:R-:W3:Y:S04]  /*36a50*/  LDL.LU.64 R92, [R1+0x15f8] ;  /* 0x0015f800015c7983 */ /* 0x000ee80000300a00 */
[----:B------:R1:W-:Y:S01]  /*36a60*/  STL.64 [R1+0x2460], R130 ;  /* 0x0024608201007387 */ /* 0x0003e20000100a00 */
[----:B------:R-:W-:-:S03]  /*36a70*/  IMAD.WIDE R172, R252, 0x4, R172 ;  /* 0x00000004fcac7825 */ /* 0x000fc600078e02ac */
[----:B-1----:R-:W3:Y:S04]  /*36a80*/  LDL.LU.64 R130, [R1+0x3458] ;  /* 0x0034580001827983 */ /* 0x002ee80000300a00 */
[----:B------:R1:W-:Y:S01]  /*36a90*/  STL.64 [R1+0x1680], R142 ;  /* 0x0016808e01007387 */ /* 0x0003e20000100a00 */
[----:B------:R-:W-:-:S03]  /*36aa0*/  IMAD.WIDE R140, R252, 0x4, R140 ;  /* 0x00000004fc8c7825 */ /* 0x000fc600078e028c */
[----:B-1----:R-:W3:Y:S04]  /*36ab0*/  LDL.LU.64 R142, [R1+0x3450] ;  /* 0x00345000018e7983 */ /* 0x002ee80000300a00 */
[----:B------:R1:W-:Y:S04]  /*36ac0*/  STL.64 [R1+0x1678], R146 ;  /* 0x0016789201007387 */ /* 0x0003e80000100a00 */
[----:B-1----:R-:W3:Y:S04]  /*36ad0*/  LDL.LU.64 R146, [R1+0x3448] ;  /* 0x0034480001927983 */ /* 0x002ee80000300a00 */
[----:B------:R1:W-:Y:S02]  /*36ae0*/  STL.64 [R1+0x1670], R4 ;  /* 0x0016700401007387 */ /* 0x0003e40000100a00 */
[----:B-1----:R-:W-:-:S05]  /*36af0*/  IMAD.WIDE R4, R252, 0x4, R228 ;  /* 0x00000004fc047825 */ /* 0x002fca00078e02e4 */
[----:B------:R1:W-:Y:S04]  /*36b00*/  STL.64 [R1+0x1668], R4 ;  /* 0x0016680401007387 */ /* 0x0003e80000100a00 */
[----:B------:R1:W-:Y:S04]  /*36b10*/  STL.64 [R1+0x1660], R172 ;  /* 0x001660ac01007387 */ /* 0x0003e80000100a00 */
[----:B------:R-:W3:Y:S01]  /*36b20*/  LDL.LU.64 R228, [R1+0x1e78] ;  /* 0x001e780001e47983 */ /* 0x000ee20000300a00 */
[----:B-1----:R-:W-:-:S03]  /*36b30*/  IMAD.WIDE R4, R252, 0x4, R124 ;  /* 0x00000004fc047825 */ /* 0x002fc600078e027c */
[----:B------:R1:W-:Y:S04]  /*36b40*/  STL.64 [R1+0x1658], R140 ;  /* 0x0016588c01007387 */ /* 0x0003e80000100a00 */
[----:B------:R-:W3:Y:S04]  /*36b50*/  LDL.LU.64 R172, [R1+0x15d8] ;  /* 0x0015d80001ac7983 */ /* 0x000ee80000300a00 */
[----:B------:R1:W-:Y:S04]  /*36b60*/  STL.64 [R1+0x1650], R4 ;  /* 0x0016500401007387 */ /* 0x0003e80000100a00 */
[----:B-1----:R-:W3:Y:S04]  /*36b70*/  LDL.LU.64 R140, [R1+0x15d0] ;  /* 0x0015d000018c7983 */ /* 0x002ee80000300a00 */
[----:B------:R-:W3:Y:S04]  /*36b80*/  LDL.LU.64 R4, [R1+0x15c8] ;  /* 0x0015c80001047983 */ /* 0x000ee80000300a00 */
[----:B------:R-:W3:Y:S01]  /*36b90*/  LDL.LU.64 R124, [R1+0x15c0] ;  /* 0x0015c000017c7983 */ /* 0x000ee20000300a00 */
[----:B----4-:R-:W-:-:S05]  /*36ba0*/  IMAD.WIDE R164, R252, 0x4, R164 ;  /* 0x00000004fca47825 */ /* 0x010fca00078e02a4 */
[----:B------:R1:W-:Y:S01]  /*36bb0*/  STL.64 [R1+0x24a0], R164 ;  /* 0x0024a0a401007387 */ /* 0x0003e20000100a00 */
[----:B--2---:R-:W-:-:S03]  /*36bc0*/  IMAD.WIDE R76, R252, 0x4, R76 ;  /* 0x00000004fc4c7825 */ /* 0x004fc600078e024c */
[----:B-1----:R-:W2:Y:S04]  /*36bd0*/  LDL.LU.64 R164, [R1+0x3440] ;  /* 0x0034400001a47983 */ /* 0x002ea80000300a00 */
[----:B------:R1:W-:Y:S04]  /*36be0*/  STL.64 [R1+0x1648], R76 ;  /* 0x0016484c01007387 */ /* 0x0003e80000100a00 */
[----:B-1----:R-:W4:Y:S01]  /*36bf0*/  LDL.LU.64 R76, [R1+0x3438] ;  /* 0x00343800014c7983 */ /* 0x002f220000300a00 */
[----:B---3--:R-:W-:-:S04]  /*36c00*/  IMAD.WIDE R28, R252, 0x4, R28 ;  /* 0x00000004fc1c7825 */ /* 0x008fc800078e021c */
[C---:B------:R-:W-:Y:S01]  /*36c10*/  IMAD.WIDE R44, R252.reuse, 0x4, R44 ;  /* 0x00000004fc2c7825 */ /* 0x040fe200078e022c */
[----:B------:R1:W-:Y:S04]  /*36c20*/  STL.64 [R1+0x1640], R28 ;  /* 0x0016401c01007387 */ /* 0x0003e80000100a00 */
[----:B------:R-:W-:Y:S01]  /*36c30*/  STL.64 [R1+0x1638], R44 ;  /* 0x0016382c01007387 */ /* 0x000fe20000100a00 */
[----:B-1----:R-:W-:-:S04]  /*36c40*/  IMAD.WIDE R28, R252, 0x4, R60 ;  /* 0x00000004fc1c7825 */ /* 0x002fc800078e023c */
[C---:B------:R-:W-:Y:S01]  /*36c50*/  IMAD.WIDE R60, R252.reuse, 0x4, R156 ;  /* 0x00000004fc3c7825 */ /* 0x040fe200078e029c */
[----:B------:R1:W-:Y:S03]  /*36c60*/  STL.64 [R1+0x1630], R28 ;  /* 0x0016301c01007387 */ /* 0x0003e60000100a00 */
[C---:B------:R-:W-:Y:S01]  /*36c70*/  IMAD.WIDE R222, R252.reuse, 0x4, R222 ;  /* 0x00000004fcde7825 */ /* 0x040fe200078e02de */
[----:B-1----:R-:W3:Y:S03]  /*36c80*/  LDL.LU.64 R28, [R1+0x1e80] ;  /* 0x001e8000011c7983 */ /* 0x002ee60000300a00 */
[----:B------:R-:W-:-:S04]  /*36c90*/  IMAD.WIDE R126, R252, 0x4, R126 ;  /* 0x00000004fc7e7825 */ /* 0x000fc800078e027e */
[----:B------:R-:W-:-:S04]  /*36ca0*/  IMAD.WIDE R204, R252, 0x4, R204 ;  /* 0x00000004fccc7825 */ /* 0x000fc800078e02cc */
[----:B----4-:R-:W-:-:S05]  /*36cb0*/  IMAD.WIDE R44, R252, 0x4, R76 ;  /* 0x00000004fc2c7825 */ /* 0x010fca00078e024c */
[----:B------:R1:W-:Y:S04]  /*36cc0*/  STL.64 [R1+0x1628], R44 ;  /* 0x0016282c01007387 */ /* 0x0003e80000100a00 */
[----:B-1----:R-:W4:Y:S04]  /*36cd0*/  LDL.LU.64 R44, [R1+0x15a0] ;  /* 0x0015a000012c7983 */ /* 0x002f280000300a00 */
[----:B------:R1:W-:Y:S04]  /*36ce0*/  STL.64 [R1+0x1620], R60 ;  /* 0x0016203c01007387 */ /* 0x0003e80000100a00 */
[----:B-1----:R-:W2:Y:S04]  /*36cf0*/  LDL.LU.64 R60, [R1+0x1598] ;  /* 0x00159800013c7983 */ /* 0x002ea80000300a00 */
[----:B------:R-:W2:Y:S04]  /*36d00*/  LDL.LU.64 R76, [R1+0x1590] ;  /* 0x00159000014c7983 */ /* 0x000ea80000300a00 */
[----:B------:R-:W2:Y:S04]  /*36d10*/  LDL.LU.64 R156, [R1+0x1588] ;  /* 0x00158800019c7983 */ /* 0x000ea80000300a00 */
[----:B------:R1:W-:Y:S04]  /*36d20*/  STL.64 [R1+0x1618], R222 ;  /* 0x001618de01007387 */ /* 0x0003e80000100a00 */
[----:B-1----:R-:W2:Y:S04]  /*36d30*/  LDL.LU.64 R222, [R1+0x3430] ;  /* 0x0034300001de7983 */ /* 0x002ea80000300a00 */
[----:B------:R1:W-:Y:S04]  /*36d40*/  STL.64 [R1+0x24e0], R126 ;  /* 0x0024e07e01007387 */ /* 0x0003e80000100a00 */
[----:B-1----:R-:W2:Y:S04]  /*36d50*/  LDL.LU.64 R126, [R1+0x3428] ;  /* 0x00342800017e7983 */ /* 0x002ea80000300a00 */
[----:B------:R1:W-:Y:S04]  /*36d60*/  STL.64 [R1+0x1610], R204 ;  /* 0x001610cc01007387 */ /* 0x0003e80000100a00 */
[----:B-1----:R-:W2:Y:S01]  /*36d70*/  LDL.LU.64 R204, [R1+0x3420] ;  /* 0x0034200001cc7983 */ /* 0x002ea20000300a00 */
[----:B------:R-:W-:-:S05]  /*36d80*/  IMAD.WIDE R6, R252, 0x4, R6 ;  /* 0x00000004fc067825 */ /* 0x000fca00078e0206 */
[----:B------:R1:W-:Y:S02]  /*36d90*/  STL.64 [R1+0x1608], R6 ;  /* 0x0016080601007387 */ /* 0x0003e40000100a00 */
[----:B-1----:R-:W-:-:S04]  /*36da0*/  IMAD.WIDE R6, R252, 0x4, R2 ;  /* 0x00000004fc067825 */ /* 0x002fc800078e0202 */
[C---:B------:R-:W-:Y:S01]  /*36db0*/  IMAD.WIDE R2, R252.reuse, 0x4, R92 ;  /* 0x00000004fc027825 */ /* 0x040fe200078e025c */
[----:B------:R2:W-:Y:S03]  /*36dc0*/  STL.64 [R1+0x1600], R6 ;  /* 0x0016000601007387 */ /* 0x0005e60000100a00 */
[----:B------:R-:W-:-:S04]  /*36dd0*/  IMAD.WIDE R30, R252, 0x4, R30 ;  /* 0x00000004fc1e7825 */ /* 0x000fc800078e021e */
[----:B------:R-:W-:-:S04]  /*36de0*/  IMAD.WIDE R228, R252, 0x4, R228 ;  /* 0x00000004fce47825 */ /* 0x000fc800078e02e4 */
[----:B------:R-:W-:-:S04]  /*36df0*/  IMAD.WIDE R172, R252, 0x4, R172 ;  /* 0x00000004fcac7825 */ /* 0x000fc800078e02ac */
[----:B------:R-:W-:-:S04]  /*36e00*/  IMAD.WIDE R140, R252, 0x4, R140 ;  /* 0x00000004fc8c7825 */ /* 0x000fc800078e028c */
[C---:B--2---:R-:W-:Y:S02]  /*36e10*/  IMAD.WIDE R6, R252.reuse, 0x4, R204 ;  /* 0x00000004fc067825 */ /* 0x044fe400078e02cc */
[----:B------:R-:W2:Y:S04]  /*36e20*/  LDL.LU.64 R204, [R1+0x1e88] ;  /* 0x001e880001cc7983 */ /* 0x000ea80000300a00 */
[----:B------:R1:W-:Y:S04]  /*36e30*/  STL.64 [R1+0x15f8], R2 ;  /* 0x0015f80201007387 */ /* 0x0003e80000100a00 */
[----:B------:R3:W-:Y:S04]  /*36e40*/  STL.64 [R1+0x15f0], R6 ;  /* 0x0015f00601007387 */ /* 0x0007e80000100a00 */
[----:B------:R-:W2:Y:S01]  /*36e50*/  LDL.LU.64 R92, [R1+0x1568] ;  /* 0x00156800015c7983 */ /* 0x000ea20000300a00 */
[----:B-1----:R-:W-:-:S03]  /*36e60*/  IMAD.WIDE R2, R252, 0x4, R108 ;  /* 0x00000004fc027825 */ /* 0x002fc600078e026c */
[----:B------:R-:W2:Y:S04]  /*36e70*/  LDL.LU.64 R108, [R1+0x1560] ;  /* 0x00156000016c7983 */ /* 0x000ea80000300a00 */
[----:B------:R1:W-:Y:S04]  /*36e80*/  STL.64 [R1+0x15e8], R2 ;  /* 0x0015e80201007387 */ /* 0x0003e80000100a00 */
[----:B---3--:R-:W3:Y:S04]  /*36e90*/  LDL.LU.64 R6, [R1+0x1558] ;  /* 0x0015580001067983 */ /* 0x008ee80000300a00 */
        /* <DEDUP_REMOVED lines=8> */
[----:B-1----:R-:W2:Y:S01]  /*36f20*/  LDL.LU.64 R140, [R1+0x3400] ;  /* 0x00340000018c7983 */ /* 0x002ea20000300a00 */
[----:B------:R-:W-:-:S04]  /*36f30*/  IMAD.WIDE R4, R252, 0x4, R4 ;  /* 0x00000004fc047825 */ /* 0x000fc800078e0204 */
[C---:B------:R-:W-:Y:S01]  /*36f40*/  IMAD.WIDE R124, R252.reuse, 0x4, R124 ;  /* 0x00000004fc7c7825 */ /* 0x040fe200078e027c */
[----:B------:R1:W-:Y:S04]  /*36f50*/  STL.64 [R1+0x15c8], R4 ;  /* 0x0015c80401007387 */ /* 0x0003e80000100a00 */
[----:B------:R4:W-:Y:S01]  /*36f60*/  STL.64 [R1+0x15c0], R124 ;  /* 0x0015c07c01007387 */ /* 0x0009e20000100a00 */
[----:B-1----:R-:W-:-:S03]  /*36f70*/  IMAD.WIDE R4, R252, 0x4, R14 ;  /* 0x00000004fc047825 */ /* 0x002fc600078e020e */
[----:B----4-:R-:W4:Y:S01]  /*36f80*/  LDL.LU.64 R124, [R1+0x1e90] ;  /* 0x001e9000017c7983 */ /* 0x010f220000300a00 */
[----:B------:R-:W-:-:S04]  /*36f90*/  IMAD.WIDE R12, R252, 0x4, R12 ;  /* 0x00000004fc0c7825 */ /* 0x000fc800078e020c */
[----:B------:R-:W-:-:S04]  /*36fa0*/  IMAD.WIDE R28, R252, 0x4, R28 ;  /* 0x00000004fc1c7825 */ /* 0x000fc800078e021c */
[----:B------:R-:W-:-:S04]  /*36fb0*/  IMAD.WIDE R44, R252, 0x4, R44 ;  /* 0x00000004fc2c7825 */ /* 0x000fc800078e022c */
[----:B--2---:R-:W-:-:S05]  /*36fc0*/  IMAD.WIDE R140, R252, 0x4, R140 ;  /* 0x00000004fc8c7825 */ /* 0x004fca00078e028c */
[----:B------:R1:W-:Y:S04]  /*36fd0*/  STL.64 [R1+0x15b8], R140 ;  /* 0x0015b88c01007387 */ /* 0x0003e80000100a00 */
[----:B-1----:R-:W2:Y:S04]  /*36fe0*/  LDL.LU.64 R140, [R1+0x1530] ;  /* 0x00153000018c7983 */ /* 0x002ea80000300a00 */
[----:B------:R1:W-:Y:S04]  /*36ff0*/  STL.64 [R1+0x15b0], R4 ;  /* 0x0015b00401007387 */ /* 0x0003e80000100a00 */
[----:B------:R-:W2:Y:S01]  /*37000*/  LDL.LU.64 R14, [R1+0x1528] ;  /* 0x00152800010e7983 */ /* 0x000ea20000300a00 */
[----:B------:R-:W-:-:S03]  /*37010*/  IMAD.WIDE R60, R252, 0x4, R60 ;  /* 0x00000004fc3c7825 */ /* 0x000fc600078e023c */
[----:B-1----:R-:W2:Y:S01]  /*37020*/  LDL.LU.64 R4, [R1+0x1520] ;  /* 0x0015200001047983 */ /* 0x002ea20000300a00 */
[----:B------:R-:W-:-:S03]  /*37030*/  IMAD.WIDE R76, R252, 0x4, R76 ;  /* 0x00000004fc4c7825 */ /* 0x000fc600078e024c */
[----:B------:R1:W-:Y:S01]  /*37040*/  STL.64 [R1+0x15a8], R12 ;  /* 0x0015a80c01007387 */ /* 0x0003e20000100a00 */
[----:B------:R-:W-:-:S03]  /*37050*/  IMAD.WIDE R156, R252, 0x4, R156 ;  /* 0x00000004fc9c7825 */ /* 0x000fc600078e029c */
[----:B-1----:R-:W2:Y:S04]  /*37060*/  LDL.LU.64 R12, [R1+0x33f8] ;  /* 0x0033f800010c7983 */ /* 0x002ea80000300a00 */
[----:B------:R1:W-:Y:S04]  /*37070*/  STL.64 [R1+0x2560], R28 ;  /* 0x0025601c01007387 */ /* 0x0003e80000100a00 */
[----:B-1----:R-:W2:Y:S04]  /*37080*/  LDL.LU.64 R28, [R1+0x33f0] ;  /* 0x0033f000011c7983 */ /* 0x002ea80000300a00 */
[----:B------:R1:W-:Y:S04]  /*37090*/  STL.64 [R1+0x15a0], R44 ;  /* 0x0015a02c01007387 */ /* 0x0003e80000100a00 */
[----:B-1----:R-:W2:Y:S04]  /*370a0*/  LDL.LU.64 R44, [R1+0x33e8] ;  /* 0x0033e800012c7983 */ /* 0x002ea80000300a00 */
[----:B------:R1:W-:Y:S01]  /*370b0*/  STL.64 [R1+0x1598], R60 ;  /* 0x0015983c01007387 */ /* 0x0003e20000100a00 */
[----:B------:R-:W-:-:S03]  /*370c0*/  IMAD.WIDE R204, R252, 0x4, R204 ;  /* 0x00000004fccc7825 */ /* 0x000fc600078e02cc */
[----:B-1----:R-:W2:Y:S04]  /*370d0*/  LDL.LU.64 R60, [R1+0x33e0] ;  /* 0x0033e000013c7983 */ /* 0x002ea80000300a00 */
[----:B------:R1:W-:Y:S01]  /*370e0*/  STL.64 [R1+0x1590], R76 ;  /* 0x0015904c01007387 */ /* 0x0003e20000100a00 */
[----:B------:R-:W-:-:S03]  /*370f0*/  IMAD.WIDE R92, R252, 0x4, R92 ;  /* 0x00000004fc5c7825 */ /* 0x000fc600078e025c */
[----:B-1----:R-:W2:Y:S04]  /*37100*/  LDL.LU.64 R76, [R1+0x33d8] ;  /* 0x0033d800014c7983 */ /* 0x002ea80000300a00 */
[----:B------:R1:W-:Y:S01]  /*37110*/  STL.64 [R1+0x1588], R156 ;  /* 0x0015889c01007387 */ /* 0x0003e20000100a00 */
[----:B------:R-:W-:-:S04]  /*37120*/  IMAD.WIDE R108, R252, 0x4, R108 ;  /* 0x00000004fc6c7825 */ /* 0x000fc800078e026c */
[----:B-1----:R-:W-:-:S04]  /*37130*/  IMAD.WIDE R156, R252, 0x4, R172 ;  /* 0x00000004fc9c7825 */ /* 0x002fc800078e02ac */
[C---:B------:R-:W-:Y:S01]  /*37140*/  IMAD.WIDE R172, R252.reuse, 0x4, R188 ;  /* 0x00000004fcac7825 */ /* 0x040fe200078e02bc */
[----:B------:R1:W-:Y:S03]  /*37150*/  STL.64 [R1+0x1580], R156 ;  /* 0x0015809c01007387 */ /* 0x0003e60000100a00 */
[C---:B------:R-:W-:Y:S01]  /*37160*/  IMAD.WIDE R188, R252.reuse, 0x4, R236 ;  /* 0x00000004fcbc7825 */ /* 0x040fe200078e02ec */
[----:B-1----:R-:W2:Y:S04]  /*37170*/  LDL.LU.64 R156, [R1+0x1e98] ;  /* 0x001e9800019c7983 */ /* 0x002ea80000300a00 */
[----:B------:R1:W-:Y:S01]  /*37180*/  STL.64 [R1+0x1578], R172 ;  /* 0x001578ac01007387 */ /* 0x0003e20000100a00 */
[----:B---3--:R-:W-:-:S03]  /*37190*/  IMAD.WIDE R6, R252, 0x4, R6 ;  /* 0x00000004fc067825 */ /* 0x008fc600078e0206 */
[----:B-1----:R-:W3:Y:S04]  /*371a0*/  LDL.LU.64 R172, [R1+0x14f8] ;  /* 0x0014f80001ac7983 */ /* 0x002ee80000300a00 */
[----:B------:R1:W-:Y:S04]  /*371b0*/  STL.64 [R1+0x1570], R188 ;  /* 0x001570bc01007387 */ /* 0x0003e80000100a00 */
[----:B-1----:R-:W3:Y:S04]  /*371c0*/  LDL.LU.64 R188, [R1+0x14f0] ;  /* 0x0014f00001bc7983 */ /* 0x002ee80000300a00 */
[----:B------:R-:W3:Y:S04]  /*371d0*/  LDL.LU.64 R236, [R1+0x1430] ;  /* 0x0014300001ec7983 */ /* 0x000ee80000300a00 */
[----:B------:R1:W-:Y:S04]  /*371e0*/  STL.64 [R1+0x25a0], R204 ;  /* 0x0025a0cc01007387 */ /* 0x0003e80000100a00 */
[----:B-1----:R-:W3:Y:S04]  /*371f0*/  LDL.LU.64 R204, [R1+0x1388] ;  /* 0x0013880001cc7983 */ /* 0x002ee80000300a00 */
[----:B------:R1:W-:Y:S01]  /*37200*/  STL.64 [R1+0x1568], R92 ;  /* 0x0015685c01007387 */ /* 0x0003e20000100a00 */
[----:B------:R-:W-:-:S03]  /*37210*/  IMAD.WIDE R116, R252, 0x4, R116 ;  /* 0x00000004fc747825 */ /* 0x000fc600078e0274 */
[----:B-1----:R-:W3:Y:S04]  /*37220*/  LDL.LU.64 R92, [R1+0x33d0] ;  /* 0x0033d000015c7983 */ /* 0x002ee80000300a00 */
[----:B------:R1:W-:Y:S01]  /*37230*/  STL.64 [R1+0x1560], R108 ;  /* 0x0015606c01007387 */ /* 0x0003e20000100a00 */
[----:B----4-:R-:W-:-:S03]  /*37240*/  IMAD.WIDE R124, R252, 0x4, R124 ;  /* 0x00000004fc7c7825 */ /* 0x010fc600078e027c */
        /* <DEDUP_REMOVED lines=8> */
[----:B-1----:R-:W4:Y:S04]  /*372d0*/  LDL.LU.64 R2, [R1+0x1368] ;  /* 0x0013680001027983 */ /* 0x002f280000300a00 */
[----:B------:R1:W-:Y:S04]  /*372e0*/  STL.64 [R1+0x1540], R228 ;  /* 0x001540e401007387 */ /* 0x0003e80000100a00 */
[----:B-1----:R-:W4:Y:S04]  /*372f0*/  LDL.LU.64 R228, [R1+0x1360] ;  /* 0x0013600001e47983 */ /* 0x002f280000300a00 */
[----:B------:R-:W4:Y:S04]  /*37300*/  LDL.LU.64 R240, [R1+0x1348] ;  /* 0x0013480001f07983 */ /* 0x000f280000300a00 */
[----:B------:R1:W-:Y:S04]  /*37310*/  STL.64 [R1+0x1538], R116 ;  /* 0x0015387401007387 */ /* 0x0003e80000100a00 */
[----:B-1----:R-:W4:Y:S01]  /*37320*/  LDL.LU.64 R116, [R1+0x1340] ;  /* 0x0013400001747983 */ /* 0x002f220000300a00 */
[----:B--2---:R-:W-:-:S03]  /*37330*/  IMAD.WIDE R140, R252, 0x4, R140 ;  /* 0x00000004fc8c7825 */ /* 0x004fc600078e028c */
[----:B------:R1:W-:Y:S01]  /*37340*/  STL.64 [R1+0x25e0], R124 ;  /* 0x0025e07c01007387 */ /* 0x0003e20000100a00 */
[----:B------:R-:W-:-:S03]  /*37350*/  IMAD.WIDE R14, R252, 0x4, R14 ;  /* 0x00000004fc0e7825 */ /* 0x000fc600078e020e */
[----:B-1----:R-:W2:Y:S04]  /*37360*/  LDL.LU.64 R124, [R1+0x33c0] ;  /* 0x0033c000017c7983 */ /* 0x002ea80000300a00 */
[----:B------:R1:W-:Y:S04]  /*37370*/  STL.64 [R1+0x1530], R140 ;  /* 0x0015308c01007387 */ /* 0x0003e80000100a00 */
[----:B-1----:R-:W2:Y:S04]  /*37380*/  LDL.LU.64 R140, [R1+0x33b8] ;  /* 0x0033b800018c7983 */ /* 0x002ea80000300a00 */
[----:B------:R1:W-:Y:S04]  /*37390*/  STL.64 [R1+0x1528], R14 ;  /* 0x0015280e01007387 */ /* 0x0003e80000100a00 */
[----:B-1----:R-:W2:Y:S01]  /*373a0*/  LDL.LU.64 R14, [R1+0x33b0] ;  /* 0x0033b000010e7983 */ /* 0x002ea20000300a00 */
[----:B------:R-:W-:-:S05]  /*373b0*/  IMAD.WIDE R4, R252, 0x4, R4 ;  /* 0x00000004fc047825 */ /* 0x000fca00078e0204 */
[----:B------:R2:W-:Y:S01]  /*373c0*/  STL.64 [R1+0x1520], R4 ;  /* 0x0015200401007387 */ /* 0x0005e20000100a00 */
[----:B------:R-:W-:-:S04]  /*373d0*/  IMAD.WIDE R46, R252, 0x4, R46 ;  /* 0x00000004fc2e7825 */ /* 0x000fc800078e022e */
[----:B------:R-:W-:-:S04]  /*373e0*/  IMAD.WIDE R126, R252, 0x4, R126 ;  /* 0x00000004fc7e7825 */ /* 0x000fc800078e027e */
[----:B------:R-:W-:-:S04]  /*373f0*/  IMAD.WIDE R64, R252, 0x4, R64 ;  /* 0x00000004fc407825 */ /* 0x000fc800078e0240 */
[----:B------:R-:W-:-:S04]  /*37400*/  IMAD.WIDE R156, R252, 0x4, R156 ;  /* 0x00000004fc9c7825 */ /* 0x000fc800078e029c */
[----:B---3--:R-:W-:-:S04]  /*37410*/  IMAD.WIDE R172, R252, 0x4, R172 ;  /* 0x00000004fcac7825 */ /* 0x008fc800078e02ac */
[----:B------:R-:W-:-:S04]  /*37420*/  IMAD.WIDE R188, R252, 0x4, R188 ;  /* 0x00000004fcbc7825 */ /* 0x000fc800078e02bc */
[----:B------:R-:W-:-:S04]  /*37430*/  IMAD.WIDE R236, R252, 0x4, R236 ;  /* 0x00000004fcec7825 */ /* 0x000fc800078e02ec */
[----:B------:R-:W-:-:S04]  /*37440*/  IMAD.WIDE R204, R252, 0x4, R204 ;  /* 0x00000004fccc7825 */ /* 0x000fc800078e02cc */
[----:B--2---:R-:W-:-:S04]  /*37450*/  IMAD.WIDE R4, R252, 0x4, R14 ;  /* 0x00000004fc047825 */ /* 0x004fc800078e020e */
[C---:B------:R-:W-:Y:S01]  /*37460*/  IMAD.WIDE R14, R252.reuse, 0x4, R30 ;  /* 0x00000004fc0e7825 */ /* 0x040fe200078e021e */
[----:B------:R1:W-:Y:S03]  /*37470*/  STL.64 [R1+0x1518], R4 ;  /* 0x0015180401007387 */ /* 0x0003e60000100a00 */
[C---:B------:R-:W-:Y:S01]  /*37480*/  IMAD.WIDE R30, R252.reuse, 0x4, R78 ;  /* 0x00000004fc1e7825 */ /* 0x040fe200078e024e */
[----:B-1----:R-:W2:Y:S04]  /*37490*/  LDL.LU.64 R4, [R1+0x1328] ;  /* 0x0013280001047983 */ /* 0x002ea80000300a00 */
[----:B------:R1:W-:Y:S04]  /*374a0*/  STL.64 [R1+0x1510], R14 ;  /* 0x0015100e01007387 */ /* 0x0003e80000100a00 */
[----:B-1----:R-:W3:Y:S04]  /*374b0*/  LDL.LU.64 R14, [R1+0x1ea8] ;  /* 0x001ea800010e7983 */ /* 0x002ee80000300a00 */
[----:B------:R1:W-:Y:S04]  /*374c0*/  STL.64 [R1+0x1508], R30 ;  /* 0x0015081e01007387 */ /* 0x0003e80000100a00 */
[----:B-1----:R-:W3:Y:S04]  /*374d0*/  LDL.LU.64 R30, [R1+0x1320] ;  /* 0x00132000011e7983 */ /* 0x002ee80000300a00 */
[----:B------:R-:W3:Y:S04]  /*374e0*/  LDL.LU.64 R78, [R1+0x1318] ;  /* 0x00131800014e7983 */ /* 0x000ee80000300a00 */
[----:B------:R1:W-:Y:S04]  /*374f0*/  STL.64 [R1+0x1500], R46 ;  /* 0x0015002e01007387 */ /* 0x0003e80000100a00 */
        /* <DEDUP_REMOVED lines=11> */
[----:B------:R1:W-:Y:S02]  /*375b0*/  STL.64 [R1+0x1380], R126 ;  /* 0x0013807e01007387 */ /* 0x0003e40000100a00 */
[----:B-1----:R-:W-:-:S02]  /*375c0*/  IMAD.WIDE R126, R252, 0x4, R48 ;  /* 0x00000004fc7e7825 */ /* 0x002fc400078e0230 */
[----:B------:R-:W3:Y:S04]  /*375d0*/  LDL.LU.64 R48, [R1+0x12e8] ;  /* 0x0012e80001307983 */ /* 0x000ee80000300a00 */
[----:B------:R1:W-:Y:S04]  /*375e0*/  STL.64 [R1+0x1378], R126 ;  /* 0x0013787e01007387 */ /* 0x0003e80000100a00 */
[----:B-1----:R-:W3:Y:S04]  /*375f0*/  LDL.LU.64 R126, [R1+0x12e0] ;  /* 0x0012e000017e7983 */ /* 0x002ee80000300a00 */
[----:B------:R1:W-:Y:S04]  /*37600*/  STL.64 [R1+0x1370], R64 ;  /* 0x0013704001007387 */ /* 0x0003e80000100a00 */
[----:B-1----:R-:W3:Y:S01]  /*37610*/  LDL.LU.64 R64, [R1+0x12d8] ;  /* 0x0012d80001407983 */ /* 0x002ee20000300a00 */
[----:B----4-:R-:W-:-:S05]  /*37620*/  IMAD.WIDE R6, R252, 0x4, R6 ;  /* 0x00000004fc067825 */ /* 0x010fca00078e0206 */
[----:B------:R1:W-:Y:S01]  /*37630*/  STL.64 [R1+0x2660], R6 ;  /* 0x0026600601007387 */ /* 0x0003e20000100a00 */
[----:B------:R-:W-:-:S04]  /*37640*/  IMAD.WIDE R240, R252, 0x4, R240 ;  /* 0x00000004fcf07825 */ /* 0x000fc800078e02f0 */
[----:B-1----:R-:W-:-:S04]  /*37650*/  IMAD.WIDE R6, R252, 0x4, R2 ;  /* 0x00000004fc067825 */ /* 0x002fc800078e0202 */
[C---:B------:R-:W-:Y:S02]  /*37660*/  IMAD.WIDE R2, R252.reuse, 0x4, R228 ;  /* 0x00000004fc027825 */ /* 0x040fe400078e02e4 */
[----:B------:R-:W4:Y:S04]  /*37670*/  LDL.LU.64 R228, [R1+0x12b8] ;  /* 0x0012b80001e47983 */ /* 0x000f280000300a00 */
[----:B------:R1:W-:Y:S04]  /*37680*/  STL.64 [R1+0x2668], R6 ;  /* 0x0026680601007387 */ /* 0x0003e80000100a00 */
[----:B------:R1:W-:Y:S01]  /*37690*/  STL.64 [R1+0x2670], R2 ;  /* 0x0026700201007387 */ /* 0x0003e20000100a00 */
[----:B------:R-:W-:-:S03]  /*376a0*/  IMAD.WIDE R220, R252, 0x4, R220 ;  /* 0x00000004fcdc7825 */ /* 0x000fc600078e02dc */
[----:B------:R1:W-:Y:S02]  /*376b0*/  STL.64 [R1+0x1348], R240 ;  /* 0x001348f001007387 */ /* 0x0003e40000100a00 */
[----:B-1----:R-:W-:-:S04]  /*376c0*/  IMAD.WIDE R6, R252, 0x4, R116 ;  /* 0x00000004fc067825 */ /* 0x002fc800078e0274 */
[C---:B------:R-:W-:Y:S01]  /*376d0*/  IMAD.WIDE R2, R252.reuse, 0x4, R222 ;  /* 0x00000004fc027825 */ /* 0x040fe200078e02de */
[----:B------:R-:W4:Y:S04]  /*376e0*/  LDL.LU.64 R240, [R1+0x1eb0] ;  /* 0x001eb00001f07983 */ /* 0x000f280000300a00 */
[----:B------:R1:W-:Y:S04]  /*376f0*/  STL.64 [R1+0x1340], R6 ;  /* 0x0013400601007387 */ /* 0x0003e80000100a00 */
[----:B------:R-:W4:Y:S04]  /*37700*/  LDL.LU.64 R116, [R1+0x1298] ;  /* 0x0012980001747983 */ /* 0x000f280000300a00 */
[----:B------:R1:W-:Y:S04]  /*37710*/  STL.64 [R1+0x1338], R2 ;  /* 0x0013380201007387 */ /* 0x0003e80000100a00 */
[----:B------:R-:W4:Y:S04]  /*37720*/  LDL.LU.64 R222, [R1+0x1290] ;  /* 0x0012900001de7983 */ /* 0x000f280000300a00 */
[----:B-1----:R-:W4:Y:S04]  /*37730*/  LDL.LU.64 R6, [R1+0x1288] ;  /* 0x0012880001067983 */ /* 0x002f280000300a00 */
[----:B------:R-:W4:Y:S04]  /*37740*/  LDL.LU.64 R2, [R1+0x1280] ;  /* 0x0012800001027983 */ /* 0x000f280000300a00 */
[----:B------:R1:W-:Y:S04]  /*37750*/  STL.64 [R1+0x1330], R220 ;  /* 0x001330dc01007387 */ /* 0x0003e80000100a00 */
[----:B-1----:R-:W4:Y:S01]  /*37760*/  LDL.LU.64 R220, [R1+0x3388] ;  /* 0x0033880001dc7983 */ /* 0x002f220000300a00 */
[----:B------:R-:W-:-:S04]  /*37770*/  IMAD.WIDE R164, R252, 0x4, R164 ;  /* 0x00000004fca47825 */ /* 0x000fc800078e02a4 */
[----:B------:R-:W-:-:S04]  /*37780*/  IMAD.WIDE R36, R252, 0x4, R36 ;  /* 0x00000004fc247825 */ /* 0x000fc800078e0224 */
[----:B------:R-:W-:-:S04]  /*37790*/  IMAD.WIDE R178, R252, 0x4, R178 ;  /* 0x00000004fcb27825 */ /* 0x000fc800078e02b2 */
[----:B--2---:R-:W-:-:S05]  /*377a0*/  IMAD.WIDE R4, R252, 0x4, R4 ;  /* 0x00000004fc047825 */ /* 0x004fca00078e0204 */
[----:B------:R1:W-:Y:S01]  /*377b0*/  STL.64 [R1+0x1328], R4 ;  /* 0x0013280401007387 */ /* 0x0003e20000100a00 */
[----:B---3--:R-:W-:-:S05]  /*377c0*/  IMAD.WIDE R14, R252, 0x4, R14 ;  /* 0x00000004fc0e7825 */ /* 0x008fca00078e020e */
[----:B------:R2:W-:Y:S01]  /*377d0*/  STL.64 [R1+0x26a0], R14 ;  /* 0x0026a00e01007387 */ /* 0x0005e20000100a00 */
[----:B-1----:R-:W-:-:S04]  /*377e0*/  IMAD.WIDE R4, R252, 0x4, R30 ;  /* 0x00000004fc047825 */ /* 0x002fc800078e021e */
[C---:B--2---:R-:W-:Y:S02]  /*377f0*/  IMAD.WIDE R14, R252.reuse, 0x4, R78 ;  /* 0x00000004fc0e7825 */ /* 0x044fe400078e024e */
[----:B------:R-:W2:Y:S04]  /*37800*/  LDL.LU.64 R78, [R1+0x1eb8] ;  /* 0x001eb800014e7983 */ /* 0x000ea80000300a00 */
[----:B------:R1:W-:Y:S04]  /*37810*/  STL.64 [R1+0x1320], R4 ;  /* 0x0013200401007387 */ /* 0x0003e80000100a00 */
[----:B------:R3:W-:Y:S01]  /*37820*/  STL.64 [R1+0x1318], R14 ;  /* 0x0013180e01007387 */ /* 0x0007e20000100a00 */
[----:B-1----:R-:W-:-:S03]  /*37830*/  IMAD.WIDE R4, R252, 0x4, R46 ;  /* 0x00000004fc047825 */ /* 0x002fc600078e022e */
[----:B---3--:R-:W3:Y:S04]  /*37840*/  LDL.LU.64 R14, [R1+0x1260] ;  /* 0x00126000010e7983 */ /* 0x008ee80000300a00 */
[----:B------:R-:W3:Y:S04]  /*37850*/  LDL.LU.64 R30, [R1+0x1258] ;  /* 0x00125800011e7983 */ /* 0x000ee80000300a00 */
[----:B------:R1:W-:Y:S04]  /*37860*/  STL.64 [R1+0x1310], R4 ;  /* 0x0013100401007387 */ /* 0x0003e80000100a00 */
[----:B------:R-:W3:Y:S04]  /*37870*/  LDL.LU.64 R46, [R1+0x1250] ;  /* 0x00125000012e7983 */ /* 0x000ee80000300a00 */
[----:B-1----:R-:W3:Y:S01]  /*37880*/  LDL.LU.64 R4, [R1+0x1248] ;  /* 0x0012480001047983 */ /* 0x002ee20000300a00 */
[----:B------:R-:W-:-:S05]  /*37890*/  IMAD.WIDE R236, R252, 0x4, R236 ;  /* 0x00000004fcec7825 */ /* 0x000fca00078e02ec */
[----:B------:R1:W-:Y:S04]  /*378a0*/  STL.64 [R1+0x1308], R236 ;  /* 0x001308ec01007387 */ /* 0x0003e80000100a00 */
[----:B-1----:R-:W3:Y:S04]  /*378b0*/  LDL.LU.64 R236, [R1+0x3380] ;  /* 0x0033800001ec7983 */ /* 0x002ee80000300a00 */
[----:B------:R1:W-:Y:S04]  /*378c0*/  STL.64 [R1+0x1300], R164 ;  /* 0x001300a401007387 */ /* 0x0003e80000100a00 */
[----:B-1----:R-:W3:Y:S01]  /*378d0*/  LDL.LU.64 R164, [R1+0x3378] ;  /* 0x0033780001a47983 */ /* 0x002ee20000300a00 */
[----:B------:R-:W-:-:S03]  /*378e0*/  IMAD.WIDE R48, R252, 0x4, R48 ;  /* 0x00000004fc307825 */ /* 0x000fc600078e0230 */
[----:B------:R1:W-:Y:S04]  /*378f0*/  STL.64 [R1+0x12f8], R36 ;  /* 0x0012f82401007387 */ /* 0x0003e80000100a00 */
[----:B-1----:R-:W3:Y:S04]  /*37900*/  LDL.LU.64 R36, [R1+0x3370] ;  /* 0x0033700001247983 */ /* 0x002ee80000300a00 */
[----:B------:R1:W-:Y:S04]  /*37910*/  STL.64 [R1+0x12f0], R178 ;  /* 0x0012f0b201007387 */ /* 0x0003e80000100a00 */
[----:B-1----:R-:W3:Y:S04]  /*37920*/  LDL.LU.64 R178, [R1+0x3368] ;  /* 0x0033680001b27983 */ /* 0x002ee80000300a00 */
[----:B------:R1:W-:Y:S04]  /*37930*/  STL.64 [R1+0x12e8], R48 ;  /* 0x0012e83001007387 */ /* 0x0003e80000100a00 */
[----:B-1----:R-:W3:Y:S01]  /*37940*/  LDL.LU.64 R48, [R1+0x3360] ;  /* 0x0033600001307983 */ /* 0x002ee20000300a00 */
[----:B------:R-:W-:-:S04]  /*37950*/  IMAD.WIDE R126, R252, 0x4, R126 ;  /* 0x00000004fc7e7825 */ /* 0x000fc800078e027e */
[C---:B------:R-:W-:Y:S01]  /*37960*/  IMAD.WIDE R64, R252.reuse, 0x4, R64 ;  /* 0x00000004fc407825 */ /* 0x040fe200078e0240 */
[----:B------:R1:W-:Y:S04]  /*37970*/  STL.64 [R1+0x12e0], R126 ;  /* 0x0012e07e01007387 */ /* 0x0003e80000100a00 */
[----:B-1----:R-:W3:Y:S04]  /*37980*/  LDL.LU.64 R126, [R1+0x1218] ;  /* 0x00121800017e7983 */ /* 0x002ee80000300a00 */
[----:B------:R1:W-:Y:S04]  /*37990*/  STL.64 [R1+0x12d8], R64 ;  /* 0x0012d84001007387 */ /* 0x0003e80000100a00 */
[----:B-1----:R-:W3:Y:S01]  /*379a0*/  LDL.LU.64 R64, [R1+0x1210] ;  /* 0x0012100001407983 */ /* 0x002ee20000300a00 */
[----:B----4-:R-:W-:-:S04]  /*379b0*/  IMAD.WIDE R228, R252, 0x4, R228 ;  /* 0x00000004fce47825 */ /* 0x010fc800078e02e4 */
        /* <DEDUP_REMOVED lines=14> */
[----:B--2---:R-:W-:-:S04]  /*37aa0*/  IMAD.WIDE R78, R252, 0x4, R78 ;  /* 0x00000004fc4e7825 */ /* 0x004fc800078e024e */
[----:B---3--:R-:W-:-:S04]  /*37ab0*/  IMAD.WIDE R14, R252, 0x4, R14 ;  /* 0x00000004fc0e7825 */ /* 0x008fc800078e020e */
[----:B------:R-:W-:-:S04]  /*37ac0*/  IMAD.WIDE R30, R252, 0x4, R30 ;  /* 0x00000004fc1e7825 */ /* 0x000fc800078e021e */
[----:B------:R-:W-:-:S04]  /*37ad0*/  IMAD.WIDE R46, R252, 0x4, R46 ;  /* 0x00000004fc2e7825 */ /* 0x000fc800078e022e */
[----:B------:R-:W-:-:S04]  /*37ae0*/  IMAD.WIDE R4, R252, 0x4, R4 ;  /* 0x00000004fc047825 */ /* 0x000fc800078e0204 */
        /* <DEDUP_REMOVED lines=8> */
[----:B-1----:R-:W2:Y:S04]  /*37b70*/  LDL.LU.64 R192, [R1+0x3348] ;  /* 0x0033480001c07983 */ /* 0x002ea80000300a00 */
        /* <DEDUP_REMOVED lines=18> */
[----:B------:R1:W-:Y:S01]  /*37ca0*/  STL.64 [R1+0x2750], R78 ;  /* 0x0027504e01007387 */ /* 0x0003e20000100a00 */
[----:B------:R-:W-:-:S03]  /*37cb0*/  IMAD.WIDE R126, R252, 0x4, R126 ;  /* 0x00000004fc7e7825 */ /* 0x000fc600078e027e */
        /* <DEDUP_REMOVED lines=20> */
[----:B--2---:R-:W-:-:S04]  /*37e00*/  IMAD.WIDE R48, R252, 0x4, R48 ;  /* 0x00000004fc307825 */ /* 0x004fc800078e0230 */
[C---:B------:R-:W-:Y:S01]  /*37e10*/  IMAD.WIDE R62, R252.reuse, 0x4, R62 ;  /* 0x00000004fc3e7825 */ /* 0x040fe200078e023e */
[----:B------:R1:W-:Y:S03]  /*37e20*/  STL.64 [R1+0x1240], R48 ;  /* 0x0012403001007387 */ /* 0x0003e60000100a00 */
[C---:B------:R-:W-:Y:S01]  /*37e30*/  IMAD.WIDE R50, R252.reuse, 0x4, R50 ;  /* 0x00000004fc327825 */ /* 0x040fe200078e0232 */
[----:B-1----:R-:W2:Y:S03]  /*37e40*/  LDL.LU.64 R48, [R1+0x1150] ;  /* 0x0011500001307983 */ /* 0x002ea60000300a00 */
[----:B---3--:R-:W-:-:S04]  /*37e50*/  IMAD.WIDE R224, R252, 0x4, R224 ;  /* 0x00000004fce07825 */ /* 0x008fc800078e02e0 */
[----:B----4-:R-:W-:-:S05]  /*37e60*/  IMAD.WIDE R64, R252, 0x4, R64 ;  /* 0x00000004fc407825 */ /* 0x010fca00078e0240 */
[----:B------:R1:W-:Y:S04]  /*37e70*/  STL.64 [R1+0x1228], R64 ;  /* 0x0012284001007387 */ /* 0x0003e80000100a00 */
[----:B-1----:R-:W3:Y:S04]  /*37e80*/  LDL.LU.64 R64, [R1+0x1148] ;  /* 0x0011480001407983 */ /* 0x002ee80000300a00 */
[----:B------:R1:W-:Y:S04]  /*37e90*/  STL.64 [R1+0x1220], R224 ;  /* 0x001220e001007387 */ /* 0x0003e80000100a00 */
[----:B-1----:R-:W4:Y:S04]  /*37ea0*/  LDL.LU.64 R224, [R1+0x1140] ;  /* 0x0011400001e07983 */ /* 0x002f280000300a00 */
[----:B------:R1:W-:Y:S04]  /*37eb0*/  STL.64 [R1+0x1218], R62 ;  /* 0x0012183e01007387 */ /* 0x0003e80000100a00 */
[----:B-1----:R-:W2:Y:S04]  /*37ec0*/  LDL.LU.64 R62, [R1+0x32e8] ;  /* 0x0032e800013e7983 */ /* 0x002ea80000300a00 */
[----:B------:R1:W-:Y:S04]  /*37ed0*/  STL.64 [R1+0x1210], R50 ;  /* 0x0012103201007387 */ /* 0x0003e80000100a00 */
[----:B-1----:R-:W2:Y:S01]  /*37ee0*/  LDL.LU.64 R50, [R1+0x32e0] ;  /* 0x0032e00001327983 */ /* 0x002ea20000300a00 */
[----:B------:R-:W-:-:S04]  /*37ef0*/  IMAD.WIDE R206, R252, 0x4, R206 ;  /* 0x00000004fcce7825 */ /* 0x000fc800078e02ce */
[C---:B------:R-:W-:Y:S01]  /*37f00*/  IMAD.WIDE R6, R252.reuse, 0x4, R6 ;  /* 0x00000004fc067825 */ /* 0x040fe200078e0206 */
[----:B------:R1:W-:Y:S03]  /*37f10*/  STL.64 [R1+0x1208], R206 ;  /* 0x001208ce01007387 */ /* 0x0003e60000100a00 */
[C---:B------:R-:W-:Y:S01]  /*37f20*/  IMAD.WIDE R2, R252.reuse, 0x4, R2 ;  /* 0x00000004fc027825 */ /* 0x040fe200078e0202 */
[----:B-1----:R-:W3:Y:S03]  /*37f30*/  LDL.LU.64 R206, [R1+0x1138] ;  /* 0x0011380001ce7983 */ /* 0x002ee60000300a00 */
[C---:B------:R-:W-:Y:S01]  /*37f40*/  IMAD.WIDE R78, R252.reuse, 0x4, R78 ;  /* 0x00000004fc4e7825 */ /* 0x040fe200078e024e */
[----:B------:R1:W-:Y:S03]  /*37f50*/  STL.64 [R1+0x1200], R6 ;  /* 0x0012000601007387 */ /* 0x0003e60000100a00 */
[----:B------:R-:W-:-:S04]  /*37f60*/  IMAD.WIDE R20, R252, 0x4, R20 ;  /* 0x00000004fc147825 */ /* 0x000fc800078e0214 */
[C---:B------:R-:W-:Y:S01]  /*37f70*/  IMAD.WIDE R162, R252.reuse, 0x4, R162 ;  /* 0x00000004fca27825 */ /* 0x040fe200078e02a2 */
[----:B-1----:R-:W3:Y:S04]  /*37f80*/  LDL.LU.64 R6, [R1+0x1108] ;  /* 0x0011080001067983 */ /* 0x002ee80000300a00 */
[----:B------:R1:W-:Y:S01]  /*37f90*/  STL.64 [R1+0x11f8], R2 ;  /* 0x0011f80201007387 */ /* 0x0003e20000100a00 */
[----:B------:R-:W-:-:S03]  /*37fa0*/  IMAD.WIDE R94, R252, 0x4, R94 ;  /* 0x00000004fc5e7825 */ /* 0x000fc600078e025e */
[----:B-1----:R-:W3:Y:S01]  /*37fb0*/  LDL.LU.64 R2, [R1+0x1100] ;  /* 0x0011000001027983 */ /* 0x002ee20000300a00 */
[----:B------:R-:W-:-:S04]  /*37fc0*/  IMAD.WIDE R4, R252, 0x4, R4 ;  /* 0x00000004fc047825 */ /* 0x000fc800078e0204 */
[----:B------:R-:W-:-:S04]  /*37fd0*/  IMAD.WIDE R130, R252, 0x4, R130 ;  /* 0x00000004fc827825 */ /* 0x000fc800078e0282 */
[----:B------:R-:W-:-:S04]  /*37fe0*/  IMAD.WIDE R114, R252, 0x4, R114 ;  /* 0x00000004fc727825 */ /* 0x000fc800078e0272 */
[----:B--2---:R-:W-:-:S05]  /*37ff0*/  IMAD.WIDE R50, R252, 0x4, R50 ;  /* 0x00000004fc327825 */ /* 0x004fca00078e0232 */
[----:B------:R1:W-:Y:S04]  /*38000*/  STL.64 [R1+0x11f0], R50 ;  /* 0x0011f03201007387 */ /* 0x0003e80000100a00 */
        /* <DEDUP_REMOVED lines=17> */
[----:B------:R1:W-:Y:S03]  /*38120*/  STL.64 [R1+0x11b0], R110 ;  /* 0x0011b06e01007387 */ /* 0x0003e60000100a00 */
[----:B------:R-:W-:-:S04]  /*38130*/  IMAD.WIDE R142, R252, 0x4, R142 ;  /* 0x00000004fc8e7825 */ /* 0x000fc800078e028e */
[C---:B------:R-:W-:Y:S01]  /*38140*/  IMAD.WIDE R158, R252.reuse, 0x4, R158 ;  /* 0x00000004fc9e7825 */ /* 0x040fe200078e029e */
[----:B-1----:R-:W2:Y:S03]  /*38150*/  LDL.LU.64 R110, [R1+0x32c8] ;  /* 0x0032c800016e7983 */ /* 0x002ea60000300a00 */
[C---:B------:R-:W-:Y:S01]  /*38160*/  IMAD.WIDE R174, R252.reuse, 0x4, R174 ;  /* 0x00000004fcae7825 */ /* 0x040fe200078e02ae */
[----:B------:R1:W-:Y:S03]  /*38170*/  STL.64 [R1+0x1198], R126 ;  /* 0x0011987e01007387 */ /* 0x0003e60000100a00 */
[----:B------:R-:W-:-:S04]  /*38180*/  IMAD.WIDE R190, R252, 0x4, R190 ;  /* 0x00000004fcbe7825 */ /* 0x000fc800078e02be */
[C---:B------:R-:W-:Y:S01]  /*38190*/  IMAD.WIDE R48, R252.reuse, 0x4, R48 ;  /* 0x00000004fc307825 */ /* 0x040fe200078e0230 */
[----:B-1----:R-:W2:Y:S04]  /*381a0*/  LDL.LU.64 R126, [R1+0x32c0] ;  /* 0x0032c000017e7983 */ /* 0x002ea80000300a00 */
[----:B------:R1:W-:Y:S01]  /*381b0*/  STL.64 [R1+0x1190], R142 ;  /* 0x0011908e01007387 */ /* 0x0003e20000100a00 */
[----:B---3--:R-:W-:-:S04]  /*381c0*/  IMAD.WIDE R64, R252, 0x4, R64 ;  /* 0x00000004fc407825 */ /* 0x008fc800078e0240 */
[C---:B----4-:R-:W-:Y:S01]  /*381d0*/  IMAD.WIDE R224, R252.reuse, 0x4, R224 ;  /* 0x00000004fce07825 */ /* 0x050fe200078e02e0 */
[----:B-1----:R-:W3:Y:S04]  /*381e0*/  LDL.LU.64 R142, [R1+0x32b8] ;  /* 0x0032b800018e7983 */ /* 0x002ee80000300a00 */
[----:B------:R1:W-:Y:S01]  /*381f0*/  STL.64 [R1+0x1188], R158 ;  /* 0x0011889e01007387 */ /* 0x0003e20000100a00 */
[----:B------:R-:W-:-:S03]  /*38200*/  IMAD.WIDE R206, R252, 0x4, R206 ;  /* 0x00000004fcce7825 */ /* 0x000fc600078e02ce */
[----:B-1----:R-:W4:Y:S04]  /*38210*/  LDL.LU.64 R158, [R1+0x32b0] ;  /* 0x0032b000019e7983 */ /* 0x002f280000300a00 */
        /* <DEDUP_REMOVED lines=17> */
[----:B------:R1:W-:Y:S01]  /*38330*/  STL.64 [R1+0x1150], R222 ;  /* 0x001150de01007387 */ /* 0x0003e20000100a00 */
[----:B------:R-:W-:-:S03]  /*38340*/  IMAD.WIDE R116, R252, 0x4, R116 ;  /* 0x00000004fc747825 */ /* 0x000fc600078e0274 */
[----:B-1----:R-:W3:Y:S04]  /*38350*/  LDL.LU.64 R222, [R1+0x3290] ;  /* 0x0032900001de7983 */ /* 0x002ee80000300a00 */
[----:B------:R1:W-:Y:S01]  /*38360*/  STL.64 [R1+0x1148], R238 ;  /* 0x001148ee01007387 */ /* 0x0003e20000100a00 */
[----:B--2---:R-:W-:-:S03]  /*38370*/  IMAD.WIDE R50, R252, 0x4, R50 ;  /* 0x00000004fc327825 */ /* 0x004fc600078e0232 */
        /* <DEDUP_REMOVED lines=31> */
[----:B-1----:R-:W3:Y:S01]  /*38570*/  LDL.LU.64 R114, [R1+0x3248] ;  /* 0x0032480001727983 */ /* 0x002ee20000300a00 */
[----:B------:R-:W-:-:S04]  /*38580*/  IMAD.WIDE R240, R252, 0x4, R240 ;  /* 0x00000004fcf07825 */ /* 0x000fc800078e02f0 */
[----:B--2---:R-:W-:-:S04]  /*38590*/  IMAD.WIDE R130, R252, 0x4, R130 ;  /* 0x00000004fc827825 */ /* 0x004fc800078e0282 */
[----:B---3--:R-:W-:-:S05]  /*385a0*/  IMAD.WIDE R114, R252, 0x4, R114 ;  /* 0x00000004fc727825 */ /* 0x008fca00078e0272 */
[----:B------:R1:W-:Y:S04]  /*385b0*/  STL.64 [R1+0x10d0], R114 ;  /* 0x0010d07201007387 */ /* 0x0003e80000100a00 */
[----:B-1----:R-:W2:Y:S04]  /*385c0*/  LDL.LU.64 R114, [R1+0x1a0] ;  /* 0x0001a00001727983 */ /* 0x002ea80000300a00 */
[----:B------:R1:W-:Y:S04]  /*385d0*/  STL.64 [R1+0x10b8], R130 ;  /* 0x0010b88201007387 */ /* 0x0003e80000100a00 */
[----:B-1----:R-:W3:Y:S04]  /*385e0*/  LDL.LU.64 R130, [R1+0x198] ;  /* 0x0001980001827983 */ /* 0x002ee80000300a00 */
[----:B------:R1:W-:Y:S04]  /*385f0*/  STL.64 [R1+0x10b0], R240 ;  /* 0x0010b0f001007387 */ /* 0x0003e80000100a00 */
[----:B-1----:R-:W2:Y:S01]  /*38600*/  LDL.LU.64 R240, [R1+0x3240] ;  /* 0x0032400001f07983 */ /* 0x002ea20000300a00 */
[----:B------:R-:W-:-:S04]  /*38610*/  IMAD.WIDE R160, R252, 0x4, R160 ;  /* 0x00000004fca07825 */ /* 0x000fc800078e02a0 */
[C---:B------:R-:W-:Y:S01]  /*38620*/  IMAD.WIDE R16, R252.reuse, 0x4, R16 ;  /* 0x00000004fc107825 */ /* 0x040fe200078e0210 */
[----:B------:R1:W-:Y:S03]  /*38630*/  STL.64 [R1+0x10a8], R160 ;  /* 0x0010a8a001007387 */ /* 0x0003e60000100a00 */
[----:B------:R-:W-:-:S04]  /*38640*/  IMAD.WIDE R32, R252, 0x4, R32 ;  /* 0x00000004fc207825 */ /* 0x000fc800078e0220 */
        /* <DEDUP_REMOVED lines=15> */
[----:B------:R1:W-:Y:S04]  /*38740*/  STL.64 [R1+0x230], R224 ;  /* 0x000230e001007387 */ /* 0x0003e80000100a00 */
[----:B-1----:R-:W3:Y:S01]  /*38750*/  LDL.LU.64 R224, [R1+0x160] ;  /* 0x0001600001e07983 */ /* 0x002ee20000300a00 */
[----:B--2---:R-:W-:-:S05]  /*38760*/  IMAD.WIDE R240, R252, 0x4, R240 ;  /* 0x00000004fcf07825 */ /* 0x004fca00078e02f0 */
[----:B------:R1:W-:Y:S04]  /*38770*/  STL.64 [R1+0x228], R240 ;  /* 0x000228f001007387 */ /* 0x0003e80000100a00 */
[----:B-1----:R-:W2:Y:S04]  /*38780*/  LDL.LU.64 R240, [R1+0x158] ;  /* 0x0001580001f07983 */ /* 0x002ea80000300a00 */
[----:B------:R1:W-:Y:S04]  /*38790*/  STL.64 [R1+0x220], R132 ;  /* 0x0002208401007387 */ /* 0x0003e80000100a00 */
[----:B-1----:R-:W4:Y:S04]  /*387a0*/  LDL.LU.64 R132, [R1+0x150] ;  /* 0x0001500001847983 */ /* 0x002f280000300a00 */
[----:B------:R1:W-:Y:S04]  /*387b0*/  STL.64 [R1+0x218], R80 ;  /* 0x0002185001007387 */ /* 0x0003e80000100a00 */
[----:B-1----:R-:W4:Y:S04]  /*387c0*/  LDL.LU.64 R80, [R1+0x3218] ;  /* 0x0032180001507983 */ /* 0x002f280000300a00 */
[----:B------:R1:W-:Y:S04]  /*387d0*/  STL.64 [R1+0x210], R66 ;  /* 0x0002104201007387 */ /* 0x0003e80000100a00 */
[----:B-1----:R-:W4:Y:S01]  /*387e0*/  LDL.LU.64 R66, [R1+0x3210] ;  /* 0x0032100001427983 */ /* 0x002f220000300a00 */
[----:B------:R-:W-:-:S04]  /*387f0*/  IMAD.WIDE R6, R252, 0x4, R6 ;  /* 0x00000004fc067825 */ /* 0x000fc800078e0206 */
[C---:B------:R-:W-:Y:S01]  /*38800*/  IMAD.WIDE R2, R252.reuse, 0x4, R2 ;  /* 0x00000004fc027825 */ /* 0x040fe200078e0202 */
[----:B------:R1:W-:Y:S04]  /*38810*/  STL.64 [R1+0x208], R6 ;  /* 0x0002080601007387 */ /* 0x0003e80000100a00 */
[----:B------:R4:W-:Y:S01]  /*38820*/  STL.64 [R1+0x200], R2 ;  /* 0x0002000201007387 */ /* 0x0009e20000100a00 */
[----:B------:R-:W-:-:S04]  /*38830*/  IMAD.WIDE R96, R252, 0x4, R96 ;  /* 0x00000004fc607825 */ /* 0x000fc800078e0260 */
[C---:B-1----:R-:W-:Y:S02]  /*38840*/  IMAD.WIDE R6, R252.reuse, 0x4, R50 ;  /* 0x00000004fc067825 */ /* 0x042fe400078e0232 */
[----:B------:R-:W4:Y:S02]  /*38850*/  LDL.LU.64 R50, [R1+0x120] ;  /* 0x0001200001327983 */ /* 0x000f240000300a00 */
[C---:B------:R-:W-:Y:S02]  /*38860*/  IMAD.WIDE R4, R252.reuse, 0x4, R4 ;  /* 0x00000004fc047825 */ /* 0x040fe400078e0204 */
[----:B------:R1:W-:Y:S02]  /*38870*/  STL.64 [R1+0x1f8], R6 ;  /* 0x0001f80601007387 */ /* 0x0003e40000100a00 */
        /* <DEDUP_REMOVED lines=15> */
[C---:B----4-:R-:W-:Y:S02]  /*38970*/  IMAD.WIDE R2, R252.reuse, 0x4, R66 ;  /* 0x00000004fc027825 */ /* 0x050fe400078e0242 */
[----:B------:R-:W2:Y:S04]  /*38980*/  LDL.LU.64 R66, [R1+0x118] ;  /* 0x0001180001427983 */ /* 0x000ea80000300a00 */
[----:B------:R3:W-:Y:S04]  /*38990*/  STL.64 [R1+0x1f0], R2 ;  /* 0x0001f00201007387 */ /* 0x0007e80000100a00 */
[----:B-1----:R-:W4:Y:S04]  /*389a0*/  LDL.LU.64 R6, [R1+0x110] ;  /* 0x0001100001067983 */ /* 0x002f280000300a00 */
[----:B---3--:R-:W3:Y:S04]  /*389b0*/  LDL.LU.64 R2, [R1+0x108] ;  /* 0x0001080001027983 */ /* 0x008ee80000300a00 */
        /* <DEDUP_REMOVED lines=39> */
[----:B------:R1:W-:Y:S03]  /*38c30*/  STL.64 [R1+0x158], R100 ;  /* 0x0001586401007387 */ /* 0x0003e60000100a00 */
[----:B------:R-:W-:-:S04]  /*38c40*/  IMAD.WIDE R34, R252, 0x4, R34 ;  /* 0x00000004fc227825 */ /* 0x000fc800078e0222 */
[C---:B------:R-:W-:Y:S01]  /*38c50*/  IMAD.WIDE R50, R252.reuse, 0x4, R50 ;  /* 0x00000004fc327825 */ /* 0x040fe200078e0232 */
[----:B-1----:R-:W3:Y:S03]  /*38c60*/  LDL.LU.64 R100, [R1+0x60] ;  /* 0x0000600001647983 */ /* 0x002ee60000300a00 */
[C---:B--2---:R-:W-:Y:S01]  /*38c70*/  IMAD.WIDE R66, R252.reuse, 0x4, R66 ;  /* 0x00000004fc427825 */ /* 0x044fe200078e0242 */
[----:B------:R1:W-:Y:S03]  /*38c80*/  STL.64 [R1+0x150], R18 ;  /* 0x0001501201007387 */ /* 0x0003e60000100a00 */
[C---:B----4-:R-:W-:Y:S01]  /*38c90*/  IMAD.WIDE R6, R252.reuse, 0x4, R6 ;  /* 0x00000004fc067825 */ /* 0x050fe200078e0206 */
[----:B-1----:R-:W2:Y:S04]  /*38ca0*/  LDL.LU.64 R18, [R1+0x31a0] ;  /* 0x0031a00001127983 */ /* 0x002ea80000300a00 */
[----:B------:R1:W-:Y:S04]  /*38cb0*/  STL.64 [R1+0x148], R34 ;  /* 0x0001482201007387 */ /* 0x0003e80000100a00 */
[----:B-1----:R-:W4:Y:S04]  /*38cc0*/  LDL.LU.64 R34, [R1+0x3198] ;  /* 0x0031980001227983 */ /* 0x002f280000300a00 */
[----:B------:R1:W-:Y:S01]  /*38cd0*/  STL.64 [R1+0x140], R50 ;  /* 0x0001403201007387 */ /* 0x0003e20000100a00 */
[----:B---3--:R-:W-:-:S03]  /*38ce0*/  IMAD.WIDE R4, R252, 0x4, R4 ;  /* 0x00000004fc047825 */ /* 0x008fc600078e0204 */
[----:B-1----:R-:W3:Y:S04]  /*38cf0*/  LDL.LU.64 R50, [R1+0x3190] ;  /* 0x0031900001327983 */ /* 0x002ee80000300a00 */
[----:B------:R1:W-:Y:S01]  /*38d00*/  STL.64 [R1+0x138], R66 ;  /* 0x0001384201007387 */ /* 0x0003e20000100a00 */
[----:B------:R-:W-:-:S03]  /*38d10*/  IMAD.WIDE R82, R252, 0x4, R82 ;  /* 0x00000004fc527825 */ /* 0x000fc600078e0252 */
[----:B-1----:R-:W2:Y:S04]  /*38d20*/  LDL.LU.64 R66, [R1+0x3188] ;  /* 0x0031880001427983 */ /* 0x002ea80000300a00 */
[----:B------:R1:W-:Y:S01]  /*38d30*/  STL.64 [R1+0x130], R6 ;  /* 0x0001300601007387 */ /* 0x0003e20000100a00 */
[----:B------:R-:W-:-:S04]  /*38d40*/  IMAD.WIDE R98, R252, 0x4, R98 ;  /* 0x00000004fc627825 */ /* 0x000fc800078e0262 */
[----:B-1----:R-:W-:-:S04]  /*38d50*/  IMAD.WIDE R6, R252, 0x4, R2 ;  /* 0x00000004fc067825 */ /* 0x002fc800078e0202 */
[C---:B------:R-:W-:Y:S02]  /*38d60*/  IMAD.WIDE R2, R252.reuse, 0x4, R228 ;  /* 0x00000004fc027825 */ /* 0x040fe400078e02e4 */
[----:B------:R-:W2:Y:S04]  /*38d70*/  LDL.LU.64 R228, [R1+0x20] ;  /* 0x0000200001e47983 */ /* 0x000ea80000300a00 */
[----:B------:R1:W-:Y:S04]  /*38d80*/  STL.64 [R1+0x128], R6 ;  /* 0x0001280601007387 */ /* 0x0003e80000100a00 */
[----:B------:R1:W-:Y:S01]  /*38d90*/  STL.64 [R1+0x120], R2 ;  /* 0x0001200201007387 */ /* 0x0003e20000100a00 */
[----:B------:R-:W-:-:S03]  /*38da0*/  IMAD.WIDE R114, R252, 0x4, R114 ;  /* 0x00000004fc727825 */ /* 0x000fc600078e0272 */
[----:B-1----:R-:W2:Y:S04]  /*38db0*/  LDL.LU.64 R6, [R1+0x10] ;  /* 0x0000100001067983 */ /* 0x002ea80000300a00 */
[----:B------:R-:W2:Y:S01]  /*38dc0*/  LDL.LU.64 R2, [R1+0x8] ;  /* 0x0000080001027983 */ /* 0x000ea20000300a00 */
[----:B------:R-:W-:-:S03]  /*38dd0*/  IMAD.WIDE R130, R252, 0x4, R130 ;  /* 0x00000004fc827825 */ /* 0x000fc600078e0282 */
[----:B------:R1:W-:Y:S01]  /*38de0*/  STL.64 [R1+0x118], R4 ;  /* 0x0001180401007387 */ /* 0x0003e20000100a00 */
[----:B------:R-:W-:-:S03]  /*38df0*/  IMAD.WIDE R162, R252, 0x4, R162 ;  /* 0x00000004fca27825 */ /* 0x000fc600078e02a2 */
[----:B-1----:R-:W2:Y:S04]  /*38e00*/  LDL.LU.64 R4, [R1] ;  /* 0x0000000001047983 */ /* 0x002ea80000300a00 */
        /* <DEDUP_REMOVED lines=11> */
[----:B-1----:R-:W2:Y:S01]  /*38ec0*/  LDL.LU.64 R130, [R1+0x3168] ;  /* 0x0031680001827983 */ /* 0x002ea20000300a00 */
[----:B------:R-:W-:-:S04]  /*38ed0*/  IMAD.WIDE R242, R252, 0x4, R242 ;  /* 0x00000004fcf27825 */ /* 0x000fc800078e02f2 */
[----:B------:R-:W-:-:S04]  /*38ee0*/  IMAD.WIDE R244, R252, 0x4, R244 ;  /* 0x00000004fcf47825 */ /* 0x000fc800078e02f4 */
[----:B------:R-:W-:-:S04]  /*38ef0*/  IMAD.WIDE R116, R252, 0x4, R116 ;  /* 0x00000004fc747825 */ /* 0x000fc800078e0274 */
[----:B------:R-:W-:-:S05]  /*38f00*/  IMAD.WIDE R146, R252, 0x4, R146 ;  /* 0x00000004fc927825 */ /* 0x000fca00078e0292 */
        /* <DEDUP_REMOVED lines=17> */
[----:B-1----:R-:W4:Y:S01]  /*39020*/  LDL.LU.64 R116, [R1+0x3120] ;  /* 0x0031200001747983 */ /* 0x002f220000300a00 */
[----:B------:R-:W-:-:S04]  /*39030*/  IMAD.WIDE R20, R252, 0x4, R20 ;  /* 0x00000004fc147825 */ /* 0x000fc800078e0214 */
[C---:B------:R-:W-:Y:S01]  /*39040*/  IMAD.WIDE R36, R252.reuse, 0x4, R36 ;  /* 0x00000004fc247825 */ /* 0x040fe200078e0224 */
[----:B------:R1:W-:Y:S03]  /*39050*/  STL.64 [R1+0xa8], R20 ;  /* 0x0000a81401007387 */ /* 0x0003e60000100a00 */
        /* <DEDUP_REMOVED lines=19> */
[----:B-1----:R-:W4:Y:S01]  /*39190*/  LDL.LU.64 R100, [R1+0x30f0] ;  /* 0x0030f00001647983 */ /* 0x002f220000300a00 */
[----:B------:R-:W-:-:S04]  /*391a0*/  IMAD.WIDE R212, R252, 0x4, R212 ;  /* 0x00000004fcd47825 */ /* 0x000fc800078e02d4 */
[----:B--2---:R-:W-:-:S04]  /*391b0*/  IMAD.WIDE R228, R252, 0x4, R228 ;  /* 0x00000004fce47825 */ /* 0x004fc800078e02e4 */
[----:B---3--:R-:W-:-:S04]  /*391c0*/  IMAD.WIDE R244, R252, 0x4, R244 ;  /* 0x00000004fcf47825 */ /* 0x008fc800078e02f4 */
[----:B----4-:R-:W-:-:S05]  /*391d0*/  IMAD.WIDE R116, R252, 0x4, R116 ;  /* 0x00000004fc747825 */ /* 0x010fca00078e0274 */
        /* <DEDUP_REMOVED lines=21> */
[----:B------:R1:W-:Y:S02]  /*39330*/  STL.64 [R1+0x28], R2 ;  /* 0x0000280201007387 */ /* 0x0003e40000100a00 */
[----:B-1----:R-:W-:-:S04]  /*39340*/  IMAD.WIDE R6, R252, 0x4, R4 ;  /* 0x00000004fc067825 */ /* 0x002fc800078e0204 */
[C---:B------:R-:W-:Y:S01]  /*39350*/  IMAD.WIDE R4, R252.reuse, 0x4, R250 ;  /* 0x00000004fc047825 */ /* 0x040fe200078e02fa */
[----:B------:R1:W-:Y:S03]  /*39360*/  STL.64 [R1+0x20], R6 ;  /* 0x0000200601007387 */ /* 0x0003e60000100a00 */
[C---:B------:R-:W-:Y:S01]  /*39370*/  IMAD.WIDE R2, R252.reuse, 0x4, R248 ;  /* 0x00000004fc027825 */ /* 0x040fe200078e02f8 */
[----:B------:R-:W-:Y:S03]  /*39380*/  STL.64 [R1+0x18], R4 ;  /* 0x0000180401007387 */ /* 0x000fe60000100a00 */
[C---:B------:R-:W-:Y:S01]  /*39390*/  IMAD.WIDE R250, R252.reuse, 0x4, R242 ;  /* 0x00000004fcfa7825 */ /* 0x040fe200078e02f2 */
[----:B------:R1:W-:Y:S03]  /*393a0*/  STL.64 [R1+0x10], R2 ;  /* 0x0000100201007387 */ /* 0x0003e60000100a00 */
[----:B-1----:R-:W-:-:S04]  /*393b0*/  IMAD.WIDE R6, R252, 0x4, R246 ;  /* 0x00000004fc067825 */ /* 0x002fc800078e02f6 */
[C---:B------:R-:W-:Y:S01]  /*393c0*/  IMAD.WIDE R248, R252.reuse, 0x4, R240 ;  /* 0x00000004fcf87825 */ /* 0x040fe200078e02f0 */
[----:B------:R-:W3:Y:S03]  /*393d0*/  LDL.LU.64 R2, [R1+0x1bd0] ;  /* 0x001bd00001027983 */ /* 0x000ee60000300a00 */
[C---:B------:R-:W-:Y:S01]  /*393e0*/  IMAD.WIDE R246, R252.reuse, 0x4, R238 ;  /* 0x00000004fcf67825 */ /* 0x040fe200078e02ee */
[----:B------:R1:W-:Y:S04]  /*393f0*/  STL.64 [R1+0x8], R6 ;  /* 0x0000080601007387 */ /* 0x0003e80000100a00 */
[----:B-1----:R-:W3:Y:S01]  /*39400*/  LDL.LU.64 R6, [R1+0x1bd8] ;  /* 0x001bd80001067983 */ /* 0x002ee20000300a00 */
[----:B--2---:R-:W-:-:S05]  /*39410*/  IMAD.WIDE R4, R252, 0x4, R244 ;  /* 0x00000004fc047825 */ /* 0x004fca00078e02f4 */
[----:B------:R1:W-:Y:S01]  /*39420*/  STL.64 [R1], R4 ;  /* 0x0000000401007387 */ /* 0x0003e20000100a00 */
        /* <DEDUP_REMOVED lines=12> */
[----:B------:R-:W-:Y:S03]  /*394f0*/  STL.64 [R1+0x3048], R242 ;  /* 0x003048f201007387 */ /* 0x000fe60000100a00 */
        /* <DEDUP_REMOVED lines=14> */
[C---:B----4-:R-:W-:Y:S01]  /*395e0*/  IMAD.WIDE R212, R252.reuse, 0x4, R148 ;  /* 0x00000004fcd47825 */ /* 0x050fe200078e0294 */
        /* <DEDUP_REMOVED lines=12> */
[----:B------:R1:W-:Y:S03]  /*396b0*/  STL.64 [R1+0x2f70], R150 ;  /* 0x002f709601007387 */ /* 0x0003e60000100a00 */
[C---:B------:R-:W-:Y:S01]  /*396c0*/  IMAD.WIDE R118, R252.reuse, 0x4, R118 ;  /* 0x00000004fc767825 */ /* 0x040fe200078e0276 */
[----:B------:R4:W-:Y:S03]  /*396d0*/  STL.64 [R1+0x2f78], R134 ;  /* 0x002f788601007387 */ /* 0x0009e60000100a00 */
[C---:B------:R-:W-:Y:S01]  /*396e0*/  IMAD.WIDE R102, R252.reuse, 0x4, R102 ;  /* 0x00000004fc667825 */ /* 0x040fe200078e0266 */
[----:B------:R-:W-:Y:S03]  /*396f0*/  STL.64 [R1+0x2f80], R118 ;  /* 0x002f807601007387 */ /* 0x000fe60000100a00 */
[----:B------:R-:W-:-:S04]  /*39700*/  IMAD.WIDE R164, R252, 0x4, R100 ;  /* 0x00000004fca47825 */ /* 0x000fc800078e0264 */
[C---:B------:R-:W-:Y:S01]  /*39710*/  IMAD.WIDE R86, R252.reuse, 0x4, R86 ;  /* 0x00000004fc567825 */ /* 0x040fe200078e0256 */
[----:B------:R-:W-:Y:S03]  /*39720*/  STL.64 [R1+0x2f88], R102 ;  /* 0x002f886601007387 */ /* 0x000fe60000100a00 */
[----:B------:R-:W-:-:S04]  /*39730*/  IMAD.WIDE R148, R252, 0x4, R84 ;  /* 0x00000004fc947825 */ /* 0x000fc800078e0254 */
        /* <DEDUP_REMOVED lines=12> */
[C---:B------:R-:W-:Y:S01]  /*39800*/  IMAD.WIDE R22, R252.reuse, 0x4, R22 ;  /* 0x00000004fc167825 */ /* 0x040fe200078e0216 */
[----:B------:R-:W-:Y:S04]  /*39810*/  STL.64 [R1+0x2fa8], R38 ;  /* 0x002fa82601007387 */ /* 0x000fe80000100a00 */
[----:B------:R-:W-:Y:S01]  /*39820*/  STL.64 [R1+0x2fb0], R22 ;  /* 0x002fb01601007387 */ /* 0x000fe20000100a00 */
        /* <DEDUP_REMOVED lines=11> */
[----:B--2---:R-:W-:Y:S02]  /*398e0*/  IMAD.WIDE R12, R0, 0x4, R250 ;  /* 0x00000004000c7825 */ /* 0x004fe400078e02fa */
[----:B------:R-:W2:Y:S02]  /*398f0*/  S2R R251, SR_TID.X ;  /* 0x0000000000fb7919 */ /* 0x000ea40000002100 */
[----:B------:R-:W-:-:S05]  /*39900*/  IMAD.WIDE R14, R252, 0x4, R244 ;  /* 0x00000004fc0e7825 */ /* 0x000fca00078e02f4 */
[----:B------:R-:W-:Y:S04]  /*39910*/  STL.64 [R1+0x2fb8], R14 ;  /* 0x002fb80e01007387 */ /* 0x000fe80000100a00 */
        /* <DEDUP_REMOVED lines=11> */
[----:B------:R-:W3:Y:S01]  /*399d0*/  LDL.64 R236, [R1+0x21e0] ;  /* 0x0021e00001ec7983 */ /* 0x000ee20000100a00 */
[----:B--2---:R-:W-:-:S03]  /*399e0*/  LOP3.LUT R251, R251, 0x1f, RZ, 0xc0, !PT ;  /* 0x0000001ffbfb7812 */ /* 0x004fc600078ec0ff */
[----:B------:R-:W2:Y:S02]  /*399f0*/  LDL.64 R238, [R1+0x2220] ;  /* 0x0022200001ee7983 */ /* 0x000ea40000100a00 */
[----:B------:R-:W-:Y:S02]  /*39a00*/  IMAD.SHL.U32 R251, R251, 0x4, RZ ;  /* 0x00000004fbfb7824 */ /* 0x000fe400078e00ff */
[----:B------:R-:W2:Y:S01]  /*39a10*/  LDL.64 R240, [R1+0x2260] ;  /* 0x0022600001f07983 */ /* 0x000ea20000100a00 */
[----:B------:R-:W-:-:S03]  /*39a20*/  IMAD.WIDE R10, R0, 0x4, R246 ;  /* 0x00000004000a7825 */ /* 0x000fc600078e02f6 */
[----:B------:R-:W2:Y:S01]  /*39a30*/  LDL.64 R242, [R1+0x22a0] ;  /* 0x0022a00001f27983 */ /* 0x000ea20000100a00 */
[----:B------:R-:W-:Y:S01]  /*39a40*/  IMAD.WIDE R8, R0, 0x4, R248 ;  /* 0x0000000400087825 */ /* 0x000fe200078e02f8 */
[----:B----4-:R-:W-:Y:S02]  /*39a50*/  LOP3.LUT R135, R251, 0x60, RZ, 0x3c, !PT ;  /* 0x00000060fb877812 */ /* 0x010fe400078e3cff */
[----:B------:R-:W2:Y:S04]  /*39a60*/  LDL.64 R244, [R1+0x22e0] ;  /* 0x0022e00001f47983 */ /* 0x000ea80000100a00 */
[----:B------:R-:W2:Y:S04]  /*39a70*/  LDL.64 R246, [R1+0x2320] ;  /* 0x0023200001f67983 */ /* 0x000ea80000100a00 */
[----:B------:R-:W2:Y:S04]  /*39a80*/  LDL.64 R248, [R1+0x2360] ;  /* 0x0023600001f87983 */ /* 0x000ea80000100a00 */
[----:B------:R-:W2:Y:S01]  /*39a90*/  LDL.64 R250, [R1+0x23a0] ;  /* 0x0023a00001fa7983 */ /* 0x000ea20000100a00 */
[----:B------:R-:W-:-:S04]  /*39aa0*/  UIADD3 UR37, UR5, -0x38, URZ ;  /* 0xffffffc805257890 */ /* 0x000fc8000fffe03f */
[----:B------:R-:W-:-:S06]  /*39ab0*/  UISETP.GE.U32.AND UP3, UPT, UR37, 0x7fffffa9, UPT ;  /* 0x7fffffa92500788c */ /* 0x000fcc000bf66070 */
[----:B------:R-:W-:Y:S01]  /*39ac0*/  PLOP3.LUT P4, PT, PT, PT, UP3, 0x80, 0x0 ;  /* 0x000000000000781c */ /* 0x000fe20003f8f038 */
[----:B------:R-:W-:-:S05]  /*39ad0*/  IMAD.WIDE R2, R0, 0x4, R2 ;  /* 0x0000000400027825 */ /* 0x000fca00078e0202 */
[----:B------:R1:W-:Y:S07]  /*39ae0*/  STL.64 [R1+0x2fc0], R2 ;  /* 0x002fc00201007387 */ /* 0x0003ee0000100a00 */
[----:B------:R1:W-:Y:S01]  /*39af0*/  LDGSTS.E [R135+0x23700], [R2.64], !P4 ;  /* 0x2370000002877fae */ /* 0x0003e2000e12184a */
[----:B------:R-:W-:-:S03]  /*39b00*/  UIADD3 UR38, UR5, -0x3c, URZ ;  /* 0xffffffc405267890 */ /* 0x000fc6000fffe03f */
[----:B-1----:R-:W1:Y:S01]  /*39b10*/  S2R R3, SR_TID.X ;  /* 0x0000000000037919 */ /* 0x002e620000002100 */
[----:B------:R-:W-:Y:S02]  /*39b20*/  UISETP.GE.U32.AND UP5, UPT, UR38, 0x7fffffa5, UPT ;  /* 0x7fffffa52600788c */ /* 0x000fe4000bfa6070 */
[----:B------:R-:W-:Y:S01]  /*39b30*/  UIADD3 UR5, UR5, -0x40, URZ ;  /* 0xffffffc005057890 */ /* 0x000fe2000fffe03f */
[----:B------:R-:W-:-:S03]  /*39b40*/  IMAD.WIDE R4, R0, 0x4, R4 ;  /* 0x0000000400047825 */ /* 0x000fc600078e0204 */
[----:B------:R-:W-:Y:S01]  /*39b50*/  PLOP3.LUT P6, PT, PT, PT, UP5, 0x80, 0x0 ;  /* 0x000000000000781c */ /* 0x000fe20003fcf058 */
[----:B------:R-:W-:Y:S01]  /*39b60*/  UISETP.GE.U32.AND UP1, UPT, UR5, 0x7fffffa1, UPT ;  /* 0x7fffffa10500788c */ /* 0x000fe2000bf26070 */
[----:B------:R1:W-:Y:S04]  /*39b70*/  LDGSTS.E [R135+0x23780], [R4.64], !P4 ;  /* 0x2378000004877fae */ /* 0x0003e8000e12184a */
[----:B------:R1:W-:Y:S01]  /*39b80*/  STL.64 [R1+0x2fc8], R4 ;  /* 0x002fc80401007387 */ /* 0x0003e20000100a00 */
[----:B------:R-:W-:Y:S01]  /*39b90*/  PLOP3.LUT P5, PT, PT, PT, UP1, 0x80, 0x0 ;  /* 0x000000000000781c */ /* 0x000fe20003faf018 */
[----:B------:R-:W-:-:S04]  /*39ba0*/  IMAD.WIDE R6, R0, 0x4, R6 ;  /* 0x0000000400067825 */ /* 0x000fc800078e0206 */
[C---:B------:R-:W-:Y:S01]  /*39bb0*/  IMAD.WIDE R210, R252.reuse, 0x4, R210 ;  /* 0x00000004fcd27825 */ /* 0x040fe200078e02d2 */
[----:B------:R2:W-:Y:S01]  /*39bc0*/  LDGSTS.E [R135+0x23b00], [R6.64], !P6 ;  /* 0x23b0000006877fae */ /* 0x0005e2000f12184a */
[----:B-1----:R-:W-:Y:S02]  /*39bd0*/  LOP3.LUT R5, R3, 0x1f, RZ, 0xc0, !PT ;  /* 0x0000001f03057812 */ /* 0x002fe400078ec0ff */
        /* <DEDUP_REMOVED lines=70> */
[----:B------:R-:W-:Y:S01]  /*3a040*/  IMAD.WIDE R24, R252, 0x4, R24 ;  /* 0x00000004fc187825 */ /* 0x000fe200078e0218 */
[----:B------:R-:W-:Y:S03]  /*3a050*/  STL.64 [R1+0x2fd0], R6 ;  /* 0x002fd00601007387 */ /* 0x000fe60000100a00 */
[----:B------:R-:W-:Y:S01]  /*3a060*/  IMAD.SHL.U32 R252, R5, 0x4, RZ ;  /* 0x0000000405fc7824 */ /* 0x000fe200078e00ff */
[----:B------:R1:W-:Y:S04]  /*3a070*/  LDGSTS.E [R135+0x23b80], [R8.64], !P6 ;  /* 0x23b8000008877fae */ /* 0x0003e8000f12184a */
[----:B------:R1:W-:Y:S02]  /*3a080*/  STL.64 [R1+0x2fd8], R8 ;  /* 0x002fd80801007387 */ /* 0x0003e40000100a00 */
[----:B-1----:R-:W-:-:S05]  /*3a090*/  LOP3.LUT R9, R252, 0x60, RZ, 0x3c, !PT ;  /* 0x00000060fc097812 */ /* 0x002fca00078e3cff */
[----:B------:R1:W-:Y:S04]  /*3a0a0*/  LDGSTS.E [R9+0x23f00], [R10.64], !P5 ;  /* 0x23f000000a097fae */ /* 0x0003e8000e92184a */
[----:B------:R1:W-:Y:S04]  /*3a0b0*/  LDGSTS.E [R9+0x23f80], [R12.64], !P5 ;  /* 0x23f800000c097fae */ /* 0x0003e8000e92184a */
[----:B------:R-:W0:Y:S04]  /*3a0c0*/  LDGDEPBAR ;  /* 0x00000000000079af */ /* 0x000e280000000000 */
[----:B---3--:R3:W-:Y:S04]  /*3a0d0*/  LDGSTS.E [R252+0x10000], [R150.64], P0 ;  /* 0x1000000096fc7fae */ /* 0x0087e8000812184a */
[----:B------:R1:W-:Y:S04]  /*3a0e0*/  LDGSTS.E [R252+0x10400], [R166.64], P0 ;  /* 0x10400000a6fc7fae */ /* 0x0003e8000812184a */
[----:B------:R1:W-:Y:S04]  /*3a0f0*/  LDGSTS.E [R252+0x10800], [R182.64], P0 ;  /* 0x10800000b6fc7fae */ /* 0x0003e8000812184a */
[----:B------:R1:W-:Y:S04]  /*3a100*/  LDGSTS.E [R252+0x10c00], [R198.64], P0 ;  /* 0x10c00000c6fc7fae */ /* 0x0003e8000812184a */
[----:B------:R-:W-:Y:S04]  /*3a110*/  STL.64 [R1+0x2fe0], R10 ;  /* 0x002fe00a01007387 */ /* 0x000fe80000100a00 */
[----:B------:R1:W-:Y:S04]  /*3a120*/  LDGSTS.E [R252+0x11000], [R214.64], P0 ;  /* 0x11000000d6fc7fae */ /* 0x0003e8000812184a */
[----:B------:R1:W-:Y:S04]  /*3a130*/  STL.64 [R1+0x2fe8], R12 ;  /* 0x002fe80c01007387 */ /* 0x0003e80000100a00 */
[----:B------:R1:W-:Y:S04]  /*3a140*/  LDGSTS.E [R252+0x11400], [R212.64], P0 ;  /* 0x11400000d4fc7fae */ /* 0x0003e8000812184a */
[----:B------:R2:W-:Y:S04]  /*3a150*/  LDGSTS.E [R252+0x11800], [R226.64], P0 ;  /* 0x11800000e2fc7fae */ /* 0x0005e8000812184a */
        /* <DEDUP_REMOVED lines=14> */
[----:B------:R1:W-:Y:S04]  /*3a240*/  LDGSTS.E [R252+0x13800], [R242.64], P0 ;  /* 0x13800000f2fc7fae */ /* 0x0003e8000812184a */
[----:B------:R1:W-:Y:S04]  /*3a250*/  LDGSTS.E [R252+0x13c00], [R244.64], P0 ;  /* 0x13c00000f4fc7fae */ /* 0x0003e8000812184a */
[----:B------:R1:W-:Y:S04]  /*3a260*/  LDGSTS.E [R252+0x14000], [R246.64], P0 ;  /* 0x14000000f6fc7fae */ /* 0x0003e8000812184a */
[----:B------:R1:W-:Y:S04]  /*3a270*/  LDGSTS.E [R252+0x14400], [R248.64], P0 ;  /* 0x14400000f8fc7fae */ /* 0x0003e8000812184a */
[----:B-1----:R-:W3:Y:S04]  /*3a280*/  LDL.64 R244, [R1+0x25a0] ;  /* 0x0025a00001f47983 */ /* 0x002ee80000100a00 */
[----:B------:R1:W-:Y:S04]  /*3a290*/  LDGSTS.E [R252+0x14800], [R250.64], P0 ;  /* 0x14800000fafc7fae */ /* 0x0003e8000812184a */
[----:B------:R-:W3:Y:S04]  /*3a2a0*/  LDL.64 R248, [R1+0x25e0] ;  /* 0x0025e00001f87983 */ /* 0x000ee80000100a00 */
        /* <DEDUP_REMOVED lines=21> */
[----:B------:R-:W3:Y:S04]  /*3a400*/  LDL.64 R246, [R1] ;  /* 0x0000000001f67983 */ /* 0x000ee80000100a00 */
[----:B----4-:R1:W-:Y:S04]  /*3a410*/  LDGSTS.E [R252+0x14c00], [R212.64], P0 ;  /* 0x14c00000d4fc7fae */ /* 0x0103e8000812184a */
        /* <DEDUP_REMOVED lines=11> */
[----:B-1----:R-:W2:Y:S04]  /*3a4d0*/  LDL.LU.64 R234, [R1+0x3078] ;  /* 0x0030780001ea7983 */ /* 0x002ea80000300a00 */
[----:B------:R-:W2:Y:S04]  /*3a4e0*/  LDL.LU.64 R236, [R1+0x3070] ;  /* 0x0030700001ec7983 */ /* 0x000ea80000300a00 */
[----:B------:R1:W-:Y:S04]  /*3a4f0*/  LDGSTS.E [R252+0x16800], [R244.64], P0 ;  /* 0x16800000f4fc7fae */ /* 0x0003e8000812184a */
[----:B------:R1:W-:Y:S04]  /*3a500*/  LDGSTS.E [R252+0x16c00], [R248.64], P0 ;  /* 0x16c00000f8fc7fae */ /* 0x0003e8000812184a */
[----:B-1----:R-:W4:Y:S04]  /*3a510*/  LDL.LU.64 R244, [R1+0x3068] ;  /* 0x0030680001f47983 */ /* 0x002f280000300a00 */
[----:B------:R1:W-:Y:S04]  /*3a520*/  LDGSTS.E [R252+0x17000], [R250.64], P0 ;  /* 0x17000000fafc7fae */ /* 0x0003e8000812184a */
[----:B------:R1:W-:Y:S04]  /*3a530*/  LDGSTS.E [R252+0x17400], [R12.64], P0 ;  /* 0x174000000cfc7fae */ /* 0x0003e8000812184a */
[----:B------:R1:W-:Y:S04]  /*3a540*/  LDGSTS.E [R252+0x17800], [R10.64], P0 ;  /* 0x178000000afc7fae */ /* 0x0003e8000812184a */
[----:B------:R-:W4:Y:S04]  /*3a550*/  LDL.LU.64 R248, [R1+0x3060] ;  /* 0x0030600001f87983 */ /* 0x000f280000300a00 */
[----:B------:R2:W-:Y:S04]  /*3a560*/  LDGSTS.E [R252+0x17c00], [R6.64], P0 ;  /* 0x17c0000006fc7fae */ /* 0x0005e8000812184a */
[----:B-1----:R-:W4:Y:S04]  /*3a570*/  LDL.LU.64 R250, [R1+0x3058] ;  /* 0x0030580001fa7983 */ /* 0x002f280000300a00 */
[----:B------:R1:W-:Y:S04]  /*3a580*/  LDGSTS.E [R252+0x18000], [R14.64], P0 ;  /* 0x180000000efc7fae */ /* 0x0003e8000812184a */
[----:B------:R1:W-:Y:S04]  /*3a590*/  LDGSTS.E [R252+0x18400], [R22.64], P0 ;  /* 0x1840000016fc7fae */ /* 0x0003e8000812184a */
[----:B------:R1:W-:Y:S04]  /*3a5a0*/  LDGSTS.E [R252+0x18800], [R38.64], P0 ;  /* 0x1880000026fc7fae */ /* 0x0003e8000812184a */
[----:B-1----:R-:W4:Y:S04]  /*3a5b0*/  LDL.64 R14, [R1+0x1f28] ;  /* 0x001f2800010e7983 */ /* 0x002f280000100a00 */
[----:B------:R-:W4:Y:S04]  /*3a5c0*/  LDL.64 R22, [R1+0x1f68] ;  /* 0x001f680001167983 */ /* 0x000f280000100a00 */
[----:B------:R1:W-:Y:S04]  /*3a5d0*/  LDGSTS.E [R252+0x18c00], [R54.64], P0 ;  /* 0x18c0000036fc7fae */ /* 0x0003e8000812184a */
[----:B------:R-:W4:Y:S04]  /*3a5e0*/  LDL.64 R38, [R1+0x1cb8] ;  /* 0x001cb80001267983 */ /* 0x000f280000100a00 */
[----:B------:R1:W-:Y:S04]  /*3a5f0*/  LDGSTS.E [R252+0x19000], [R70.64], P0 ;  /* 0x1900000046fc7fae */ /* 0x0003e8000812184a */
[----:B-1----:R-:W4:Y:S04]  /*3a600*/  LDL.64 R54, [R1+0x1c78] ;  /* 0x001c780001367983 */ /* 0x002f280000100a00 */
        /* <DEDUP_REMOVED lines=26> */
[----:B-1----:R-:W4:Y:S04]  /*3a7b0*/  LDL.64 R246, [R1+0x1760] ;  /* 0x0017600001f67983 */ /* 0x002f280000100a00 */
[----:B------:R-:W1:Y:S02]  /*3a7c0*/  S2R R2, SR_TID.X ;  /* 0x0000000000027919 */ /* 0x000e640000002100 */
[----:B-1----:R-:W-:-:S05]  /*3a7d0*/  LOP3.LUT R2, R2, 0x1f, RZ, 0xc0, !PT ;  /* 0x0000001f02027812 */ /* 0x002fca00078ec0ff */
[----:B------:R-:W-:-:S05]  /*3a7e0*/  IMAD.SHL.U32 R2, R2, 0x4, RZ ;  /* 0x0000000402027824 */ /* 0x000fca00078e00ff */
[----:B------:R-:W-:Y:S01]  /*3a7f0*/  LOP3.LUT R4, R2, 0x10, RZ, 0x3c, !PT ;  /* 0x0000001002047812 */ /* 0x000fe200078e3cff */
[----:B--2---:R1:W-:Y:S04]  /*3a800*/  LDGSTS.E [R252+0x1c800], [R236.64], P0 ;  /* 0x1c800000ecfc7fae */ /* 0x0043e8000812184a */
[----:B------:R-:W-:Y:S04]  /*3a810*/  STL.64 [R1+0x2ff0], R236 ;  /* 0x002ff0ec01007387 */ /* 0x000fe80000100a00 */
[----:B------:R2:W-:Y:S04]  /*3a820*/  LDGSTS.E [R252+0x1cc00], [R232.64], P0 ;  /* 0x1cc00000e8fc7fae */ /* 0x0005e8000812184a */
[----:B------:R-:W-:Y:S04]  /*3a830*/  STL.64 [R1+0x2ff8], R232 ;  /* 0x002ff8e801007387 */ /* 0x000fe80000100a00 */
[----:B---3--:R3:W-:Y:S04]  /*3a840*/  LDGSTS.E [R252+0x1d000], [R230.64], P0 ;  /* 0x1d000000e6fc7fae */ /* 0x0087e8000812184a */
[----:B------:R-:W-:Y:S04]  /*3a850*/  STL.64 [R1+0x3000], R230 ;  /* 0x003000e601007387 */ /* 0x000fe80000100a00 */
[----:B------:R1:W-:Y:S04]  /*3a860*/  LDGSTS.E [R252+0x1d400], [R228.64], P0 ;  /* 0x1d400000e4fc7fae */ /* 0x0003e8000812184a */
[----:B------:R-:W-:Y:S04]  /*3a870*/  STL.64 [R1+0x3008], R228 ;  /* 0x003008e401007387 */ /* 0x000fe80000100a00 */
[----:B------:R1:W-:Y:S04]  /*3a880*/  LDGSTS.E [R252+0x1d800], [R226.64], P0 ;  /* 0x1d800000e2fc7fae */ /* 0x0003e8000812184a */
[----:B------:R-:W-:Y:S04]  /*3a890*/  STL.64 [R1+0x3010], R226 ;  /* 0x003010e201007387 */ /* 0x000fe80000100a00 */
[----:B----4-:R2:W-:Y:S04]  /*3a8a0*/  LDGSTS.E [R252+0x1dc00], [R212.64], P0 ;  /* 0x1dc00000d4fc7fae */ /* 0x0105e8000812184a */
        /* <DEDUP_REMOVED lines=8> */
[----:B------:R2:W-:Y:S04]  /*3a930*/  STL.64 [R1+0x3038], R148 ;  /* 0x0030389401007387 */ /* 0x0005e80000100a00 */
[----:B-1----:R-:W4:Y:S04]  /*3a940*/  LDL.64 R164, [R1+0x16f0] ;  /* 0x0016f00001a47983 */ /* 0x002f280000100a00 */
[----:B------:R-:W4:Y:S04]  /*3a950*/  LDL.64 R180, [R1+0x16b8] ;  /* 0x0016b80001b47983 */ /* 0x000f280000100a00 */
[----:B--2---:R-:W2:Y:S04]  /*3a960*/  LDL.64 R148, [R1+0x1728] ;  /* 0x0017280001947983 */ /* 0x004ea80000100a00 */
[----:B------:R-:W4:Y:S04]  /*3a970*/  LDL.64 R196, [R1+0x1680] ;  /* 0x0016800001c47983 */ /* 0x000f280000100a00 */
[----:B------:R-:W4:Y:S04]  /*3a980*/  LDL.64 R212, [R1+0x1648] ;  /* 0x0016480001d47983 */ /* 0x000f280000100a00 */
[----:B------:R-:W4:Y:S04]  /*3a990*/  LDL.64 R226, [R1+0x1610] ;  /* 0x0016100001e27983 */ /* 0x000f280000100a00 */
[----:B------:R-:W4:Y:S04]  /*3a9a0*/  LDL.64 R228, [R1+0x15d8] ;  /* 0x0015d80001e47983 */ /* 0x000f280000100a00 */
[----:B---3--:R-:W3:Y:S04]  /*3a9b0*/  LDL.64 R230, [R1+0x15a0] ;  /* 0x0015a00001e67983 */ /* 0x008ee80000100a00 */
[----:B------:R1:W-:Y:S04]  /*3a9c0*/  LDGSTS.E [R252+0x1f000], [R132.64], P0 ;  /* 0x1f00000084fc7fae */ /* 0x0003e8000812184a */
[----:B------:R-:W3:Y:S04]  /*3a9d0*/  LDL.64 R232, [R1+0x1568] ;  /* 0x0015680001e87983 */ /* 0x000ee80000100a00 */
        /* <DEDUP_REMOVED lines=42> */
[----:B------:R-:W3:Y:S04]  /*3ac80*/  LDL.64 R246, [R1+0x38] ;  /* 0x0000380001f67983 */ /* 0x000ee80000100a00 */
[----:B--2---:R1:W-:Y:S04]  /*3ac90*/  LDGSTS.E [R4+0x14880], [R148.64], P0 ;  /* 0x1488000094047fae */ /* 0x0043e8000812184a */
[----:B----4-:R2:W-:Y:S04]  /*3aca0*/  LDGSTS.E [R4+0x14c80], [R164.64], P0 ;  /* 0x14c80000a4047fae */ /* 0x0105e8000812184a */
[----:B------:R4:W-:Y:S04]  /*3acb0*/  LDGSTS.E [R4+0x15080], [R180.64], P0 ;  /* 0x15080000b4047fae */ /* 0x0009e8000812184a */
[----:B------:R1:W-:Y:S04]  /*3acc0*/  LDGSTS.E [R4+0x15480], [R196.64], P0 ;  /* 0x15480000c4047fae */ /* 0x0003e8000812184a */
[----:B------:R1:W-:Y:S04]  /*3acd0*/  LDGSTS.E [R4+0x15880], [R212.64], P0 ;  /* 0x15880000d4047fae */ /* 0x0003e8000812184a */
[----:B------:R1:W-:Y:S04]  /*3ace0*/  LDGSTS.E [R4+0x15c80], [R226.64], P0 ;  /* 0x15c80000e2047fae */ /* 0x0003e8000812184a */
[----:B------:R1:W-:Y:S04]  /*3acf0*/  LDGSTS.E [R4+0x16080], [R228.64], P0 ;  /* 0x16080000e4047fae */ /* 0x0003e8000812184a */
[----:B---3--:R3:W-:Y:S04]  /*3ad00*/  LDGSTS.E [R4+0x16480], [R230.64], P0 ;  /* 0x16480000e6047fae */ /* 0x0087e8000812184a */
[----:B------:R2:W-:Y:S04]  /*3ad10*/  LDGSTS.E [R4+0x16880], [R232.64], P0 ;  /* 0x16880000e8047fae */ /* 0x0005e8000812184a */
[----:B------:R2:W-:Y:S01]  /*3ad20*/  LDGSTS.E [R4+0x16c80], [R236.64], P0 ;  /* 0x16c80000ec047fae */ /* 0x0005e2000812184a */
[----:B------:R-:W-:-:S03]  /*3ad30*/  LOP3.LUT R3, R3, 0x1f, RZ, 0xc0, !PT ;  /* 0x0000001f03037812 */ /* 0x000fc600078ec0ff */
[----:B-1----:R-:W3:Y:S04]  /*3ad40*/  LDL.64 R148, [R1+0x1720] ;  /* 0x0017200001947983 */ /* 0x002ee80000100a00 */
[----:B------:R1:W-:Y:S04]  /*3ad50*/  LDGSTS.E [R4+0x17080], [R12.64], P0 ;  /* 0x170800000c047fae */ /* 0x0003e8000812184a */
[----:B--2---:R-:W2:Y:S04]  /*3ad60*/  LDL.64 R164, [R1+0x16e8] ;  /* 0x0016e80001a47983 */ /* 0x004ea80000100a00 */
[----:B------:R1:W-:Y:S01]  /*3ad70*/  LDGSTS.E [R4+0x17480], [R10.64], P0 ;  /* 0x174800000a047fae */ /* 0x0003e2000812184a */
[----:B------:R-:W-:-:S03]  /*3ad80*/  IMAD.SHL.U32 R2, R3, 0x4, RZ ;  /* 0x0000000403027824 */ /* 0x000fc600078e00ff */
[----:B----4-:R-:W4:Y:S04]  /*3ad90*/  LDL.64 R180, [R1+0x16b0] ;  /* 0x0016b00001b47983 */ /* 0x010f280000100a00 */
[----:B------:R1:W-:Y:S04]  /*3ada0*/  LDGSTS.E [R4+0x17880], [R6.64], P0 ;  /* 0x1788000006047fae */ /* 0x0003e8000812184a */
[----:B------:R-:W2:Y:S04]  /*3adb0*/  LDL.64 R196, [R1+0x1678] ;  /* 0x0016780001c47983 */ /* 0x000ea80000100a00 */
[----:B------:R1:W-:Y:S01]  /*3adc0*/  LDGSTS.E [R4+0x17c80], [R14.64], P0 ;  /* 0x17c800000e047fae */ /* 0x0003e2000812184a */
[----:B------:R-:W-:-:S03]  /*3add0*/  LOP3.LUT R3, R2, 0x20, RZ, 0x3c, !PT ;  /* 0x0000002002037812 */ /* 0x000fc600078e3cff */
[----:B------:R-:W2:Y:S04]  /*3ade0*/  LDL.64 R212, [R1+0x1640] ;  /* 0x0016400001d47983 */ /* 0x000ea80000100a00 */
[----:B------:R1:W-:Y:S04]  /*3adf0*/  LDGSTS.E [R4+0x18080], [R22.64], P0 ;  /* 0x1808000016047fae */ /* 0x0003e8000812184a */
[----:B-1----:R-:W2:Y:S04]  /*3ae00*/  LDL.64 R14, [R1+0x1f30] ;  /* 0x001f3000010e7983 */ /* 0x002ea80000100a00 */
        /* <DEDUP_REMOVED lines=42> */
[----:B------:R-:W4:Y:S04]  /*3b0b0*/  LDL.64 R226, [R1+0x1608] ;  /* 0x0016080001e27983 */ /* 0x000f280000100a00 */
[----:B------:R1:W-:Y:S04]  /*3b0c0*/  LDGSTS.E [R4+0x1e880], [R98.64], P0 ;  /* 0x1e88000062047fae */ /* 0x0003e8000812184a */
[----:B------:R-:W4:Y:S04]  /*3b0d0*/  LDL.64 R228, [R1+0x15d0] ;  /* 0x0015d00001e47983 */ /* 0x000f280000100a00 */
[----:B------:R1:W-:Y:S04]  /*3b0e0*/  LDGSTS.E [R4+0x1ec80], [R82.64], P0 ;  /* 0x1ec8000052047fae */ /* 0x0003e8000812184a */
        /* <DEDUP_REMOVED lines=9> */
[----:B------:R-:W3:Y:S04]  /*3b180*/  LDL.64 R6, [R1+0x1318] ;  /* 0x0013180001067983 */ /* 0x000ee80000100a00 */
[----:B--2---:R2:W-:Y:S04]  /*3b190*/  LDGSTS.E [R3+0x10100], [R14.64], P0 ;  /* 0x101000000e037fae */ /* 0x0045e8000812184a */
[----:B----4-:R4:W-:Y:S04]  /*3b1a0*/  LDGSTS.E [R3+0x10500], [R22.64], P0 ;  /* 0x1050000016037fae */ /* 0x0109e8000812184a */
[----:B--2---:R-:W2:Y:S04]  /*3b1b0*/  LDL.64 R14, [R1+0x12d8] ;  /* 0x0012d800010e7983 */ /* 0x004ea80000100a00 */
[----:B------:R1:W-:Y:S04]  /*3b1c0*/  LDGSTS.E [R3+0x10900], [R38.64], P0 ;  /* 0x1090000026037fae */ /* 0x0003e8000812184a */
[----:B----4-:R-:W4:Y:S04]  /*3b1d0*/  LDL.64 R22, [R1+0x1290] ;  /* 0x0012900001167983 */ /* 0x010f280000100a00 */
        /* <DEDUP_REMOVED lines=40> */
[----:B------:R-:W4:Y:S04]  /*3b460*/  LDL.64 R180, [R1+0x1670] ;  /* 0x0016700001b47983 */ /* 0x000f280000100a00 */
[----:B---3--:R3:W-:Y:S04]  /*3b470*/  LDGSTS.E [R3+0x16500], [R230.64], P0 ;  /* 0x16500000e6037fae */ /* 0x0087e8000812184a */
        /* <DEDUP_REMOVED lines=9> */
[----:B---3--:R-:W3:Y:S04]  /*3b510*/  LDL.64 R230, [R1+0x1558] ;  /* 0x0015580001e67983 */ /* 0x008ee80000100a00 */
[----:B------:R-:W3:Y:S04]  /*3b520*/  LDL.64 R232, [R1+0x1520] ;  /* 0x0015200001e87983 */ /* 0x000ee80000100a00 */
[----:B------:R-:W3:Y:S04]  /*3b530*/  LDL.64 R236, [R1+0x1430] ;  /* 0x0014300001ec7983 */ /* 0x000ee80000100a00 */
[----:B-1----:R-:W3:Y:S04]  /*3b540*/  LDL.64 R12, [R1+0x1348] ;  /* 0x00134800010c7983 */ /* 0x002ee80000100a00 */
[----:B------:R-:W3:Y:S04]  /*3b550*/  LDL.64 R10, [R1+0x1310] ;  /* 0x00131000010a7983 */ /* 0x000ee80000100a00 */
[----:B--2---:R1:W-:Y:S04]  /*3b560*/  LDGSTS.E [R3+0x17d00], [R14.64], P0 ;  /* 0x17d000000e037fae */ /* 0x0043e8000812184a */
[----:B----4-:R2:W-:Y:S04]  /*3b570*/  LDGSTS.E [R3+0x18100], [R22.64], P0 ;  /* 0x1810000016037fae */ /* 0x0105e8000812184a */
[----:B-1----:R-:W4:Y:S04]  /*3b580*/  LDL.64 R14, [R1+0x1f38] ;  /* 0x001f3800010e7983 */ /* 0x002f280000100a00 */
[----:B------:R1:W-:Y:S04]  /*3b590*/  LDGSTS.E [R3+0x18500], [R38.64], P0 ;  /* 0x1850000026037fae */ /* 0x0003e8000812184a */
[----:B--2---:R-:W2:Y:S04]  /*3b5a0*/  LDL.64 R22, [R1+0x1ce0] ;  /* 0x001ce00001167983 */ /* 0x004ea80000100a00 */
        /* <DEDUP_REMOVED lines=37> */
[----:B------:R1:W-:Y:S01]  /*3b800*/  LDGSTS.E [R3+0x1dd00], [R144.64], P0 ;  /* 0x1dd0000090037fae */ /* 0x0003e2000812184a */
[----:B------:R-:W-:-:S03]  /*3b810*/  LOP3.LUT R7, R2, 0x30, RZ, 0x3c, !PT ;  /* 0x0000003002077812 */ /* 0x000fc600078e3cff */
        /* <DEDUP_REMOVED lines=9> */
[----:B----4-:R1:W-:Y:S04]  /*3b8b0*/  LDGSTS.E [R7+0x10180], [R14.64], P0 ;  /* 0x101800000e077fae */ /* 0x0103e8000812184a */
[----:B--2---:R2:W-:Y:S04]  /*3b8c0*/  LDGSTS.E [R7+0x10580], [R22.64], P0 ;  /* 0x1058000016077fae */ /* 0x0045e8000812184a */
[----:B-1----:R-:W4:Y:S04]  /*3b8d0*/  LDL.64 R14, [R1+0x1288] ;  /* 0x00128800010e7983 */ /* 0x002f280000100a00 */
[----:B---3--:R1:W-:Y:S04]  /*3b8e0*/  LDGSTS.E [R7+0x10980], [R38.64], P0 ;  /* 0x1098000026077fae */ /* 0x0083e8000812184a */
[----:B--2---:R-:W2:Y:S04]  /*3b8f0*/  LDL.64 R22, [R1+0x2738] ;  /* 0x0027380001167983 */ /* 0x004ea80000100a00 */
[----:B------:R3:W-:Y:S04]  /*3b900*/  LDGSTS.E [R7+0x10d80], [R54.64], P0 ;  /* 0x10d8000036077fae */ /* 0x0007e8000812184a */
[----:B-1----:R-:W2:Y:S04]  /*3b910*/  LDL.64 R38, [R1+0x1228] ;  /* 0x0012280001267983 */ /* 0x002ea80000100a00 */
[----:B------:R1:W-:Y:S04]  /*3b920*/  LDGSTS.E [R7+0x11180], [R70.64], P0 ;  /* 0x1118000046077fae */ /* 0x0003e8000812184a */
[----:B---3--:R-:W3:Y:S04]  /*3b930*/  LDL.64 R54, [R1+0x11e8] ;  /* 0x0011e80001367983 */ /* 0x008ee80000100a00 */
[----:B------:R1:W-:Y:S04]  /*3b940*/  LDGSTS.E [R7+0x11580], [R86.64], P0 ;  /* 0x1158000056077fae */ /* 0x0003e8000812184a */
[----:B-1----:R-:W2:Y:S04]  /*3b950*/  LDL.64 R70, [R1+0x1198] ;  /* 0x0011980001467983 */ /* 0x002ea80000100a00 */
[----:B------:R1:W-:Y:S04]  /*3b960*/  LDGSTS.E [R7+0x11980], [R102.64], P0 ;  /* 0x1198000066077fae */ /* 0x0003e8000812184a */
[----:B------:R-:W2:Y:S04]  /*3b970*/  LDL.64 R86, [R1+0x1158] ;  /* 0x0011580001567983 */ /* 0x000ea80000100a00 */
        /* <DEDUP_REMOVED lines=22> */
[----:B------:R-:W2:Y:S04]  /*3bae0*/  LDL.64 R246, [R1+0x1718] ;  /* 0x0017180001f67983 */ /* 0x000ea80000100a00 */
[----:B--2---:R1:W-:Y:S04]  /*3baf0*/  LDGSTS.E [R7+0x14980], [R246.64], P0 ;  /* 0x14980000f6077fae */ /* 0x0043e8000812184a */
[----:B------:R3:W-:Y:S04]  /*3bb00*/  LDGSTS.E [R7+0x14d80], [R148.64], P0 ;  /* 0x14d8000094077fae */ /* 0x0007e8000812184a */
[----:B------:R3:W-:Y:S04]  /*3bb10*/  LDGSTS.E [R7+0x15180], [R164.64], P0 ;  /* 0x15180000a4077fae */ /* 0x0007e8000812184a */
[----:B-1----:R-:W2:Y:S04]  /*3bb20*/  LDL.LU.64 R246, [R1+0x3050] ;  /* 0x0030500001f67983 */ /* 0x002ea80000300a00 */
        /* <DEDUP_REMOVED lines=11> */
[----:B----4-:R4:W-:Y:S04]  /*3bbe0*/  LDGSTS.E [R7+0x18180], [R14.64], P0 ;  /* 0x181800000e077fae */ /* 0x0109e8000812184a */
[----:B------:R3:W-:Y:S04]  /*3bbf0*/  LDGSTS.E [R7+0x18580], [R22.64], P0 ;  /* 0x1858000016077fae */ /* 0x0007e8000812184a */
[----:B-1----:R-:W2:Y:S04]  /*3bc00*/  LDL.64 R2, [R1+0x1f40] ;  /* 0x001f400001027983 */ /* 0x002ea80000100a00 */
[----:B----4-:R-:W4:Y:S04]  /*3bc10*/  LDL.64 R14, [R1+0x1cd8] ;  /* 0x001cd800010e7983 */ /* 0x010f280000100a00 */
        /* <DEDUP_REMOVED lines=29> */
[----:B------:R-:W3:Y:S01]  /*3bdf0*/  LDL.64 R240, [R1+0x1780] ;  /* 0x0017800001f07983 */ /* 0x000ee20000100a00 */
[----:B------:R-:W-:-:S03]  /*3be00*/  IMAD.SHL.U32 R4, R5, 0x4, RZ ;  /* 0x0000000405047824 */ /* 0x000fc600078e00ff */
[----:B------:R-:W3:Y:S04]  /*3be10*/  LDL.64 R148, [R1+0x1710] ;  /* 0x0017100001947983 */ /* 0x000ee80000100a00 */
[----:B-1----:R-:W3:Y:S04]  /*3be20*/  LDL.64 R242, [R1+0x1748] ;  /* 0x0017480001f27983 */ /* 0x002ee80000100a00 */
[----:B------:R-:W3:Y:S04]  /*3be30*/  LDL.64 R164, [R1+0x16d8] ;  /* 0x0016d80001a47983 */ /* 0x000ee80000100a00 */
[----:B------:R-:W3:Y:S04]  /*3be40*/  LDL.64 R180, [R1+0x16a0] ;  /* 0x0016a00001b47983 */ /* 0x000ee80000100a00 */
[----:B------:R-:W3:Y:S01]  /*3be50*/  LDL.64 R196, [R1+0x1668] ;  /* 0x0016680001c47983 */ /* 0x000ee20000100a00 */
[----:B------:R-:W-:-:S03]  /*3be60*/  LOP3.LUT R5, R4, 0x40, RZ, 0x3c, !PT ;  /* 0x0000004004057812 */ /* 0x000fc600078e3cff */
        /* <DEDUP_REMOVED lines=25> */
[----:B-1----:R-:W3:Y:S04]  /*3c000*/  LDL.64 R6, [R1+0x1308] ;  /* 0x0013080001067983 */ /* 0x002ee80000100a00 */
[----:B--2---:R-:W2:Y:S04]  /*3c010*/  LDL.64 R2, [R1+0x12b8] ;  /* 0x0012b80001027983 */ /* 0x004ea80000100a00 */
[----:B---3--:R1:W-:Y:S04]  /*3c020*/  LDGSTS.E [R5+0x10a00], [R22.64], P0 ;  /* 0x10a0000016057fae */ /* 0x0083e8000812184a */
[----:B----4-:R-:W3:Y:S04]  /*3c030*/  LDL.64 R14, [R1+0x1280] ;  /* 0x00128000010e7983 */ /* 0x010ee80000100a00 */
[----:B------:R4:W-:Y:S04]  /*3c040*/  LDGSTS.E [R5+0x10e00], [R38.64], P0 ;  /* 0x10e0000026057fae */ /* 0x0009e8000812184a */
[----:B-1----:R-:W3:Y:S04]  /*3c050*/  LDL.64 R22, [R1+0x2730] ;  /* 0x0027300001167983 */ /* 0x002ee80000100a00 */
        /* <DEDUP_REMOVED lines=53> */
[----:B------:R1:W-:Y:S04]  /*3c3b0*/  LDGSTS.E [R5+0x17a00], [R6.64], P0 ;  /* 0x17a0000006057fae */ /* 0x0003e8000812184a */
[----:B--2---:R2:W-:Y:S04]  /*3c3c0*/  LDGSTS.E [R5+0x17e00], [R2.64], P0 ;  /* 0x17e0000002057fae */ /* 0x0045e8000812184a */
[----:B---3--:R3:W-:Y:S04]  /*3c3d0*/  LDGSTS.E [R5+0x18200], [R14.64], P0 ;  /* 0x182000000e057fae */ /* 0x0087e8000812184a */
[----:B--2---:R-:W2:Y:S04]  /*3c3e0*/  LDL.64 R2, [R1+0x1f48] ;  /* 0x001f480001027983 */ /* 0x004ea80000100a00 */
[----:B------:R1:W-:Y:S04]  /*3c3f0*/  LDGSTS.E [R5+0x18600], [R22.64], P0 ;  /* 0x1860000016057fae */ /* 0x0003e8000812184a */
[----:B---3--:R-:W3:Y:S04]  /*3c400*/  LDL.64 R14, [R1+0x1cd0] ;  /* 0x001cd000010e7983 */ /* 0x008ee80000100a00 */
[----:B----4-:R4:W-:Y:S04]  /*3c410*/  LDGSTS.E [R5+0x18a00], [R38.64], P0 ;  /* 0x18a0000026057fae */ /* 0x0109e8000812184a */
        /* <DEDUP_REMOVED lines=47> */
[----:B--2---:R1:W-:Y:S04]  /*3c710*/  LDGSTS.E [R7+0x10280], [R2.64], P0 ;  /* 0x1028000002077fae */ /* 0x0043e8000812184a */
[----:B---3--:R2:W-:Y:S04]  /*3c720*/  LDGSTS.E [R7+0x10680], [R14.64], P0 ;  /* 0x106800000e077fae */ /* 0x0085e8000812184a */
[----:B-1----:R-:W3:Y:S04]  /*3c730*/  LDL.64 R2, [R1+0x1278] ;  /* 0x0012780001027983 */ /* 0x002ee80000100a00 */
[----:B------:R1:W-:Y:S04]  /*3c740*/  LDGSTS.E [R7+0x10a80], [R22.64], P0 ;  /* 0x10a8000016077fae */ /* 0x0003e8000812184a */
[----:B--2---:R-:W2:Y:S04]  /*3c750*/  LDL.64 R14, [R1+0x2728] ;  /* 0x00272800010e7983 */ /* 0x004ea80000100a00 */
[----:B----4-:R4:W-:Y:S04]  /*3c760*/  LDGSTS.E [R7+0x10e80], [R38.64], P0 ;  /* 0x10e8000026077fae */ /* 0x0109e8000812184a */
[----:B-1----:R-:W2:Y:S04]  /*3c770*/  LDL.64 R22, [R1+0x1218] ;  /* 0x0012180001167983 */ /* 0x002ea80000100a00 */
[----:B------:R1:W-:Y:S04]  /*3c780*/  LDGSTS.E [R7+0x11280], [R54.64], P0 ;  /* 0x1128000036077fae */ /* 0x0003e8000812184a */
[----:B----4-:R-:W4:Y:S04]  /*3c790*/  LDL.64 R38, [R1+0x11d8] ;  /* 0x0011d80001267983 */ /* 0x010f280000100a00 */
        /* <DEDUP_REMOVED lines=44> */
[----:B-1----:R-:W2:Y:S04]  /*3ca60*/  LDL.64 R4, [R1+0x1f50] ;  /* 0x001f500001047983 */ /* 0x002ea80000100a00 */
[----:B---3--:R-:W3:Y:S04]  /*3ca70*/  LDL.64 R2, [R1+0x1cc8] ;  /* 0x001cc80001027983 */ /* 0x008ee80000100a00 */
        /* <DEDUP_REMOVED lines=60> */
[----:B----4-:R2:W-:Y:S04]  /*3ce40*/  LDGSTS.E [R9+0x10b00], [R14.64], P0 ;  /* 0x10b000000e097fae */ /* 0x0105e8000812184a */
[----:B-1----:R-:W4:Y:S04]  /*3ce50*/  LDL.64 R6, [R1+0x12a8] ;  /* 0x0012a80001067983 */ /* 0x002f280000100a00 */
[----:B------:R1:W-:Y:S04]  /*3ce60*/  LDGSTS.E [R9+0x10f00], [R22.64], P0 ;  /* 0x10f0000016097fae */ /* 0x0003e8000812184a */
[----:B--2---:R-:W2:Y:S04]  /*3ce70*/  LDL.64 R4, [R1+0x1270] ;  /* 0x0012700001047983 */ /* 0x004ea80000100a00 */
[----:B------:R1:W-:Y:S04]  /*3ce80*/  LDGSTS.E [R9+0x11300], [R38.64], P0 ;  /* 0x1130000026097fae */ /* 0x0003e8000812184a */
[----:B---3--:R-:W3:Y:S04]  /*3ce90*/  LDL.64 R2, [R1+0x1260] ;  /* 0x0012600001027983 */ /* 0x008ee80000100a00 */
[----:B------:R1:W-:Y:S04]  /*3cea0*/  LDGSTS.E [R9+0x11700], [R54.64], P0 ;  /* 0x1170000036097fae */ /* 0x0003e8000812184a */
[----:B------:R-:W2:Y:S04]  /*3ceb0*/  LDL.64 R14, [R1+0x1210] ;  /* 0x00121000010e7983 */ /* 0x000ea80000100a00 */
[----:B------:R1:W-:Y:S04]  /*3cec0*/  LDGSTS.E [R9+0x11b00], [R70.64], P0 ;  /* 0x11b0000046097fae */ /* 0x0003e8000812184a */
[----:B-1----:R-:W2:Y:S04]  /*3ced0*/  LDL.64 R22, [R1+0x11d0] ;  /* 0x0011d00001167983 */ /* 0x002ea80000100a00 */
[----:B------:R1:W-:Y:S04]  /*3cee0*/  LDGSTS.E [R9+0x11f00], [R86.64], P0 ;  /* 0x11f0000056097fae */ /* 0x0003e8000812184a */
[----:B------:R-:W2:Y:S04]  /*3cef0*/  LDL.64 R38, [R1+0x1180] ;  /* 0x0011800001267983 */ /* 0x000ea80000100a00 */
[----:B------:R1:W-:Y:S04]  /*3cf00*/  LDGSTS.E [R9+0x12300], [R102.64], P0 ;  /* 0x1230000066097fae */ /* 0x0003e8000812184a */
[----:B------:R-:W2:Y:S04]  /*3cf10*/  LDL.64 R54, [R1+0x1140] ;  /* 0x0011400001367983 */ /* 0x000ea80000100a00 */
        /* <DEDUP_REMOVED lines=18> */
[----:B-1----:R-:W2:Y:S04]  /*3d040*/  LDL.64 R214, [R1+0x50] ;  /* 0x0000500001d67983 */ /* 0x002ea80000100a00 */
[----:B------:R-:W2:Y:S04]  /*3d050*/  LDL.64 R240, [R1+0x1700] ;  /* 0x0017000001f07983 */ /* 0x000ea80000100a00 */
[----:B------:R-:W3:Y:S04]  /*3d060*/  LDL.64 R238, [R1+0x10] ;  /* 0x0000100001ee7983 */ /* 0x000ee80000100a00 */
        /* <DEDUP_REMOVED lines=16> */
[----:B---3--:R3:W-:Y:S04]  /*3d170*/  LDGSTS.E [R9+0x18700], [R2.64], P0 ;  /* 0x1870000002097fae */ /* 0x0087e8000812184a */
[----:B----4-:R-:W4:Y:S04]  /*3d180*/  LDL.64 R6, [R1+0x1f58] ;  /* 0x001f580001067983 */ /* 0x010f280000100a00 */
[----:B-1----:R-:W4:Y:S04]  /*3d190*/  LDL.64 R4, [R1+0x1cc0] ;  /* 0x001cc00001047983 */ /* 0x002f280000100a00 */
        /* <DEDUP_REMOVED lines=98> */
[----:B-1----:R1:W5:Y:S04]  /*3d7c0*/  LDL.LU.64 R148, [R1+0x3038] ;  /* 0x0030380001947983 */ /* 0x0023680000300a00 */
[----:B------:R1:W-:Y:S04]  /*3d7d0*/  LDGSTS.E [R252+0x15380], [R180.64], P0 ;  /* 0x15380000b4fc7fae */ /* 0x0003e8000812184a */
[----:B------:R1:W5:Y:S04]  /*3d7e0*/  LDL.LU.64 R164, [R1+0x3030] ;  /* 0x0030300001a47983 */ /* 0x0003680000300a00 */
        /* <DEDUP_REMOVED lines=18> */
[----:B------:R1:W5:Y:S04]  /*3d910*/  LDL.LU.64 R10, [R1+0x2fe0] ;  /* 0x002fe000010a7983 */ /* 0x0003680000300a00 */
[----:B------:R1:W-:Y:S04]  /*3d920*/  LDGSTS.E [R252+0x17b80], [R8.64], P0 ;  /* 0x17b8000008fc7fae */ /* 0x0003e8000812184a */
[----:B--2---:R2:W-:Y:S04]  /*3d930*/  LDGSTS.E [R252+0x17f80], [R6.64], P0 ;  /* 0x17f8000006fc7fae */ /* 0x0045e8000812184a */
[----:B-1----:R1:W5:Y:S04]  /*3d940*/  LDL.LU.64 R8, [R1+0x2fd8] ;  /* 0x002fd80001087983 */ /* 0x0023680000300a00 */
[----:B--2---:R1:W5:Y:S04]  /*3d950*/  LDL.LU.64 R6, [R1+0x2fd0] ;  /* 0x002fd00001067983 */ /* 0x0043680000300a00 */
[----:B---3--:R2:W-:Y:S04]  /*3d960*/  LDGSTS.E [R252+0x18380], [R4.64], P0 ;  /* 0x1838000004fc7fae */ /* 0x0085e8000812184a */
[----:B------:R3:W-:Y:S04]  /*3d970*/  LDGSTS.E [R252+0x18780], [R2.64], P0 ;  /* 0x1878000002fc7fae */ /* 0x0007e8000812184a */
[----:B----4-:R4:W-:Y:S04]  /*3d980*/  LDGSTS.E [R252+0x18b80], [R14.64], P0 ;  /* 0x18b800000efc7fae */ /* 0x0109e8000812184a */
[----:B--2---:R1:W5:Y:S04]  /*3d990*/  LDL.LU.64 R4, [R1+0x2fc8] ;  /* 0x002fc80001047983 */ /* 0x0043680000300a00 */
[----:B---3--:R1:W5:Y:S04]  /*3d9a0*/  LDL.LU.64 R2, [R1+0x2fc0] ;  /* 0x002fc00001027983 */ /* 0x0083680000300a00 */
[----:B----4-:R-:W2:Y:S04]  /*3d9b0*/  LDL.LU.64 R14, [R1+0x2fb8] ;  /* 0x002fb800010e7983 */ /* 0x010ea80000300a00 */
[----:B------:R3:W-:Y:S04]  /*3d9c0*/  LDGSTS.E [R252+0x18f80], [R22.64], P0 ;  /* 0x18f8000016fc7fae */ /* 0x0007e8000812184a */
[----:B------:R4:W-:Y:S04]  /*3d9d0*/  LDGSTS.E [R252+0x19380], [R38.64], P0 ;  /* 0x1938000026fc7fae */ /* 0x0009e8000812184a */
[----:B------:R1:W-:Y:S04]  /*3d9e0*/  LDGSTS.E [R252+0x19780], [R54.64], P0 ;  /* 0x1978000036fc7fae */ /* 0x0003e8000812184a */
[----:B---3--:R-:W3:Y:S04]  /*3d9f0*/  LDL.LU.64 R22, [R1+0x2fb0] ;  /* 0x002fb00001167983 */ /* 0x008ee80000300a00 */
[----:B----4-:R-:W4:Y:S04]  /*3da00*/  LDL.LU.64 R38, [R1+0x2fa8] ;  /* 0x002fa80001267983 */ /* 0x010f280000300a00 */
[----:B-1----:R-:W2:Y:S04]  /*3da10*/  LDL.LU.64 R54, [R1+0x2fa0] ;  /* 0x002fa00001367983 */ /* 0x002ea80000300a00 */
        /* <DEDUP_REMOVED lines=20> */
[----:B-1----:R-:W2:Y:S04]  /*3db60*/  LDL.LU.64 R214, [R1+0x2f50] ;  /* 0x002f500001d67983 */ /* 0x002ea80000300a00 */
[----:B------:R-:W2:Y:S01]  /*3db70*/  LDL.LU.64 R238, [R1+0x2f48] ;  /* 0x002f480001ee7983 */ /* 0x000ea20000300a00 */
[----:B------:R-:W-:-:S03]  /*3db80*/  UISETP.GE.AND UP0, UPT, UR7, 0x20, UPT ;  /* 0x000000200700788c */ /* 0x000fc6000bf06270 */
        /* <DEDUP_REMOVED lines=13> */
[----:B---3--:R1:W-:Y:S04]  /*3dc60*/  LDGSTS.E [R252+0x1fb80], [R22.64], P0 ;  /* 0x1fb8000016fc7fae */ /* 0x0083e8000812184a */
[----:B------:R1:W-:Y:S04]  /*3dc70*/  LDGSTS.E [R252+0x1ff80], [R14.64], P0 ;  /* 0x1ff800000efc7fae */ /* 0x0003e8000812184a */
[----:B------:R-:W0:Y:S01]  /*3dc80*/  LDGDEPBAR ;  /* 0x00000000000079af */ /* 0x000e220000000000 */
[----:B-1----:R-:W-:-:S04]  /*3dc90*/  IMAD.MOV.U32 R252, RZ, RZ, c[0x0][0x18c] ;  /* 0x00006300fffc7624 */ /* 0x002fc800078e00ff */
[----:B------:R-:W-:-:S06]  /*3dca0*/  IMAD.SHL.U32 R252, R252, 0x20, RZ ;  /* 0x00000020fcfc7824 */ /* 0x000fcc00078e00ff */
[----:B------:R-:W1:Y:S01]  /*3dcb0*/  S2R R252, SR_TID.X ;  /* 0x0000000000fc7919 */ /* 0x000e620000002100 */
[----:B------:R-:W-:-:S03]  /*3dcc0*/  PLOP3.LUT P0, PT, PT, PT, UP0, 0x80, 0x0 ;  /* 0x000000000000781c */ /* 0x000fc60003f0f008 */
[----:B------:R-:W2:Y:S04]  /*3dcd0*/  S2R R0, SR_TID.X ;  /* 0x0000000000007919 */ /* 0x000ea80000002100 */
[----:B------:R3:W-:Y:S04]  /*3dce0*/  STL [R1+0x11a8], RZ ;  /* 0x0011a8ff01007387 */ /* 0x0007e80000100800 */
[----:B------:R3:W-:Y:S04]  /*3dcf0*/  STL [R1+0x11ac], RZ ;  /* 0x0011acff01007387 */ /* 0x0007e80000100800 */
[----:B------:R3:W-:Y:S04]  /*3dd00*/  STL [R1+0x1360], RZ ;  /* 0x001360ff01007387 */ /* 0x0007e80000100800 */
[----:B------:R3:W-:Y:S04]  /*3dd10*/  STL [R1+0x1364], RZ ;  /* 0x001364ff01007387 */ /* 0x0007e80000100800 */
[----:B------:R3:W-:Y:S01]  /*3dd20*/  STL [R1+0x1368], RZ ;  /* 0x001368ff01007387 */ /* 0x0007e20000100800 */
[----:B-1----:R-:W-:-:S03]  /*3dd30*/  IMAD.SHL.U32 R252, R252, 0x100, RZ ;  /* 0x00000100fcfc7824 */ /* 0x002fc600078e00ff */
[----:B------:R3:W-:Y:S01]  /*3dd40*/  STL [R1+0x136c], RZ ;  /* 0x00136cff01007387 */ /* 0x0007e20000100800 */
[----:B--2---:R-:W-:Y:S02]  /*3dd50*/  LOP3.LUT R0, R0, 0x1f, RZ, 0xc0, !PT ;  /* 0x0000001f00007812 */ /* 0x004fe400078ec0ff */
[----:B------:R-:W-:-:S05]  /*3dd60*/  LOP3.LUT R252, R252, 0x600, RZ, 0xc0, !PT ;  /* 0x00000600fcfc7812 */ /* 0x000fca00078ec0ff */
[----:B------:R-:W-:Y:S01]  /*3dd70*/  IMAD R0, R0, 0x10, R252 ;  /* 0x0000001000007824 */ /* 0x000fe200078e02fc */
[----:B------:R-:W-:Y:S01]  /*3dd80*/  MOV R0, c[0x0][0x188] ;  /* 0x0000620000007a02 */ /* 0x000fe20000000f00 */
[----:B------:R-:W-:-:S04]  /*3dd90*/  IMAD.MOV.U32 R252, RZ, RZ, c[0x0][0x18c] ;  /* 0x00006300fffc7624 */ /* 0x000fc800078e00ff */
[----:B------:R-:W-:Y:S02]  /*3dda0*/  IMAD.SHL.U32 R252, R252, 0x20, RZ ;  /* 0x00000020fcfc7824 */ /* 0x000fe400078e00ff */
[----:B------:R-:W-:Y:S01]  /*3ddb0*/  IMAD.SHL.U32 R0, R0, 0x20, RZ ;  /* 0x0000002000007824 */ /* 0x000fe200078e00ff */
[----:B------:R-:W-:Y:S05]  /*3ddc0*/  @!P0 BRA `(.L_x_0) ;  /* 0x00037df000008947 */ /* 0x000fea0003800000 */
[----:B---3--:R1:W-:Y:S04]  /*3ddd0*/  STL.64 [R1+0x2fa8], R72 ;  /* 0x002fa84801007387 */ /* 0x0083e80000100a00 */
[----:B-1----:R-:W2:Y:S04]  /*3dde0*/  LDL.LU.64 R72, [R1+0x1c00] ;  /* 0x001c000001487983 */ /* 0x002ea80000300a00 */
[----:B------:R1:W-:Y:S04]  /*3ddf0*/  STL.64 [R1+0x2fa0], R56 ;  /* 0x002fa03801007387 */ /* 0x0003e80000100a00 */
[----:B-1----:R-:W3:Y:S04]  /*3de00*/  LDL.LU.64 R56, [R1+0x1a50] ;  /* 0x001a500001387983 */ /* 0x002ee80000300a00 */
[----:B------:R1:W-:Y:S04]  /*3de10*/  STL.64 [R1+0x2f98], R40 ;  /* 0x002f982801007387 */ /* 0x0003e80000100a00 */
[----:B-1----:R-:W4:Y:S04]  /*3de20*/  LDL.LU.64 R40, [R1+0x1c08] ;  /* 0x001c080001287983 */ /* 0x002f280000300a00 */
        /* <DEDUP_REMOVED lines=16> */
[----:B------:R-:W-:Y:S04]  /*3df30*/  STL.64 [R1+0x2f50], R22 ;  /* 0x002f501601007387 */ /* 0x000fe80000100a00 */
[----:B------:R-:W-:Y:S04]  /*3df40*/  STL.64 [R1+0x2f48], R14 ;  /* 0x002f480e01007387 */ /* 0x000fe80000100a00 */
[----:B--2---:R1:W-:Y:S01]  /*3df50*/  STL [R1+0x1d1c], R72 ;  /* 0x001d1c4801007387 */ /* 0x0043e20000100800 */
[----:B------:R-:W-:-:S03]  /*3df60*/  IMAD.MOV.U32 R0, RZ, RZ, R73 ;  /* 0x000000ffff007224 */ /* 0x000fc600078e0049 */
[----:B-1----:R-:W2:Y:S04]  /*3df70*/  LDL.LU.64 R72, [R1+0x1a58] ;  /* 0x001a580001487983 */ /* 0x002ea80000300a00 */
[----:B------:R1:W-:Y:S04]  /*3df80*/  STL [R1+0x1d18], R0 ;  /* 0x001d180001007387 */ /* 0x0003e80000100800 */
[----:B----4-:R4:W-:Y:S01]  /*3df90*/  STL [R1+0x1d24], R40 ;  /* 0x001d242801007387 */ /* 0x0109e20000100800 */
[----:B-1----:R-:W-:-:S03]  /*3dfa0*/  IMAD.MOV.U32 R0, RZ, RZ, R41 ;  /* 0x000000ffff007224 */ /* 0x002fc600078e0029 */
[----:B----4-:R-:W4:Y:S04]  /*3dfb0*/  LDL.LU.64 R40, [R1+0x1a60] ;  /* 0x001a600001287983 */ /* 0x010f280000300a00 */
[----:B------:R1:W-:Y:S04]  /*3dfc0*/  STL [R1+0x1d20], R0 ;  /* 0x001d200001007387 */ /* 0x0003e80000100800 */
[----:B---3--:R-:W-:Y:S01]  /*3dfd0*/  STL [R1+0x1d2c], R38 ;  /* 0x001d2c2601007387 */ /* 0x008fe20000100800 */
[----:B-1----:R-:W-:-:S03]  /*3dfe0*/  IMAD.MOV.U32 R0, RZ, RZ, R39 ;  /* 0x000000ffff007224 */ /* 0x002fc600078e0027 */
[----:B------:R-:W3:Y:S04]  /*3dff0*/  LDL.LU.64 R22, [R1+0x1a68] ;  /* 0x001a680001167983 */ /* 0x000ee80000300a00 */
[----:B------:R1:W-:Y:S04]  /*3e000*/  STL [R1+0x1d28], R0 ;  /* 0x001d280001007387 */ /* 0x0003e80000100800 */
[----:B------:R1:W-:Y:S02]  /*3e010*/  STL [R1+0x1d34], R16 ;  /* 0x001d341001007387 */ /* 0x0003e40000100800 */
[----:B-1----:R-:W-:-:S02]  /*3e020*/  IMAD.MOV.U32 R0, RZ, RZ, R17 ;  /* 0x000000ffff007224 */ /* 0x002fc400078e0011 */
[----:B------:R-:W3:Y:S04]  /*3e030*/  LDL.LU.64 R16, [R1+0x1a70] ;  /* 0x001a700001107983 */ /* 0x000ee80000300a00 */
[----:B------:R1:W-:Y:S04]  /*3e040*/  STL [R1+0x1d30], R0 ;  /* 0x001d300001007387 */ /* 0x0003e80000100800 */
[----:B------:R1:W-:Y:S04]  /*3e050*/  STL [R1+0x1d3c], R70 ;  /* 0x001d3c4601007387 */ /* 0x0003e80000100800 */
[----:B------:R-:W3:Y:S01]  /*3e060*/  LDL.LU.64 R38, [R1+0x1a78] ;  /* 0x001a780001267983 */ /* 0x000ee20000300a00 */
[----:B-1----:R-:W-:-:S05]  /*3e070*/  IMAD.MOV.U32 R0, RZ, RZ, R71 ;  /* 0x000000ffff007224 */ /* 0x002fca00078e0047 */
[----:B------:R1:W-:Y:S04]  /*3e080*/  STL [R1+0x1d38], R0 ;  /* 0x001d380001007387 */ /* 0x0003e80000100800 */
[----:B------:R1:W-:Y:S04]  /*3e090*/  STL [R1+0x1d44], R102 ;  /* 0x001d446601007387 */ /* 0x0003e80000100800 */
[----:B------:R-:W3:Y:S01]  /*3e0a0*/  LDL.LU.64 R70, [R1+0x1a80] ;  /* 0x001a800001467983 */ /* 0x000ee20000300a00 */
[----:B-1----:R-:W-:-:S03]  /*3e0b0*/  IMAD.MOV.U32 R0, RZ, RZ, R103 ;  /* 0x000000ffff007224 */ /* 0x002fc600078e0067 */
[----:B------:R-:W-:Y:S04]  /*3e0c0*/  STL [R1+0x1d4c], R24 ;  /* 0x001d4c1801007387 */ /* 0x000fe80000100800 */
        /* <DEDUP_REMOVED lines=14> */
[----:B-1----:R-:W-:-:S05]  /*3e1b0*/  IMAD.MOV.U32 R0, RZ, RZ, R119 ;  /* 0x000000ffff007224 */ /* 0x002fca00078e0077 */
[----:B------:R1:W-:Y:S04]  /*3e1c0*/  STL [R1+0x1d60], R0 ;  /* 0x001d600001007387 */ /* 0x0003e80000100800 */
[----:B------:R2:W-:Y:S04]  /*3e1d0*/  STL [R1+0x1d6c], R56 ;  /* 0x001d6c3801007387 */ /* 0x0005e80000100800 */
[----:B------:R-:W3:Y:S01]  /*3e1e0*/  LDL.LU.64 R118, [R1+0x1aa8] ;  /* 0x001aa80001767983 */ /* 0x000ee20000300a00 */
[----:B-1----:R-:W-:-:S03]  /*3e1f0*/  IMAD.MOV.U32 R0, RZ, RZ, R57 ;  /* 0x000000ffff007224 */ /* 0x002fc600078e0039 */
[----:B--2---:R-:W-:Y:S04]  /*3e200*/  STL [R1+0x1d74], R72 ;  /* 0x001d744801007387 */ /* 0x004fe80000100800 */
[----:B------:R1:W-:Y:S04]  /*3e210*/  STL [R1+0x1d68], R0 ;  /* 0x001d680001007387 */ /* 0x0003e80000100800 */
[----:B------:R-:W2:Y:S01]  /*3e220*/  LDL.LU.64 R56, [R1+0x1ab0] ;  /* 0x001ab00001387983 */ /* 0x000ea20000300a00 */
[----:B-1----:R-:W-:-:S03]  /*3e230*/  IMAD.MOV.U32 R0, RZ, RZ, R73 ;  /* 0x000000ffff007224 */ /* 0x002fc600078e0049 */
[----:B----4-:R-:W-:Y:S04]  /*3e240*/  STL [R1+0x1d7c], R40 ;  /* 0x001d7c2801007387 */ /* 0x010fe80000100800 */
[----:B------:R1:W-:Y:S04]  /*3e250*/  STL [R1+0x1d70], R0 ;  /* 0x001d700001007387 */ /* 0x0003e80000100800 */
[----:B------:R-:W4:Y:S01]  /*3e260*/  LDL.LU.64 R72, [R1+0x1ab8] ;  /* 0x001ab80001487983 */ /* 0x000f220000300a00 */
[----:B-1----:R-:W-:-:S03]  /*3e270*/  IMAD.MOV.U32 R0, RZ, RZ, R41 ;  /* 0x000000ffff007224 */ /* 0x002fc600078e0029 */
[----:B---3--:R-:W-:Y:S04]  /*3e280*/  STL [R1+0x1d84], R22 ;  /* 0x001d841601007387 */ /* 0x008fe80000100800 */
[----:B------:R1:W-:Y:S04]  /*3e290*/  STL [R1+0x1d78], R0 ;  /* 0x001d780001007387 */ /* 0x0003e80000100800 */
[----:B------:R-:W3:Y:S01]  /*3e2a0*/  LDL.LU.64 R40, [R1+0x1ac0] ;  /* 0x001ac00001287983 */ /* 0x000ee20000300a00 */
[----:B-1----:R-:W-:-:S03]  /*3e2b0*/  IMAD.MOV.U32 R0, RZ, RZ, R23 ;  /* 0x000000ffff007224 */ /* 0x002fc600078e0017 */
[----:B------:R-:W-:Y:S04]  /*3e2c0*/  STL [R1+0x1d8c], R16 ;  /* 0x001d8c1001007387 */ /* 0x000fe80000100800 */
[----:B------:R1:W-:Y:S02]  /*3e2d0*/  STL [R1+0x1d80], R0 ;  /* 0x001d800001007387 */ /* 0x0003e40000100800 */
[----:B-1----:R-:W-:Y:S02]  /*3e2e0*/  IMAD.MOV.U32 R0, RZ, RZ, R17 ;  /* 0x000000ffff007224 */ /* 0x002fe400078e0011 */
[----:B------:R-:W3:Y:S04]  /*3e2f0*/  LDL.LU.64 R16, [R1+0x1ac8] ;  /* 0x001ac80001107983 */ /* 0x000ee80000300a00 */
[----:B------:R1:W-:Y:S04]  /*3e300*/  STL [R1+0x1d88], R0 ;  /* 0x001d880001007387 */ /* 0x0003e80000100800 */
[----:B------:R-:W-:Y:S01]  /*3e310*/  STL [R1+0x1d94], R38 ;  /* 0x001d942601007387 */ /* 0x000fe20000100800 */
        /* <DEDUP_REMOVED lines=15> */
[----:B------:R-:W3:Y:S04]  /*3e410*/  LDL.LU.64 R24, [R1+0x1ae8] ;  /* 0x001ae80001187983 */ /* 0x000ee80000300a00 */
[----:B------:R-:W3:Y:S01]  /*3e420*/  LDL.LU.64 R38, [R1+0x1af0] ;  /* 0x001af00001267983 */ /* 0x000ee20000300a00 */
[----:B-1----:R-:W-:-:S05]  /*3e430*/  IMAD.MOV.U32 R0, RZ, RZ, R55 ;  /* 0x000000ffff007224 */ /* 0x002fca00078e0037 */
[----:B------:R1:W-:Y:S04]  /*3e440*/  STL [R1+0x1db0], R0 ;  /* 0x001db00001007387 */ /* 0x0003e80000100800 */
[----:B------:R-:W-:Y:S01]  /*3e450*/  STL [R1+0x1dbc], R86 ;  /* 0x001dbc5601007387 */ /* 0x000fe20000100800 */
[----:B-1----:R-:W-:-:S03]  /*3e460*/  IMAD.MOV.U32 R0, RZ, RZ, R87 ;  /* 0x000000ffff007224 */ /* 0x002fc600078e0057 */
[----:B------:R-:W-:Y:S04]  /*3e470*/  STL [R1+0x1dc4], R118 ;  /* 0x001dc47601007387 */ /* 0x000fe80000100800 */
[----:B------:R1:W-:Y:S04]  /*3e480*/  STL [R1+0x1db8], R0 ;  /* 0x001db80001007387 */ /* 0x0003e80000100800 */
[----:B------:R-:W3:Y:S01]  /*3e490*/  LDL.LU.64 R54, [R1+0x1af8] ;  /* 0x001af80001367983 */ /* 0x000ee20000300a00 */
[----:B-1----:R-:W-:-:S03]  /*3e4a0*/  IMAD.MOV.U32 R0, RZ, RZ, R119 ;  /* 0x000000ffff007224 */ /* 0x002fc600078e0077 */
[----:B--2---:R-:W-:Y:S04]  /*3e4b0*/  STL [R1+0x1dcc], R56 ;  /* 0x001dcc3801007387 */ /* 0x004fe80000100800 */
[----:B------:R1:W-:Y:S04]  /*3e4c0*/  STL [R1+0x1dc0], R0 ;  /* 0x001dc00001007387 */ /* 0x0003e80000100800 */
[----:B------:R-:W2:Y:S01]  /*3e4d0*/  LDL.LU.64 R86, [R1+0x1b00] ;  /* 0x001b000001567983 */ /* 0x000ea20000300a00 */
[----:B-1----:R-:W-:-:S05]  /*3e4e0*/  IMAD.MOV.U32 R0, RZ, RZ, R57 ;  /* 0x000000ffff007224 */ /* 0x002fca00078e0039 */
[----:B------:R4:W-:Y:S02]  /*3e4f0*/  STL [R1+0x1dc8], R0 ;  /* 0x001dc80001007387 */ /* 0x0009e40000100800 */
[----:B----4-:R-:W-:Y:S02]  /*3e500*/  IMAD.MOV.U32 R0, RZ, RZ, R73 ;  /* 0x000000ffff007224 */ /* 0x010fe400078e0049 */
[----:B------:R1:W-:Y:S04]  /*3e510*/  STL [R1+0x1dd4], R72 ;  /* 0x001dd44801007387 */ /* 0x0003e80000100800 */
[----:B-1----:R-:W2:Y:S04]  /*3e520*/  LDL.LU.64 R72, [R1+0x1b08] ;  /* 0x001b080001487983 */ /* 0x002ea80000300a00 */
[----:B------:R1:W-:Y:S04]  /*3e530*/  STL [R1+0x1dd0], R0 ;  /* 0x001dd00001007387 */ /* 0x0003e80000100800 */
[----:B---3--:R3:W-:Y:S04]  /*3e540*/  STL [R1+0x1ddc], R40 ;  /* 0x001ddc2801007387 */ /* 0x0087e80000100800 */
[----:B------:R-:W4:Y:S01]  /*3e550*/  LDL.LU.64 R56, [R1+0x1b10] ;  /* 0x001b100001387983 */ /* 0x000f220000300a00 */
[----:B-1----:R-:W-:-:S03]  /*3e560*/  MOV R0, R41 ;  /* 0x0000002900007202 */ /* 0x002fc60000000f00 */
[----:B---3--:R-:W3:Y:S04]  /*3e570*/  LDL.LU.64 R40, [R1+0x1b18] ;  /* 0x001b180001287983 */ /* 0x008ee80000300a00 */
[----:B------:R1:W-:Y:S04]  /*3e580*/  STL [R1+0x1dd8], R0 ;  /* 0x001dd80001007387 */ /* 0x0003e80000100800 */
[----:B------:R1:W-:Y:S02]  /*3e590*/  STL [R1+0x1de4], R16 ;  /* 0x001de41001007387 */ /* 0x0003e40000100800 */
[----:B-1----:R-:W-:-:S02]  /*3e5a0*/  IMAD.MOV.U32 R0, RZ, RZ, R17 ;  /* 0x000000ffff007224 */ /* 0x002fc400078e0011 */
[----:B------:R-:W3:Y:S04]  /*3e5b0*/  LDL.LU.64 R118, [R1+0x1b20] ;  /* 0x001b200001767983 */ /* 0x000ee80000300a00 */
[----:B------:R-:W3:Y:S04]  /*3e5c0*/  LDL.LU.64 R16, [R1+0x1b28] ;  /* 0x001b280001107983 */ /* 0x000ee80000300a00 */
[----:B------:R1:W-:Y:S04]  /*3e5d0*/  STL [R1+0x1de0], R0 ;  /* 0x001de00001007387 */ /* 0x0003e80000100800 */
[----:B------:R-:W-:Y:S01]  /*3e5e0*/  STL [R1+0x1dec], R22 ;  /* 0x001dec1601007387 */ /* 0x000fe20000100800 */
[----:B-1----:R-:W-:-:S03]  /*3e5f0*/  IMAD.MOV.U32 R0, RZ, RZ, R23 ;  /* 0x000000ffff007224 */ /* 0x002fc600078e0017 */
[----:B------:R-:W3:Y:S04]  /*3e600*/  LDL.LU.64 R14, [R1+0x1b30] ;  /* 0x001b3000010e7983 */ /* 0x000ee80000300a00 */
[----:B------:R1:W-:Y:S04]  /*3e610*/  STL [R1+0x1de8], R0 ;  /* 0x001de80001007387 */ /* 0x0003e80000100800 */
[----:B------:R1:W-:Y:S02]  /*3e620*/  STL [R1+0x1df4], R70 ;  /* 0x001df44601007387 */ /* 0x0003e40000100800 */
[----:B-1----:R-:W-:-:S02]  /*3e630*/  IMAD.MOV.U32 R0, RZ, RZ, R71 ;  /* 0x000000ffff007224 */ /* 0x002fc400078e0047 */
        /* <DEDUP_REMOVED lines=8> */
[----:B------:R-:W-:Y:S04]  /*3e6c0*/  STL [R1+0x1e0c], R38 ;  /* 0x001e0c2601007387 */ /* 0x000fe80000100800 */
[----:B------:R1:W-:Y:S04]  /*3e6d0*/  STL [R1+0x1e00], R0 ;  /* 0x001e000001007387 */ /* 0x0003e80000100800 */
[----:B------:R-:W3:Y:S04]  /*3e6e0*/  LDL.LU.64 R24, [R1+0x1b48] ;  /* 0x001b480001187983 */ /* 0x000ee80000300a00 */
[----:B------:R-:W3:Y:S01]  /*3e6f0*/  LDL.LU.64 R22, [R1+0x1b50] ;  /* 0x001b500001167983 */ /* 0x000ee20000300a00 */
[----:B-1----:R-:W-:-:S05]  /*3e700*/  IMAD.MOV.U32 R0, RZ, RZ, R39 ;  /* 0x000000ffff007224 */ /* 0x002fca00078e0027 */
[----:B------:R1:W-:Y:S04]  /*3e710*/  STL [R1+0x1e08], R0 ;  /* 0x001e080001007387 */ /* 0x0003e80000100800 */
[----:B------:R1:W-:Y:S04]  /*3e720*/  STL [R1+0x1e14], R54 ;  /* 0x001e143601007387 */ /* 0x0003e80000100800 */
[----:B------:R-:W3:Y:S01]  /*3e730*/  LDL.LU.64 R38, [R1+0x1b58] ;  /* 0x001b580001267983 */ /* 0x000ee20000300a00 */
[----:B-1----:R-:W-:-:S03]  /*3e740*/  IMAD.MOV.U32 R0, RZ, RZ, R55 ;  /* 0x000000ffff007224 */ /* 0x002fc600078e0037 */
[----:B------:R-:W3:Y:S04]  /*3e750*/  LDL.LU.64 R54, [R1+0x1b60] ;  /* 0x001b600001367983 */ /* 0x000ee80000300a00 */
[----:B------:R1:W-:Y:S04]  /*3e760*/  STL [R1+0x1e10], R0 ;  /* 0x001e100001007387 */ /* 0x0003e80000100800 */
[----:B--2---:R2:W-:Y:S01]  /*3e770*/  STL [R1+0x1e1c], R86 ;  /* 0x001e1c5601007387 */ /* 0x0045e20000100800 */
[----:B-1----:R-:W-:-:S03]  /*3e780*/  IMAD.MOV.U32 R0, RZ, RZ, R87 ;  /* 0x000000ffff007224 */ /* 0x002fc600078e0057 */
[----:B--2---:R-:W2:Y:S04]  /*3e790*/  LDL.LU.64 R86, [R1+0x1b68] ;  /* 0x001b680001567983 */ /* 0x004ea80000300a00 */
[----:B------:R1:W-:Y:S02]  /*3e7a0*/  STL [R1+0x1e18], R0 ;  /* 0x001e180001007387 */ /* 0x0003e40000100800 */
[----:B-1----:R-:W-:Y:S02]  /*3e7b0*/  IMAD.MOV.U32 R0, RZ, RZ, R73 ;  /* 0x000000ffff007224 */ /* 0x002fe400078e0049 */
[----:B------:R1:W-:Y:S04]  /*3e7c0*/  STL [R1+0x1e24], R72 ;  /* 0x001e244801007387 */ /* 0x0003e80000100800 */
[----:B-1----:R-:W2:Y:S04]  /*3e7d0*/  LDL.LU.64 R72, [R1+0x2fa8] ;  /* 0x002fa80001487983 */ /* 0x002ea80000300a00 */
[----:B----4-:R-:W-:Y:S04]  /*3e7e0*/  STL [R1+0x1e2c], R56 ;  /* 0x001e2c3801007387 */ /* 0x010fe80000100800 */
[----:B------:R1:W-:Y:S02]  /*3e7f0*/  STL [R1+0x1e20], R0 ;  /* 0x001e200001007387 */ /* 0x0003e40000100800 */
[----:B-1----:R-:W-:-:S02]  /*3e800*/  IMAD.MOV.U32 R0, RZ, RZ, R57 ;  /* 0x000000ffff007224 */ /* 0x002fc400078e0039 */
[----:B------:R-:W4:Y:S04]  /*3e810*/  LDL.LU.64 R56, [R1+0x2fa0] ;  /* 0x002fa00001387983 */ /* 0x000f280000300a00 */
[----:B---3--:R-:W-:Y:S04]  /*3e820*/  STL [R1+0x1e34], R40 ;  /* 0x001e342801007387 */ /* 0x008fe80000100800 */
[----:B------:R1:W-:Y:S02]  /*3e830*/  STL [R1+0x1e28], R0 ;  /* 0x001e280001007387 */ /* 0x0003e40000100800 */
[----:B-1----:R-:W-:-:S02]  /*3e840*/  IMAD.MOV.U32 R0, RZ, RZ, R41 ;  /* 0x000000ffff007224 */ /* 0x002fc400078e0029 */
[----:B------:R-:W3:Y:S04]  /*3e850*/  LDL.LU.64 R40, [R1+0x2f98] ;  /* 0x002f980001287983 */ /* 0x000ee80000300a00 */
[----:B------:R-:W-:Y:S04]  /*3e860*/  STL [R1+0x1e3c], R118 ;  /* 0x001e3c7601007387 */ /* 0x000fe80000100800 */
[----:B------:R1:W-:Y:S04]  /*3e870*/  STL [R1+0x1e30], R0 ;  /* 0x001e300001007387 */ /* 0x0003e80000100800 */
[----:B------:R-:W-:Y:S01]  /*3e880*/  STL [R1+0x1e44], R16 ;  /* 0x001e441001007387 */ /* 0x000fe20000100800 */
[----:B-1----:R-:W-:-:S05]  /*3e890*/  IMAD.MOV.U32 R0, RZ, RZ, R119 ;  /* 0x000000ffff007224 */ /* 0x002fca00078e0077 */
[----:B------:R1:W-:Y:S04]  /*3e8a0*/  STL [R1+0x1e38], R0 ;  /* 0x001e380001007387 */ /* 0x0003e80000100800 */
[----:B------:R-:W3:Y:S01]  /*3e8b0*/  LDL.LU.64 R118, [R1+0x1b70] ;  /* 0x001b700001767983 */ /* 0x000ee20000300a00 */
[----:B-1----:R-:W-:-:S03]  /*3e8c0*/  IMAD.MOV.U32 R0, RZ, RZ, R17 ;  /* 0x000000ffff007224 */ /* 0x002fc600078e0011 */
[----:B------:R-:W-:Y:S04]  /*3e8d0*/  STL [R1+0x1e4c], R14 ;  /* 0x001e4c0e01007387 */ /* 0x000fe80000100800 */
[----:B------:R1:W-:Y:S04]  /*3e8e0*/  STL [R1+0x1e40], R0 ;  /* 0x001e400001007387 */ /* 0x0003e80000100800 */
[----:B------:R-:W4:Y:S01]  /*3e8f0*/  LDL.LU.64 R16, [R1+0x1b78] ;  /* 0x001b780001107983 */ /* 0x000f220000300a00 */
[----:B-1----:R-:W-:-:S03]  /*3e900*/  IMAD.MOV.U32 R0, RZ, RZ, R15 ;  /* 0x000000ffff007224 */ /* 0x002fc600078e000f */
[----:B------:R-:W-:Y:S04]  /*3e910*/  STL [R1+0x1e54], R70 ;  /* 0x001e544601007387 */ /* 0x000fe80000100800 */
[----:B------:R1:W-:Y:S04]  /*3e920*/  STL [R1+0x1e48], R0 ;  /* 0x001e480001007387 */ /* 0x0003e80000100800 */
[----:B------:R-:W4:Y:S01]  /*3e930*/  LDL.LU.64 R14, [R1+0x1b88] ;  /* 0x001b8800010e7983 */ /* 0x000f220000300a00 */
[----:B-1----:R-:W-:-:S05]  /*3e940*/  IMAD.MOV.U32 R0, RZ, RZ, R71 ;  /* 0x000000ffff007224 */ /* 0x002fca00078e0047 */
[----:B------:R1:W-:Y:S04]  /*3e950*/  STL [R1+0x1e50], R0 ;  /* 0x001e500001007387 */ /* 0x0003e80000100800 */
[----:B------:R1:W-:Y:S04]  /*3e960*/  STL [R1+0x1e5c], R102 ;  /* 0x001e5c6601007387 */ /* 0x0003e80000100800 */
[----:B------:R-:W4:Y:S01]  /*3e970*/  LDL.LU.64 R70, [R1+0x1b90] ;  /* 0x001b900001467983 */ /* 0x000f220000300a00 */
[----:B-1----:R-:W-:-:S03]  /*3e980*/  IMAD.MOV.U32 R0, RZ, RZ, R103 ;  /* 0x000000ffff007224 */ /* 0x002fc600078e0067 */
[----:B------:R-:W4:Y:S04]  /*3e990*/  LDL.LU.64 R102, [R1+0x1b98] ;  /* 0x001b980001667983 */ /* 0x000f280000300a00 */
[----:B------:R1:W-:Y:S04]  /*3e9a0*/  STL [R1+0x1e58], R0 ;  /* 0x001e580001007387 */ /* 0x0003e80000100800 */
[----:B------:R1:W-:Y:S02]  /*3e9b0*/  STL [R1+0x1e64], R24 ;  /* 0x001e641801007387 */ /* 0x0003e40000100800 */
[----:B-1----:R-:W-:-:S02]  /*3e9c0*/  IMAD.MOV.U32 R0, RZ, RZ, R25 ;  /* 0x000000ffff007224 */ /* 0x002fc400078e0019 */
[----:B------:R-:W4:Y:S04]  /*3e9d0*/  LDL.LU.64 R24, [R1+0x2f90] ;  /* 0x002f900001187983 */ /* 0x000f280000300a00 */
[----:B------:R-:W-:Y:S04]  /*3e9e0*/  STL [R1+0x1e6c], R22 ;  /* 0x001e6c1601007387 */ /* 0x000fe80000100800 */
[----:B------:R1:W-:Y:S04]  /*3e9f0*/  STL [R1+0x1e60], R0 ;  /* 0x001e600001007387 */ /* 0x0003e80000100800 */
[----:B------:R-:W-:Y:S01]  /*3ea00*/  STL [R1+0x1e74], R38 ;  /* 0x001e742601007387 */ /* 0x000fe20000100800 */
[----:B-1----:R-:W-:-:S05]  /*3ea10*/  IMAD.MOV.U32 R0, RZ, RZ, R23 ;  /* 0x000000ffff007224 */ /* 0x002fca00078e0017 */
[----:B------:R1:W-:Y:S04]  /*3ea20*/  STL [R1+0x1e68], R0 ;  /* 0x001e680001007387 */ /* 0x0003e80000100800 */
[----:B------:R-:W-:Y:S01]  /*3ea30*/  STL [R1+0x1e7c], R54 ;  /* 0x001e7c3601007387 */ /* 0x000fe20000100800 */
[----:B-1----:R-:W-:-:S05]  /*3ea40*/  IMAD.MOV.U32 R0, RZ, RZ, R39 ;  /* 0x000000ffff007224 */ /* 0x002fca00078e0027 */
[----:B------:R1:W-:Y:S04]  /*3ea50*/  STL [R1+0x1e70], R0 ;  /* 0x001e700001007387 */ /* 0x0003e80000100800 */
[----:B------:R-:W4:Y:S01]  /*3ea60*/  LDL.LU.64 R22, [R1+0x1ba0] ;  /* 0x001ba00001167983 */ /* 0x000f220000300a00 */
[----:B-1----:R-:W-:-:S05]  /*3ea70*/  IMAD.MOV.U32 R0, RZ, RZ, R55 ;  /* 0x000000ffff007224 */ /* 0x002fca00078e0037 */
[----:B------:R1:W-:Y:S04]  /*3ea80*/  STL [R1+0x1e78], R0 ;  /* 0x001e780001007387 */ /* 0x0003e80000100800 */
[----:B--2---:R-:W-:Y:S04]  /*3ea90*/  STL [R1+0x1e84], R86 ;  /* 0x001e845601007387 */ /* 0x004fe80000100800 */
[----:B------:R-:W2:Y:S01]  /*3eaa0*/  LDL.LU.64 R38, [R1+0x1ba8] ;  /* 0x001ba80001267983 */ /* 0x000ea20000300a00 */
[----:B-1----:R-:W-:-:S05]  /*3eab0*/  IMAD.MOV.U32 R0, RZ, RZ, R87 ;  /* 0x000000ffff007224 */ /* 0x002fca00078e0057 */
[----:B------:R-:W-:Y:S04]  /*3eac0*/  STL [R1+0x1e80], R0 ;  /* 0x001e800001007387 */ /* 0x000fe80000100800 */
[----:B-----5:R-:W-:Y:S04]  /*3ead0*/  STL [R1+0x1e8c], R2 ;  /* 0x001e8c0201007387 */ /* 0x020fe80000100800 */
[----:B------:R1:W-:Y:S04]  /*3eae0*/  STL [R1+0x1e88], R3 ;  /* 0x001e880301007387 */ /* 0x0003e80000100800 */
[----:B-1----:R-:W2:Y:S04]  /*3eaf0*/  LDL.LU.64 R2, [R1+0x1b80] ;  /* 0x001b800001027983 */ /* 0x002ea80000300a00 */
[----:B------:R-:W2:Y:S04]  /*3eb00*/  LDL.LU.64 R54, [R1+0x1bb0] ;  /* 0x001bb00001367983 */ /* 0x000ea80000300a00 */
[----:B------:R-:W-:Y:S04]  /*3eb10*/  STL [R1+0x1e94], R4 ;  /* 0x001e940401007387 */ /* 0x000fe80000100800 */
[----:B------:R-:W-:Y:S04]  /*3eb20*/  STL [R1+0x1e90], R5 ;  /* 0x001e900501007387 */ /* 0x000fe80000100800 */
[----:B------:R-:W2:Y:S01]  /*3eb30*/  LDL.LU.64 R86, [R1+0x1bb8] ;  /* 0x001bb80001567983 */ /* 0x000ea20000300a00 */
[----:B---3--:R-:W-:-:S03]  /*3eb40*/  IMAD.MOV.U32 R0, RZ, RZ, R119 ;  /* 0x000000ffff007224 */ /* 0x008fc600078e0077 */
[----:B------:R1:W-:Y:S04]  /*3eb50*/  STL [R1+0x1e9c], R118 ;  /* 0x001e9c7601007387 */ /* 0x0003e80000100800 */
[----:B-1----:R-:W3:Y:S04]  /*3eb60*/  LDL.LU.64 R118, [R1+0x1bc0] ;  /* 0x001bc00001767983 */ /* 0x002ee80000300a00 */
[----:B------:R1:W-:Y:S04]  /*3eb70*/  STL [R1+0x1e98], R0 ;  /* 0x001e980001007387 */ /* 0x0003e80000100800 */
[----:B----4-:R4:W-:Y:S01]  /*3eb80*/  STL [R1+0x1ea4], R16 ;  /* 0x001ea41001007387 */ /* 0x0109e20000100800 */
[----:B-1----:R-:W-:-:S03]  /*3eb90*/  IMAD.MOV.U32 R0, RZ, RZ, R17 ;  /* 0x000000ffff007224 */ /* 0x002fc600078e0011 */
[----:B----4-:R-:W4:Y:S04]  /*3eba0*/  LDL.LU.64 R16, [R1+0x1bc8] ;  /* 0x001bc80001107983 */ /* 0x010f280000300a00 */
[----:B------:R2:W-:Y:S02]  /*3ebb0*/  STL [R1+0x1ea0], R0 ;  /* 0x001ea00001007387 */ /* 0x0005e40000100800 */
[----:B--2---:R-:W-:Y:S02]  /*3ebc0*/  IMAD.MOV.U32 R0, RZ, RZ, R3 ;  /* 0x000000ffff007224 */ /* 0x004fe400078e0003 */
[----:B------:R-:W-:Y:S04]  /*3ebd0*/  STL [R1+0x1eac], R2 ;  /* 0x001eac0201007387 */ /* 0x000fe80000100800 */
[----:B------:R-:W-:Y:S04]  /*3ebe0*/  STL [R1+0x1eb4], R14 ;  /* 0x001eb40e01007387 */ /* 0x000fe80000100800 */
[----:B------:R1:W-:Y:S04]  /*3ebf0*/  STL [R1+0x1ea8], R0 ;  /* 0x001ea80001007387 */ /* 0x0003e80000100800 */
[----:B------:R-:W-:Y:S01]  /*3ec00*/  STL [R1+0x1ebc], R70 ;  /* 0x001ebc4601007387 */ /* 0x000fe20000100800 */
[----:B-1----:R-:W-:-:S05]  /*3ec10*/  IMAD.MOV.U32 R0, RZ, RZ, R15 ;  /* 0x000000ffff007224 */ /* 0x002fca00078e000f */
[----:B------:R1:W-:Y:S04]  /*3ec20*/  STL [R1+0x1eb0], R0 ;  /* 0x001eb00001007387 */ /* 0x0003e80000100800 */
[----:B------:R-:W-:Y:S01]  /*3ec30*/  STL [R1+0x1ec4], R102 ;  /* 0x001ec46601007387 */ /* 0x000fe20000100800 */
[----:B-1----:R-:W-:-:S05]  /*3ec40*/  MOV R0, R71 ;  /* 0x0000004700007202 */ /* 0x002fca0000000f00 */
[----:B------:R1:W-:Y:S02]  /*3ec50*/  STL [R1+0x1eb8], R0 ;  /* 0x001eb80001007387 */ /* 0x0003e40000100800 */
[----:B-1----:R-:W-:Y:S02]  /*3ec60*/  IMAD.MOV.U32 R0, RZ, RZ, R103 ;  /* 0x000000ffff007224 */ /* 0x002fe400078e0067 */
[----:B------:R-:W2:Y:S04]  /*3ec70*/  LDL.LU.64 R102, [R1+0x1ca8] ;  /* 0x001ca80001667983 */ /* 0x000ea80000300a00 */
[----:B------:R1:W-:Y:S04]  /*3ec80*/  STL [R1+0x1ec0], R0 ;  /* 0x001ec00001007387 */ /* 0x0003e80000100800 */
[----:B------:R-:W-:Y:S04]  /*3ec90*/  STL [R1+0x1ecc], R6 ;  /* 0x001ecc0601007387 */ /* 0x000fe80000100800 */
[----:B------:R-:W-:Y:S04]  /*3eca0*/  STL [R1+0x1ec8], R7 ;  /* 0x001ec80701007387 */ /* 0x000fe80000100800 */
[----:B------:R-:W2:Y:S04]  /*3ecb0*/  LDL.LU.64 R70, [R1+0x1f28] ;  /* 0x001f280001467983 */ /* 0x000ea80000300a00 */
[----:B------:R-:W-:Y:S04]  /*3ecc0*/  STL [R1+0x1ed4], R8 ;  /* 0x001ed40801007387 */ /* 0x000fe80000100800 */
[----:B------:R-:W-:Y:S04]  /*3ecd0*/  STL [R1+0x1ed0], R9 ;  /* 0x001ed00901007387 */ /* 0x000fe80000100800 */
[----:B------:R-:W2:Y:S04]  /*3ece0*/  LDL.LU.64 R4, [R1+0x1f30] ;  /* 0x001f300001047983 */ /* 0x000ea80000300a00 */
[----:B------:R-:W-:Y:S04]  /*3ecf0*/  STL [R1+0x1edc], R22 ;  /* 0x001edc1601007387 */ /* 0x000fe80000100800 */
[----:B------:R-:W2:Y:S01]  /*3ed00*/  LDL.LU.64 R2, [R1+0x1f38] ;  /* 0x001f380001027983 */ /* 0x000ea20000300a00 */
[----:B-1----:R-:W-:-:S05]  /*3ed10*/  IMAD.MOV.U32 R0, RZ, RZ, R23 ;  /* 0x000000ffff007224 */ /* 0x002fca00078e0017 */
[----:B------:R1:W-:Y:S04]  /*3ed20*/  STL [R1+0x1ed8], R0 ;  /* 0x001ed80001007387 */ /* 0x0003e80000100800 */
[----:B------:R1:W-:Y:S02]  /*3ed30*/  STL [R1+0x1ee4], R38 ;  /* 0x001ee42601007387 */ /* 0x0003e40000100800 */
[----:B-1----:R-:W-:Y:S02]  /*3ed40*/  IMAD.MOV.U32 R0, RZ, RZ, R39 ;  /* 0x000000ffff007224 */ /* 0x002fe400078e0027 */
[----:B------:R-:W2:Y:S04]  /*3ed50*/  LDL.LU.64 R38, [R1+0x1f40] ;  /* 0x001f400001267983 */ /* 0x000ea80000300a00 */
[----:B------:R1:W-:Y:S04]  /*3ed60*/  STL [R1+0x1ee0], R0 ;  /* 0x001ee00001007387 */ /* 0x0003e80000100800 */
[----:B------:R-:W-:Y:S04]  /*3ed70*/  STL [R1+0x1eec], R54 ;  /* 0x001eec3601007387 */ /* 0x000fe80000100800 */
[----:B------:R-:W2:Y:S01]  /*3ed80*/  LDL.LU.64 R14, [R1+0x1f48] ;  /* 0x001f4800010e7983 */ /* 0x000ea20000300a00 */
[----:B-1----:R-:W-:-:S05]  /*3ed90*/  IMAD.MOV.U32 R0, RZ, RZ, R55 ;  /* 0x000000ffff007224 */ /* 0x002fca00078e0037 */
[----:B------:R1:W-:Y:S04]  /*3eda0*/  STL [R1+0x1ee8], R0 ;  /* 0x001ee80001007387 */ /* 0x0003e80000100800 */
[----:B------:R-:W-:Y:S04]  /*3edb0*/  STL [R1+0x1ef4], R86 ;  /* 0x001ef45601007387 */ /* 0x000fe80000100800 */
[----:B------:R-:W2:Y:S01]  /*3edc0*/  LDL.LU.64 R22, [R1+0x1f50] ;  /* 0x001f500001167983 */ /* 0x000ea20000300a00 */
[----:B-1----:R-:W-:-:S05]  /*3edd0*/  IMAD.MOV.U32 R0, RZ, RZ, R87 ;  /* 0x000000ffff007224 */ /* 0x002fca00078e0057 */
[----:B------:R1:W-:Y:S04]  /*3ede0*/  STL [R1+0x1ef0], R0 ;  /* 0x001ef00001007387 */ /* 0x0003e80000100800 */
[----:B---3--:R-:W-:Y:S01]  /*3edf0*/  STL [R1+0x1efc], R118 ;  /* 0x001efc7601007387 */ /* 0x008fe20000100800 */
[----:B-1----:R-:W-:-:S03]  /*3ee00*/  IMAD.MOV.U32 R0, RZ, RZ, R119 ;  /* 0x000000ffff007224 */ /* 0x002fc600078e0077 */
[----:B------:R-:W3:Y:S04]  /*3ee10*/  LDL.LU.64 R54, [R1+0x1f58] ;  /* 0x001f580001367983 */ /* 0x000ee80000300a00 */
[----:B------:R4:W-:Y:S02]  /*3ee20*/  STL [R1+0x1ef8], R0 ;  /* 0x001ef80001007387 */ /* 0x0009e40000100800 */
[----:B----4-:R-:W-:Y:S02]  /*3ee30*/  IMAD.MOV.U32 R0, RZ, RZ, R17 ;  /* 0x000000ffff007224 */ /* 0x010fe400078e0011 */
[----:B------:R1:W-:Y:S04]  /*3ee40*/  STL [R1+0x1f04], R16 ;  /* 0x001f041001007387 */ /* 0x0003e80000100800 */
[----:B------:R-:W4:Y:S04]  /*3ee50*/  LDL.LU.64 R86, [R1+0x1f60] ;  /* 0x001f600001567983 */ /* 0x000f280000300a00 */
[----:B------:R1:W-:Y:S04]  /*3ee60*/  STL [R1+0x1f00], R0 ;  /* 0x001f000001007387 */ /* 0x0003e80000100800 */
[----:B------:R-:W-:Y:S04]  /*3ee70*/  STL [R1+0x1f0c], R10 ;  /* 0x001f0c0a01007387 */ /* 0x000fe80000100800 */
[----:B------:R-:W-:Y:S04]  /*3ee80*/  STL [R1+0x1f08], R11 ;  /* 0x001f080b01007387 */ /* 0x000fe80000100800 */
[----:B-1----:R-:W3:Y:S04]  /*3ee90*/  LDL.LU.64 R16, [R1+0x1f68] ;  /* 0x001f680001107983 */ /* 0x002ee80000300a00 */
[----:B------:R-:W-:Y:S04]  /*3eea0*/  STL [R1+0x1f14], R12 ;  /* 0x001f140c01007387 */ /* 0x000fe80000100800 */
[----:B------:R-:W-:Y:S04]  /*3eeb0*/  STL [R1+0x1f10], R13 ;  /* 0x001f100d01007387 */ /* 0x000fe80000100800 */
[----:B------:R-:W4:Y:S04]  /*3eec0*/  LDL.LU.64 R118, [R1+0x1ce8] ;  /* 0x001ce80001767983 */ /* 0x000f280000300a00 */
[----:B--2---:R1:W-:Y:S01]  /*3eed0*/  STL [R1+0x1f1c], R102 ;  /* 0x001f1c6601007387 */ /* 0x0043e20000100800 */
[----:B------:R-:W-:-:S03]  /*3eee0*/  IMAD.MOV.U32 R0, RZ, RZ, R103 ;  /* 0x000000ffff007224 */ /* 0x000fc600078e0067 */
[----:B-1----:R-:W2:Y:S04]  /*3eef0*/  LDL.LU.64 R102, [R1+0x1ce0] ;  /* 0x001ce00001667983 */ /* 0x002ea80000300a00 */
[----:B------:R1:W-:Y:S04]  /*3ef00*/  STL [R1+0x1f18], R0 ;  /* 0x001f180001007387 */ /* 0x0003e80000100800 */
[----:B------:R1:W-:Y:S02]  /*3ef10*/  STL [R1+0x1f24], R70 ;  /* 0x001f244601007387 */ /* 0x0003e40000100800 */
[----:B-1----:R-:W-:-:S02]  /*3ef20*/  IMAD.MOV.U32 R0, RZ, RZ, R71 ;  /* 0x000000ffff007224 */ /* 0x002fc400078e0047 */
[----:B------:R-:W2:Y:S04]  /*3ef30*/  LDL.LU.64 R70, [R1+0x1cd8] ;  /* 0x001cd80001467983 */ /* 0x000ea80000300a00 */
        /* <DEDUP_REMOVED lines=21> */
[----:B---3--:R3:W-:Y:S01]  /*3f090*/  STL [R1+0x1f54], R54 ;  /* 0x001f543601007387 */ /* 0x0087e20000100800 */
[----:B-1----:R-:W-:-:S03]  /*3f0a0*/  IMAD.MOV.U32 R0, RZ, RZ, R55 ;  /* 0x000000ffff007224 */ /* 0x002fc600078e0037 */
[----:B---3--:R-:W3:Y:S04]  /*3f0b0*/  LDL.LU.64 R54, [R1+0x1cb0] ;  /* 0x001cb00001367983 */ /* 0x008ee80000300a00 */
[----:B------:R1:W-:Y:S04]  /*3f0c0*/  STL [R1+0x1f50], R0 ;  /* 0x001f500001007387 */ /* 0x0003e80000100800 */
[----:B----4-:R4:W-:Y:S01]  /*3f0d0*/  STL [R1+0x1f5c], R86 ;  /* 0x001f5c5601007387 */ /* 0x0109e20000100800 */
[----:B-1----:R-:W-:-:S03]  /*3f0e0*/  IMAD.MOV.U32 R0, RZ, RZ, R87 ;  /* 0x000000ffff007224 */ /* 0x002fc600078e0057 */
[----:B----4-:R-:W4:Y:S04]  /*3f0f0*/  LDL.LU.64 R86, [R1+0x1ca0] ;  /* 0x001ca00001567983 */ /* 0x010f280000300a00 */
[----:B------:R1:W-:Y:S04]  /*3f100*/  STL [R1+0x1f58], R0 ;  /* 0x001f580001007387 */ /* 0x0003e80000100800 */
[----:B------:R1:W-:Y:S02]  /*3f110*/  STL [R1+0x1f64], R16 ;  /* 0x001f641001007387 */ /* 0x0003e40000100800 */
[----:B-1----:R-:W-:-:S02]  /*3f120*/  IMAD.MOV.U32 R0, RZ, RZ, R17 ;  /* 0x000000ffff007224 */ /* 0x002fc400078e0011 */
[----:B------:R-:W4:Y:S04]  /*3f130*/  LDL.LU.64 R16, [R1+0x1c98] ;  /* 0x001c980001107983 */ /* 0x000f280000300a00 */
[----:B------:R1:W-:Y:S04]  /*3f140*/  STL [R1+0x1f60], R0 ;  /* 0x001f600001007387 */ /* 0x0003e80000100800 */
[----:B------:R1:W-:Y:S02]  /*3f150*/  STL [R1+0x1f6c], R118 ;  /* 0x001f6c7601007387 */ /* 0x0003e40000100800 */
[----:B-1----:R-:W-:-:S02]  /*3f160*/  IMAD.MOV.U32 R0, RZ, RZ, R119 ;  /* 0x000000ffff007224 */ /* 0x002fc400078e0077 */
[----:B------:R-:W4:Y:S04]  /*3f170*/  LDL.LU.64 R118, [R1+0x1c90] ;  /* 0x001c900001767983 */ /* 0x000f280000300a00 */
[----:B------:R1:W-:Y:S04]  /*3f180*/  STL [R1+0x1f68], R0 ;  /* 0x001f680001007387 */ /* 0x0003e80000100800 */
[----:B--2---:R2:W-:Y:S01]  /*3f190*/  STL [R1+0x1f74], R102 ;  /* 0x001f746601007387 */ /* 0x0045e20000100800 */
[----:B-1----:R-:W-:-:S03]  /*3f1a0*/  IMAD.MOV.U32 R0, RZ, RZ, R103 ;  /* 0x000000ffff007224 */ /* 0x002fc600078e0067 */
[----:B--2---:R-:W2:Y:S04]  /*3f1b0*/  LDL.LU.64 R102, [R1+0x1c88] ;  /* 0x001c880001667983 */ /* 0x004ea80000300a00 */
        /* <DEDUP_REMOVED lines=26> */
[----:B-1----:R-:W-:-:S03]  /*3f360*/  MOV R0, R55 ;  /* 0x0000003700007202 */ /* 0x002fc60000000f00 */
        /* <DEDUP_REMOVED lines=103> */
[----:B-1----:R-:W-:-:S03]  /*3f9e0*/  MOV R0, R103 ;  /* 0x0000006700007202 */ /* 0x002fc60000000f00 */
        /* <DEDUP_REMOVED lines=103> */
[----:B-1----:R-:W-:-:S02]  /*40060*/  MOV R0, R39 ;  /* 0x0000002700007202 */ /* 0x002fc40000000f00 */
        /* <DEDUP_REMOVED lines=103> */
[----:B-1----:R-:W-:-:S03]  /*406e0*/  MOV R0, R87 ;  /* 0x0000005700007202 */ /* 0x002fc60000000f00 */
        /* <DEDUP_REMOVED lines=311> */
[----:B-1----:R-:W-:-:S02]  /*41a60*/  MOV R0, R17 ;  /* 0x0000001100007202 */ /* 0x002fc40000000f00 */
        /* <DEDUP_REMOVED lines=58> */
[----:B------:R1:W-:Y:S04]  /*41e10*/  STL [R1+0x2504], R4 ;  /* 0x0025040401007387 */ /* 0x0003e80000100800 */
[----:B------:R-:W2:Y:S01]  /*41e20*/  LDL.LU.64 R6, [R1+0x2560] ;  /* 0x0025600001067983 */ /* 0x000ea20000300a00 */
[----:B-1----:R-:W-:-:S05]  /*41e30*/  IMAD.MOV.U32 R0, RZ, RZ, R5 ;  /* 0x000000ffff007224 */ /* 0x002fca00078e0005 */
[----:B------:R1:W-:Y:S04]  /*41e40*/  STL [R1+0x2500], R0 ;  /* 0x0025000001007387 */ /* 0x0003e80000100800 */
        /* <DEDUP_REMOVED lines=8> */
[----:B------:R1:W-:Y:S02]  /*41ed0*/  STL [R1+0x251c], R14 ;  /* 0x00251c0e01007387 */ /* 0x0003e40000100800 */
[----:B-1----:R-:W-:-:S02]  /*41ee0*/  IMAD.MOV.U32 R0, RZ, RZ, R15 ;  /* 0x000000ffff007224 */ /* 0x002fc400078e000f */
[----:B------:R-:W2:Y:S04]  /*41ef0*/  LDL.LU.64 R14, [R1+0x1590] ;  /* 0x00159000010e7983 */ /* 0x000ea80000300a00 */
        /* <DEDUP_REMOVED lines=10> */
[----:B------:R-:W-:Y:S04]  /*41fa0*/  STL [R1+0x2534], R86 ;  /* 0x0025345601007387 */ /* 0x000fe80000100800 */
[----:B------:R-:W4:Y:S04]  /*41fb0*/  LDL.LU.64 R54, [R1+0x1578] ;  /* 0x0015780001367983 */ /* 0x000f280000300a00 */
[----:B------:R1:W-:Y:S02]  /*41fc0*/  STL [R1+0x2530], R0 ;  /* 0x0025300001007387 */ /* 0x0003e40000100800 */
[----:B-1----:R-:W-:-:S02]  /*41fd0*/  IMAD.MOV.U32 R0, RZ, RZ, R17 ;  /* 0x000000ffff007224 */ /* 0x002fc400078e0011 */
[----:B------:R1:W-:Y:S04]  /*41fe0*/  STL [R1+0x253c], R16 ;  /* 0x00253c1001007387 */ /* 0x0003e80000100800 */
[----:B-1----:R-:W4:Y:S04]  /*41ff0*/  LDL.LU.64 R16, [R1+0x1570] ;  /* 0x0015700001107983 */ /* 0x002f280000300a00 */
[----:B------:R1:W-:Y:S04]  /*42000*/  STL [R1+0x2538], R0 ;  /* 0x0025380001007387 */ /* 0x0003e80000100800 */
[----:B------:R2:W-:Y:S04]  /*42010*/  STL [R1+0x2544], R118 ;  /* 0x0025447601007387 */ /* 0x0005e80000100800 */
[----:B------:R-:W4:Y:S01]  /*42020*/  LDL.LU.64 R86, [R1+0x25a0] ;  /* 0x0025a00001567983 */ /* 0x000f220000300a00 */
[----:B-1----:R-:W-:-:S03]  /*42030*/  IMAD.MOV.U32 R0, RZ, RZ, R119 ;  /* 0x000000ffff007224 */ /* 0x002fc600078e0077 */
[----:B--2---:R-:W-:Y:S04]  /*42040*/  STL [R1+0x254c], R102 ;  /* 0x00254c6601007387 */ /* 0x004fe80000100800 */
[----:B------:R1:W-:Y:S04]  /*42050*/  STL [R1+0x2540], R0 ;  /* 0x0025400001007387 */ /* 0x0003e80000100800 */
[----:B------:R-:W2:Y:S01]  /*42060*/  LDL.LU.64 R118, [R1+0x1568] ;  /* 0x0015680001767983 */ /* 0x000ea20000300a00 */
[----:B-1----:R-:W-:-:S03]  /*42070*/  IMAD.MOV.U32 R0, RZ, RZ, R103 ;  /* 0x000000ffff007224 */ /* 0x002fc600078e0067 */
[----:B------:R-:W-:Y:S04]  /*42080*/  STL [R1+0x2554], R70 ;  /* 0x0025544601007387 */ /* 0x000fe80000100800 */
[----:B------:R1:W-:Y:S04]  /*42090*/  STL [R1+0x2548], R0 ;  /* 0x0025480001007387 */ /* 0x0003e80000100800 */
[----:B------:R-:W2:Y:S01]  /*420a0*/  LDL.LU.64 R102, [R1+0x1560] ;  /* 0x0015600001667983 */ /* 0x000ea20000300a00 */
[----:B-1----:R-:W-:-:S03]  /*420b0*/  IMAD.MOV.U32 R0, RZ, RZ, R71 ;  /* 0x000000ffff007224 */ /* 0x002fc600078e0047 */
[----:B------:R-:W-:Y:S04]  /*420c0*/  STL [R1+0x255c], R6 ;  /* 0x00255c0601007387 */ /* 0x000fe80000100800 */
[----:B------:R1:W-:Y:S04]  /*420d0*/  STL [R1+0x2550], R0 ;  /* 0x0025500001007387 */ /* 0x0003e80000100800 */
[----:B------:R-:W2:Y:S01]  /*420e0*/  LDL.LU.64 R70, [R1+0x1558] ;  /* 0x0015580001467983 */ /* 0x000ea20000300a00 */
[----:B-1----:R-:W-:-:S03]  /*420f0*/  MOV R0, R7 ;  /* 0x0000000700007202 */ /* 0x002fc60000000f00 */
[----:B------:R-:W-:Y:S04]  /*42100*/  STL [R1+0x2564], R4 ;  /* 0x0025640401007387 */ /* 0x000fe80000100800 */
        /* <DEDUP_REMOVED lines=12> */
[----:B------:R3:W-:Y:S01]  /*421d0*/  STL [R1+0x257c], R2 ;  /* 0x00257c0201007387 */ /* 0x0007e20000100800 */
[----:B-1----:R-:W-:-:S03]  /*421e0*/  IMAD.MOV.U32 R0, RZ, RZ, R3 ;  /* 0x000000ffff007224 */ /* 0x002fc600078e0003 */
[----:B---3--:R-:W3:Y:S04]  /*421f0*/  LDL.LU.64 R2, [R1+0x1538] ;  /* 0x0015380001027983 */ /* 0x008ee80000300a00 */
[----:B------:R1:W-:Y:S04]  /*42200*/  STL [R1+0x2578], R0 ;  /* 0x0025780001007387 */ /* 0x0003e80000100800 */
[----:B------:R1:W-:Y:S02]  /*42210*/  STL [R1+0x2584], R22 ;  /* 0x0025841601007387 */ /* 0x0003e40000100800 */
[----:B-1----:R-:W-:-:S02]  /*42220*/  IMAD.MOV.U32 R0, RZ, RZ, R23 ;  /* 0x000000ffff007224 */ /* 0x002fc400078e0017 */
[----:B------:R-:W3:Y:S04]  /*42230*/  LDL.LU.64 R22, [R1+0x25e0] ;  /* 0x0025e00001167983 */ /* 0x000ee80000300a00 */
[----:B------:R1:W-:Y:S04]  /*42240*/  STL [R1+0x2580], R0 ;  /* 0x0025800001007387 */ /* 0x0003e80000100800 */
[----:B----4-:R4:W-:Y:S01]  /*42250*/  STL [R1+0x258c], R54 ;  /* 0x00258c3601007387 */ /* 0x0109e20000100800 */
[----:B-1----:R-:W-:-:S03]  /*42260*/  IMAD.MOV.U32 R0, RZ, RZ, R55 ;  /* 0x000000ffff007224 */ /* 0x002fc600078e0037 */
[----:B----4-:R-:W4:Y:S04]  /*42270*/  LDL.LU.64 R54, [R1+0x1530] ;  /* 0x0015300001367983 */ /* 0x010f280000300a00 */
[----:B------:R1:W-:Y:S04]  /*42280*/  STL [R1+0x2588], R0 ;  /* 0x0025880001007387 */ /* 0x0003e80000100800 */
[----:B------:R1:W-:Y:S02]  /*42290*/  STL [R1+0x2594], R16 ;  /* 0x0025941001007387 */ /* 0x0003e40000100800 */
[----:B-1----:R-:W-:-:S02]  /*422a0*/  IMAD.MOV.U32 R0, RZ, RZ, R17 ;  /* 0x000000ffff007224 */ /* 0x002fc400078e0011 */
[----:B------:R-:W-:Y:S04]  /*422b0*/  STL [R1+0x259c], R86 ;  /* 0x00259c5601007387 */ /* 0x000fe80000100800 */
        /* <DEDUP_REMOVED lines=14> */
[----:B-1----:R-:W-:-:S03]  /*423a0*/  IMAD.MOV.U32 R0, RZ, RZ, R71 ;  /* 0x000000ffff007224 */ /* 0x002fc600078e0047 */
[----:B------:R-:W2:Y:S04]  /*423b0*/  LDL.LU.64 R70, [R1+0x1508] ;  /* 0x0015080001467983 */ /* 0x000ea80000300a00 */
        /* <DEDUP_REMOVED lines=13> */
[----:B---3--:R3:W-:Y:S04]  /*42490*/  STL [R1+0x25d4], R2 ;  /* 0x0025d40201007387 */ /* 0x0087e80000100800 */
[----:B------:R-:W2:Y:S01]  /*424a0*/  LDL.LU.64 R4, [R1+0x14f0] ;  /* 0x0014f00001047983 */ /* 0x000ea20000300a00 */
[----:B-1----:R-:W-:-:S03]  /*424b0*/  IMAD.MOV.U32 R0, RZ, RZ, R3 ;  /* 0x000000ffff007224 */ /* 0x002fc600078e0003 */
[----:B------:R-:W-:Y:S04]  /*424c0*/  STL [R1+0x25dc], R22 ;  /* 0x0025dc1601007387 */ /* 0x000fe80000100800 */
[----:B------:R1:W-:Y:S04]  /*424d0*/  STL [R1+0x25d0], R0 ;  /* 0x0025d00001007387 */ /* 0x0003e80000100800 */
[----:B---3--:R-:W3:Y:S01]  /*424e0*/  LDL.LU.64 R2, [R1+0x1430] ;  /* 0x0014300001027983 */ /* 0x008ee20000300a00 */
[----:B-1----:R-:W-:-:S03]  /*424f0*/  IMAD.MOV.U32 R0, RZ, RZ, R23 ;  /* 0x000000ffff007224 */ /* 0x002fc600078e0017 */
[----:B----4-:R-:W-:Y:S04]  /*42500*/  STL [R1+0x25e4], R54 ;  /* 0x0025e43601007387 */ /* 0x010fe80000100800 */
        /* <DEDUP_REMOVED lines=28> */
[----:B------:R1:W-:Y:S02]  /*426d0*/  STL [R1+0x2610], R0 ;  /* 0x0026100001007387 */ /* 0x0003e40000100800 */
[----:B-1----:R-:W-:Y:S02]  /*426e0*/  IMAD.MOV.U32 R0, RZ, RZ, R39 ;  /* 0x000000ffff007224 */ /* 0x002fe400078e0027 */
[----:B------:R-:W2:Y:S04]  /*426f0*/  LDL.LU.64 R38, [R1+0x1348] ;  /* 0x0013480001267983 */ /* 0x000ea80000300a00 */
[----:B------:R1:W-:Y:S04]  /*42700*/  STL [R1+0x2618], R0 ;  /* 0x0026180001007387 */ /* 0x0003e80000100800 */
[----:B------:R1:W-:Y:S02]  /*42710*/  STL [R1+0x2624], R14 ;  /* 0x0026240e01007387 */ /* 0x0003e40000100800 */
[----:B-1----:R-:W-:-:S02]  /*42720*/  IMAD.MOV.U32 R0, RZ, RZ, R15 ;  /* 0x000000ffff007224 */ /* 0x002fc400078e000f */
[----:B------:R-:W-:Y:S04]  /*42730*/  STL [R1+0x262c], R4 ;  /* 0x00262c0401007387 */ /* 0x000fe80000100800 */
[----:B------:R1:W-:Y:S04]  /*42740*/  STL [R1+0x2620], R0 ;  /* 0x0026200001007387 */ /* 0x0003e80000100800 */
[----:B------:R-:W2:Y:S01]  /*42750*/  LDL.LU.64 R14, [R1+0x1340] ;  /* 0x00134000010e7983 */ /* 0x000ea20000300a00 */
[----:B-1----:R-:W-:-:S03]  /*42760*/  MOV R0, R5 ;  /* 0x0000000500007202 */ /* 0x002fc60000000f00 */
[----:B---3--:R-:W-:Y:S04]  /*42770*/  STL [R1+0x2634], R2 ;  /* 0x0026340201007387 */ /* 0x008fe80000100800 */
[----:B------:R1:W-:Y:S02]  /*42780*/  STL [R1+0x2628], R0 ;  /* 0x0026280001007387 */ /* 0x0003e40000100800 */
[----:B-1----:R-:W-:Y:S02]  /*42790*/  IMAD.MOV.U32 R0, RZ, RZ, R3 ;  /* 0x000000ffff007224 */ /* 0x002fe400078e0003 */
[----:B------:R-:W3:Y:S04]  /*427a0*/  LDL.LU.64 R2, [R1+0x1338] ;  /* 0x0013380001027983 */ /* 0x000ee80000300a00 */
[----:B------:R1:W-:Y:S04]  /*427b0*/  STL [R1+0x2630], R0 ;  /* 0x0026300001007387 */ /* 0x0003e80000100800 */
[----:B----4-:R-:W-:Y:S01]  /*427c0*/  STL [R1+0x263c], R22 ;  /* 0x00263c1601007387 */ /* 0x010fe20000100800 */
        /* <DEDUP_REMOVED lines=19> */
[----:B------:R1:W-:Y:S02]  /*42900*/  STL [R1+0x2664], R102 ;  /* 0x0026646601007387 */ /* 0x0003e40000100800 */
[----:B-1----:R-:W-:-:S02]  /*42910*/  IMAD.MOV.U32 R0, RZ, RZ, R103 ;  /* 0x000000ffff007224 */ /* 0x002fc400078e0067 */
[----:B------:R-:W2:Y:S04]  /*42920*/  LDL.LU.64 R102, [R1+0x1310] ;  /* 0x0013100001667983 */ /* 0x000ea80000300a00 */
[----:B------:R1:W-:Y:S04]  /*42930*/  STL [R1+0x2660], R0 ;  /* 0x0026600001007387 */ /* 0x0003e80000100800 */
[----:B------:R1:W-:Y:S04]  /*42940*/  STL [R1+0x266c], R70 ;  /* 0x00266c4601007387 */ /* 0x0003e80000100800 */
[----:B------:R-:W2:Y:S01]  /*42950*/  LDL.LU.64 R86, [R1+0x1308] ;  /* 0x0013080001567983 */ /* 0x000ea20000300a00 */
[----:B-1----:R-:W-:-:S03]  /*42960*/  IMAD.MOV.U32 R0, RZ, RZ, R71 ;  /* 0x000000ffff007224 */ /* 0x002fc600078e0047 */
        /* <DEDUP_REMOVED lines=12> */
[----:B---3--:R3:W-:Y:S01]  /*42a30*/  STL [R1+0x2684], R2 ;  /* 0x0026840201007387 */ /* 0x0087e20000100800 */
[----:B-1----:R-:W-:-:S03]  /*42a40*/  IMAD.MOV.U32 R0, RZ, RZ, R3 ;  /* 0x000000ffff007224 */ /* 0x002fc600078e0003 */
[----:B------:R-:W2:Y:S04]  /*42a50*/  LDL.LU.64 R12, [R1+0x12d8] ;  /* 0x0012d800010c7983 */ /* 0x000ea80000300a00 */
[----:B---3--:R-:W3:Y:S04]  /*42a60*/  LDL.LU.64 R2, [R1+0x12d0] ;  /* 0x0012d00001027983 */ /* 0x008ee80000300a00 */
[----:B------:R1:W-:Y:S04]  /*42a70*/  STL [R1+0x2680], R0 ;  /* 0x0026800001007387 */ /* 0x0003e80000100800 */
[----:B----4-:R4:W-:Y:S01]  /*42a80*/  STL [R1+0x268c], R8 ;  /* 0x00268c0801007387 */ /* 0x0109e20000100800 */
[----:B-1----:R-:W-:-:S03]  /*42a90*/  IMAD.MOV.U32 R0, RZ, RZ, R9 ;  /* 0x000000ffff007224 */ /* 0x002fc600078e0009 */
[----:B------:R-:W3:Y:S04]  /*42aa0*/  LDL.LU.64 R10, [R1+0x12b8] ;  /* 0x0012b800010a7983 */ /* 0x000ee80000300a00 */
[----:B------:R-:W-:Y:S04]  /*42ab0*/  STL [R1+0x2694], R4 ;  /* 0x0026940401007387 */ /* 0x000fe80000100800 */
[----:B------:R1:W-:Y:S04]  /*42ac0*/  STL [R1+0x2688], R0 ;  /* 0x0026880001007387 */ /* 0x0003e80000100800 */
[----:B----4-:R-:W4:Y:S01]  /*42ad0*/  LDL.LU.64 R8, [R1+0x12b0] ;  /* 0x0012b00001087983 */ /* 0x010f220000300a00 */
[----:B-1----:R-:W-:-:S03]  /*42ae0*/  IMAD.MOV.U32 R0, RZ, RZ, R5 ;  /* 0x000000ffff007224 */ /* 0x002fc600078e0005 */
[----:B--2---:R-:W-:Y:S04]  /*42af0*/  STL [R1+0x269c], R16 ;  /* 0x00269c1001007387 */ /* 0x004fe80000100800 */
[----:B------:R1:W-:Y:S04]  /*42b00*/  STL [R1+0x2690], R0 ;  /* 0x0026900001007387 */ /* 0x0003e80000100800 */
[----:B------:R-:W2:Y:S01]  /*42b10*/  LDL.LU.64 R4, [R1+0x12a8] ;  /* 0x0012a80001047983 */ /* 0x000ea20000300a00 */
[----:B-1----:R-:W-:-:S03]  /*42b20*/  IMAD.MOV.U32 R0, RZ, RZ, R17 ;  /* 0x000000ffff007224 */ /* 0x002fc600078e0011 */
[----:B------:R-:W2:Y:S04]  /*42b30*/  LDL.LU.64 R16, [R1+0x2f88] ;  /* 0x002f880001107983 */ /* 0x000ea80000300a00 */
[----:B------:R-:W-:Y:S04]  /*42b40*/  STL [R1+0x26a4], R6 ;  /* 0x0026a40601007387 */ /* 0x000fe80000100800 */
[----:B------:R1:W-:Y:S04]  /*42b50*/  STL [R1+0x2698], R0 ;  /* 0x0026980001007387 */ /* 0x0003e80000100800 */
[----:B------:R-:W-:Y:S01]  /*42b60*/  STL [R1+0x26ac], R118 ;  /* 0x0026ac7601007387 */ /* 0x000fe20000100800 */
[----:B-1----:R-:W-:-:S05]  /*42b70*/  IMAD.MOV.U32 R0, RZ, RZ, R7 ;  /* 0x000000ffff007224 */ /* 0x002fca00078e0007 */
[----:B------:R1:W-:Y:S04]  /*42b80*/  STL [R1+0x26a0], R0 ;  /* 0x0026a00001007387 */ /* 0x0003e80000100800 */
[----:B------:R-:W2:Y:S01]  /*42b90*/  LDL.LU.64 R6, [R1+0x12a0] ;  /* 0x0012a00001067983 */ /* 0x000ea20000300a00 */
[----:B-1----:R-:W-:-:S03]  /*42ba0*/  IMAD.MOV.U32 R0, RZ, RZ, R119 ;  /* 0x000000ffff007224 */ /* 0x002fc600078e0077 */
[----:B------:R-:W2:Y:S04]  /*42bb0*/  LDL.LU.64 R118, [R1+0x2f80] ;  /* 0x002f800001767983 */ /* 0x000ea80000300a00 */
[----:B------:R-:W-:Y:S04]  /*42bc0*/  STL [R1+0x26b4], R102 ;  /* 0x0026b46601007387 */ /* 0x000fe80000100800 */
[----:B------:R1:W-:Y:S02]  /*42bd0*/  STL [R1+0x26a8], R0 ;  /* 0x0026a80001007387 */ /* 0x0003e40000100800 */
[----:B-1----:R-:W-:-:S02]  /*42be0*/  IMAD.MOV.U32 R0, RZ, RZ, R103 ;  /* 0x000000ffff007224 */ /* 0x002fc400078e0067 */
        /* <DEDUP_REMOVED lines=26> */
[----:B------:R-:W-:Y:S04]  /*42d90*/  STL [R1+0x26ec], R12 ;  /* 0x0026ec0c01007387 */ /* 0x000fe80000100800 */
[----:B---3--:R1:W-:Y:S02]  /*42da0*/  STL [R1+0x26f4], R2 ;  /* 0x0026f40201007387 */ /* 0x0083e40000100800 */
[----:B-1----:R-:W-:-:S02]  /*42db0*/  IMAD.MOV.U32 R2, RZ, RZ, R3 ;  /* 0x000000ffff027224 */ /* 0x002fc400078e0003 */
[----:B------:R-:W1:Y:S01]  /*42dc0*/  S2R R3, SR_TID.X ;  /* 0x0000000000037919 */ /* 0x000e620000002100 */
[----:B------:R-:W-:-:S05]  /*42dd0*/  MOV R12, R13 ;  /* 0x0000000d000c7202 */ /* 0x000fca0000000f00 */
[----:B------:R-:W-:Y:S04]  /*42de0*/  STL [R1+0x26e8], R12 ;  /* 0x0026e80c01007387 */ /* 0x000fe80000100800 */
[----:B------:R-:W-:Y:S04]  /*42df0*/  STL [R1+0x26fc], R10 ;  /* 0x0026fc0a01007387 */ /* 0x000fe80000100800 */
[----:B------:R3:W-:Y:S04]  /*42e00*/  STL [R1+0x26f0], R2 ;  /* 0x0026f00201007387 */ /* 0x0007e80000100800 */
[----:B----4-:R4:W-:Y:S01]  /*42e10*/  STL [R1+0x2704], R8 ;  /* 0x0027040801007387 */ /* 0x0109e20000100800 */
[----:B---3--:R-:W-:-:S02]  /*42e20*/  IMAD.MOV.U32 R2, RZ, RZ, R11 ;  /* 0x000000ffff027224 */ /* 0x008fc400078e000b */
[----:B----4-:R-:W-:-:S03]  /*42e30*/  IMAD.MOV.U32 R8, RZ, RZ, R9 ;  /* 0x000000ffff087224 */ /* 0x010fc600078e0009 */
[----:B------:R1:W-:Y:S04]  /*42e40*/  STL [R1+0x26f8], R2 ;  /* 0x0026f80201007387 */ /* 0x0003e80000100800 */
[----:B------:R3:W-:Y:S01]  /*42e50*/  STL [R1+0x2700], R8 ;  /* 0x0027000801007387 */ /* 0x0007e20000100800 */
[----:B-1----:R-:W-:-:S05]  /*42e60*/  LOP3.LUT R2, R3, 0x7, RZ, 0xc0, !PT ;  /* 0x0000000703027812 */ /* 0x002fca00078ec0ff */
[----:B------:R-:W-:Y:S01]  /*42e70*/  IMAD R2, R2, 0x90, RZ ;  /* 0x0000009002027824 */ /* 0x000fe200078e02ff */
[----:B--2---:R1:W-:Y:S01]  /*42e80*/  STL [R1+0x270c], R4 ;  /* 0x00270c0401007387 */ /* 0x0043e20000100800 */
[----:B---3--:R-:W-:-:S05]  /*42e90*/  IMAD.MOV.U32 R8, RZ, RZ, R5 ;  /* 0x000000ffff087224 */ /* 0x008fca00078e0005 */
[----:B------:R-:W-:Y:S01]  /*42ea0*/  STL [R1+0x2708], R8 ;  /* 0x0027080801007387 */ /* 0x000fe20000100800 */
[C---:B-1----:R-:W-:Y:S02]  /*42eb0*/  LOP3.LUT R5, R3.reuse, 0x3, RZ, 0xc0, !PT ;  /* 0x0000000303057812 */ /* 0x042fe400078ec0ff */
[C---:B------:R-:W-:Y:S01]  /*42ec0*/  LOP3.LUT R4, R3.reuse, 0x1c, RZ, 0xc0, !PT ;  /* 0x0000001c03047812 */ /* 0x040fe200078ec0ff */
[----:B------:R-:W-:Y:S01]  /*42ed0*/  IMAD.SHL.U32 R3, R3, 0x2, RZ ;  /* 0x0000000203037824 */ /* 0x000fe200078e00ff */
[----:B------:R1:W-:Y:S04]  /*42ee0*/  STL [R1+0x2714], R6 ;  /* 0x0027140601007387 */ /* 0x0003e80000100800 */
[----:B------:R-:W-:Y:S01]  /*42ef0*/  STL [R1+0x2710], R7 ;  /* 0x0027100701007387 */ /* 0x000fe20000100800 */
[----:B-1----:R-:W-:-:S03]  /*42f00*/  LOP3.LUT R6, R2, 0x30, R3, 0x78, !PT ;  /* 0x0000003002067812 */ /* 0x002fc600078e7803 */
[----:B------:R-:W2:Y:S04]  /*42f10*/  LDL.64 R2, [R1+0x2720] ;  /* 0x0027200001027983 */ /* 0x000ea80000100a00 */
[----:B------:R-:W3:Y:S04]  /*42f20*/  LDL.LU.64 R8, [R1+0x1298] ;  /* 0x0012980001087983 */ /* 0x000ee80000300a00 */
[----:B--2---:R1:W-:Y:S04]  /*42f30*/  STL.64 [R1+0x1ce8], R2 ;  /* 0x001ce80201007387 */ /* 0x0043e80000100a00 */
[----:B-1----:R-:W2:Y:S04]  /*42f40*/  LDL.LU.64 R2, [R1+0x1290] ;  /* 0x0012900001027983 */ /* 0x002ea80000300a00 */
[----:B---3--:R1:W-:Y:S04]  /*42f50*/  STL.64 [R1+0x1ce0], R8 ;  /* 0x001ce00801007387 */ /* 0x0083e80000100a00 */
[----:B-1----:R-:W3:Y:S04]  /*42f60*/  LDL.LU.64 R8, [R1+0x1288] ;  /* 0x0012880001087983 */ /* 0x002ee80000300a00 */
        /* <DEDUP_REMOVED lines=19> */
[----:B-1----:R-:W3:Y:S04]  /*430a0*/  LDL.64 R8, [R1+0x2728] ;  /* 0x0027280001087983 */ /* 0x002ee80000100a00 */
        /* <DEDUP_REMOVED lines=245> */
[----:B-1----:R-:W2:Y:S04]  /*44000*/  LDL.LU.64 R2, [R1] ;  /* 0x0000000001027983 */ /* 0x002ea80000300a00 */
[----:B---3--:R-:W-:Y:S04]  /*44010*/  STL.64 [R1+0x18b0], R8 ;  /* 0x0018b00801007387 */ /* 0x008fe80000100a00 */
[----:B------:R-:W-:Y:S04]  /*44020*/  STL.64 [R1+0x18a0], R250 ;  /* 0x0018a0fa01007387 */ /* 0x000fe80000100a00 */
[----:B--2---:R1:W-:Y:S04]  /*44030*/  STL.64 [R1+0x18a8], R2 ;  /* 0x0018a80201007387 */ /* 0x0043e80000100a00 */
[----:B------:R2:W-:Y:S04]  /*44040*/  STL.64 [R1+0x1898], R248 ;  /* 0x001898f801007387 */ /* 0x0005e80000100a00 */
        /* <DEDUP_REMOVED lines=117> */
[----:B------:R2:W-:Y:S04]  /*447a0*/  STL [R1+0x1080], RZ ;  /* 0x001080ff01007387 */ /* 0x0005e80000100800 */
        /* <DEDUP_REMOVED lines=1022> */
[----:B------:R2:W-:Y:S01]  /*48790*/  STL [R1+0x136c], RZ ;  /* 0x00136cff01007387 */ /* 0x0005e20000100800 */
[----:B------:R-:W-:Y:S01]  /*487a0*/  IMAD.MOV.U32 R0, RZ, RZ, c[0x0][0x188] ;  /* 0x00006200ff007624 */ /* 0x000fe200078e00ff */
[----:B------:R-:W-:-:S03]  /*487b0*/  USHF.R.S32.HI UR8, URZ, 0x1f, UR7 ;  /* 0x0000001f3f087899 */ /* 0x000fc60008011407 */
[----:B------:R-:W-:Y:S01]  /*487c0*/  IMAD.SHL.U32 R0, R0, 0x20, RZ ;  /* 0x0000002000007824 */ /* 0x000fe200078e00ff */
[----:B-1----:R-:W-:Y:S01]  /*487d0*/  SHF.R.S32.HI R2, RZ, 0x1f, R252 ;  /* 0x0000001fff027819 */ /* 0x002fe200000114fc */
[----:B------:R-:W-:Y:S01]  /*487e0*/  IMAD R4, R5, 0x120, R4 ;  /* 0x0000012005047824 */ /* 0x000fe200078e0204 */
[----:B------:R-:W-:Y:S02]  /*487f0*/  ULEA.HI UR7, UR8, UR7, URZ, 0x5 ;  /* 0x0000000708077291 */ /* 0x000fe4000f8f283f */
[----:B------:R-:W-:Y:S02]  /*48800*/  SHF.R.S32.HI R3, RZ, 0x1f, R0 ;  /* 0x0000001fff037819 */ /* 0x000fe40000011400 */
[----:B------:R-:W-:Y:S01]  /*48810*/  SHF.L.U64.HI R2, R252, 0x2, R2 ;  /* 0x00000002fc027819 */ /* 0x000fe20000010202 */
[----:B------:R-:W-:Y:S01]  /*48820*/  USHF.R.S32.HI UR7, URZ, 0x5, UR7 ;  /* 0x000000053f077899 */ /* 0x000fe20008011407 */
[----:B------:R-:W-:Y:S01]  /*48830*/  SHF.L.U64.HI R3, R0, 0x2, R3 ;  /* 0x0000000200037819 */ /* 0x000fe20000010203 */
[----:B------:R-:W-:Y:S01]  /*48840*/  IMAD.SHL.U32 R252, R252, 0x4, RZ ;  /* 0x00000004fcfc7824 */ /* 0x000fe200078e00ff */
[----:B------:R-:W-:-:S02]  /*48850*/  LOP3.LUT R0, R4, 0x20, RZ, 0x3c, !PT ;  /* 0x0000002004007812 */ /* 0x000fc400078e3cff */
[C---:B------:R-:W-:Y:S02]  /*48860*/  LOP3.LUT R5, R4.reuse, 0x40, RZ, 0x3c, !PT ;  /* 0x0000004004057812 */ /* 0x040fe400078e3cff */
[----:B------:R-:W-:Y:S02]  /*48870*/  LOP3.LUT R4, R4, 0x60, RZ, 0x3c, !PT ;  /* 0x0000006004047812 */ /* 0x000fe400078e3cff */
[----:B------:R-:W-:Y:S01]  /*48880*/  LOP3.LUT R0, R6, 0x40, RZ, 0x3c, !PT ;  /* 0x0000004006007812 */ /* 0x000fe200078e3cff */
[----:B------:R-:W-:Y:S02]  /*48890*/  UMOV UR4, URZ ;  /* 0x0000003f00047c82 */ /* 0x000fe40008000000 */
[----:B------:R-:W-:Y:S02]  /*488a0*/  UMOV UR6, 0x1 ;  /* 0x0000000100067882 */ /* 0x000fe40000000000 */
[----:B------:R-:W-:Y:S02]  /*488b0*/  UIADD3 UR12, UR7, -0x2, URZ ;  /* 0xfffffffe070c7890 */ /* 0x000fe4000fffe03f */
[----:B--2---:R-:W-:-:S02]  /*488c0*/  UMOV UR8, 0xffffffff ;  /* 0xffffffff00087882 */ /* 0x004fc40000000000 */
.L_x_1:
[----:B------:R-:W1:Y:S01]  /*488d0*/  S2R R4, SR_TID.X ;  /* 0x0000000000047919 */ /* 0x000e620000002100 */
[----:B------:R-:W-:Y:S01]  /*488e0*/  UIADD3 UR8, UR8, 0x1, URZ ;  /* 0x0000000108087890 */ /* 0x000fe2000fffe03f */
[----:B------:R-:W-:-:S04]  /*488f0*/  DEPBAR.LE SB0, 0x2 ;  /* 0x000080800000791a */ /* 0x000fc80000000000 */
[----:B------:R-:W-:Y:S01]  /*48900*/  UISETP.GT.AND UP0, UPT, UR8, 0x1, UPT ;  /* 0x000000010800788c */ /* 0x000fe2000bf04270 */
[----:B------:R-:W-:Y:S03]  /*48910*/  STL [R1+0x2f4c], R3 ;  /* 0x002f4c0301007387 */ /* 0x000fe60000100800 */
[----:B------:R-:W-:Y:S01]  /*48920*/  USEL UR8, UR8, URZ, !UP0 ;  /* 0x0000003f08087287 */ /* 0x000fe2000c000000 */
[----:B------:R2:W-:Y:S04]  /*48930*/  STL [R1+0x2f48], R2 ;  /* 0x002f480201007387 */ /* 0x0005e80000100800 */
[----:B------:R-:W3:Y:S01]  /*48940*/  S2R R10, SR_TID.X ;  /* 0x00000000000a7919 */ /* 0x000ee20000002100 */
[----:B------:R-:W-:Y:S01]  /*48950*/  IMAD.U32 R0, RZ, RZ, UR8 ;  /* 0x00000008ff007e24 */ /* 0x000fe2000f8e00ff */
[----:B-1----:R-:W-:-:S02]  /*48960*/  LOP3.LUT R6, R4, 0x1c, RZ, 0xc0, !PT ;  /* 0x0000001c04067812 */ /* 0x002fc400078ec0ff */
[C---:B------:R-:W-:Y:S02]  /*48970*/  LOP3.LUT R5, R4.reuse, 0x3, RZ, 0xc0, !PT ;  /* 0x0000000304057812 */ /* 0x040fe400078ec0ff */
[C---:B------:R-:W-:Y:S02]  /*48980*/  LOP3.LUT R8, R4.reuse, 0x1c, RZ, 0xc0, !PT ;  /* 0x0000001c04087812 */ /* 0x040fe400078ec0ff */
[----:B------:R-:W-:Y:S01]  /*48990*/  LOP3.LUT R7, R4, 0x3, RZ, 0xc0, !PT ;  /* 0x0000000304077812 */ /* 0x000fe200078ec0ff */
[----:B------:R-:W-:Y:S02]  /*489a0*/  IMAD R5, R5, 0x120, R6 ;  /* 0x0000012005057824 */ /* 0x000fe400078e0206 */
[----:B------:R-:W-:Y:S02]  /*489b0*/  IMAD.U32 R4, RZ, RZ, UR8 ;  /* 0x00000008ff047e24 */ /* 0x000fe4000f8e00ff */
[----:B------:R-:W-:Y:S01]  /*489c0*/  IMAD R7, R7, 0x120, R8 ;  /* 0x0000012007077824 */ /* 0x000fe200078e0208 */
[----:B------:R-:W-:-:S03]  /*489d0*/  LOP3.LUT R5, R5, 0x20, RZ, 0x3c, !PT ;  /* 0x0000002005057812 */ /* 0x000fc600078e3cff */
[----:B------:R-:W-:Y:S01]  /*489e0*/  IMAD R25, R0, 0x2000, R7 ;  /* 0x0000200000197824 */ /* 0x000fe200078e0207 */
[----:B------:R-:W-:Y:S01]  /*489f0*/  BAR.SYNC.DEFER_BLOCKING 0x0 ;  /* 0x0000000000007b1d */ /* 0x000fe20000010000 */
[----:B------:R-:W-:Y:S01]  /*48a00*/  IMAD R27, R4, 0x2000, R5 ;  /* 0x00002000041b7824 */ /* 0x000fe200078e0205 */
[C---:B---3--:R-:W-:Y:S01]  /*48a10*/  LOP3.LUT R6, R10.reuse, 0x7, RZ, 0xc0, !PT ;  /* 0x000000070a067812 */ /* 0x048fe200078ec0ff */
[C---:B------:R-:W-:Y:S01]  /*48a20*/  IMAD.SHL.U32 R7, R10.reuse, 0x2, RZ ;  /* 0x000000020a077824 */ /* 0x040fe200078e00ff */
[C---:B------:R-:W-:Y:S01]  /*48a30*/  LOP3.LUT R9, R10.reuse, 0x1c, RZ, 0xc0, !PT ;  /* 0x0000001c0a097812 */ /* 0x040fe200078ec0ff */
[----:B------:R-:W-:Y:S01]  /*48a40*/  IMAD.U32 R5, RZ, RZ, UR8 ;  /* 0x00000008ff057e24 */ /* 0x000fe2000f8e00ff */
[----:B------:R-:W-:Y:S01]  /*48a50*/  STL [R1+0x57c], R25 ;  /* 0x00057c1901007387 */ /* 0x000fe20000100800 */
[----:B------:R-:W-:Y:S01]  /*48a60*/  LOP3.LUT R8, R10, 0x3, RZ, 0xc0, !PT ;  /* 0x000000030a087812 */ /* 0x000fe200078ec0ff */
[----:B------:R-:W-:Y:S01]  /*48a70*/  IMAD R6, R6, 0x90, RZ ;  /* 0x0000009006067824 */ /* 0x000fe200078e02ff */
[C---:B------:R-:W-:Y:S01]  /*48a80*/  LOP3.LUT R11, R10.reuse, 0x1c, RZ, 0xc0, !PT ;  /* 0x0000001c0a0b7812 */ /* 0x040fe200078ec0ff */
[----:B------:R-:W-:Y:S01]  /*48a90*/  STL [R1+0x1430], R27 ;  /* 0x0014301b01007387 */ /* 0x000fe20000100800 */
[----:B------:R-:W-:Y:S01]  /*48aa0*/  LOP3.LUT R10, R10, 0x3, RZ, 0xc0, !PT ;  /* 0x000000030a0a7812 */ /* 0x000fe200078ec0ff */
[----:B------:R-:W-:Y:S01]  /*48ab0*/  IMAD R8, R8, 0x120, R9 ;  /* 0x0000012008087824 */ /* 0x000fe200078e0209 */
[----:B------:R-:W-:Y:S01]  /*48ac0*/  LOP3.LUT R6, R6, 0x30, R7, 0x78, !PT ;  /* 0x0000003006067812 */ /* 0x000fe200078e7807 */
[----:B------:R-:W3:Y:S02]  /*48ad0*/  LDL.LU.64 R52, [R1+0x1080] ;  /* 0x0010800001347983 */ /* 0x000ee40000300a00 */
[----:B------:R-:W-:Y:S01]  /*48ae0*/  IMAD R10, R10, 0x120, R11 ;  /* 0x000001200a0a7824 */ /* 0x000fe200078e020b */
[----:B------:R-:W-:Y:S01]  /*48af0*/  LOP3.LUT R8, R8, 0x60, RZ, 0x3c, !PT ;  /* 0x0000006008087812 */ /* 0x000fe200078e3cff */
[----:B------:R-:W3:Y:S03]  /*48b00*/  LDL.LU.64 R54, [R1+0x1088] ;  /* 0x0010880001367983 */ /* 0x000ee60000300a00 */
[----:B------:R-:W-:Y:S01]  /*48b10*/  LOP3.LUT R10, R10, 0x40, RZ, 0x3c, !PT ;  /* 0x000000400a0a7812 */ /* 0x000fe200078e3cff */
[----:B------:R-:W4:Y:S01]  /*48b20*/  LDL.LU.64 R48, [R1+0x1070] ;  /* 0x0010700001307983 */ /* 0x000f220000300a00 */
[----:B--2---:R-:W-:-:S03]  /*48b30*/  IMAD R2, R4, 0x2000, R8 ;  /* 0x0000200004027824 */ /* 0x004fc600078e0208 */
[----:B------:R-:W4:Y:S01]  /*48b40*/  LDL.LU.64 R50, [R1+0x1078] ;  /* 0x0010780001327983 */ /* 0x000f220000300a00 */
[----:B------:R-:W-:Y:S02]  /*48b50*/  IMAD R3, R0, 0x2000, R10 ;  /* 0x0000200000037824 */ /* 0x000fe400078e020a */
[----:B------:R-:W-:Y:S01]  /*48b60*/  IMAD R0, R5, 0x10000, R6 ;  /* 0x0001000005007824 */ /* 0x000fe200078e0206 */
[----:B------:R-:W2:Y:S04]  /*48b70*/  LDL.LU.64 R44, [R1+0x1060] ;  /* 0x00106000012c7983 */ /* 0x000ea80000300a00 */
[----:B------:R-:W2:Y:S04]  /*48b80*/  LDL.LU.64 R46, [R1+0x1068] ;  /* 0x00106800012e7983 */ /* 0x000ea80000300a00 */
[----:B------:R-:W5:Y:S04]  /*48b90*/  LDL.LU.64 R40, [R1+0x1050] ;  /* 0x0010500001287983 */ /* 0x000f680000300a00 */
[----:B------:R-:W5:Y:S04]  /*48ba0*/  LDL.LU.64 R42, [R1+0x1058] ;  /* 0x00105800012a7983 */ /* 0x000f680000300a00 */
[----:B------:R-:W2:Y:S04]  /*48bb0*/  LDL.LU.64 R36, [R1+0x1010] ;  /* 0x0010100001247983 */ /* 0x000ea80000300a00 */
[----:B------:R-:W2:Y:S04]  /*48bc0*/  LDL.LU.64 R38, [R1+0x1018] ;  /* 0x0010180001267983 */ /* 0x000ea80000300a00 */
[----:B------:R-:W4:Y:S04]  /*48bd0*/  LDL.LU.64 R32, [R1+0x1000] ;  /* 0x0010000001207983 */ /* 0x000f280000300a00 */
[----:B------:R-:W4:Y:S04]  /*48be0*/  LDL.LU.64 R34, [R1+0x1008] ;  /* 0x0010080001227983 */ /* 0x000f280000300a00 */
[----:B------:R-:W5:Y:S04]  /*48bf0*/  LDL.LU.64 R28, [R1+0xfe0] ;  /* 0x000fe000011c7983 */ /* 0x000f680000300a00 */
[----:B------:R-:W5:Y:S04]  /*48c00*/  LDL.LU.64 R30, [R1+0xfe8] ;  /* 0x000fe800011e7983 */ /* 0x000f680000300a00 */
[----:B------:R-:W5:Y:S04]  /*48c10*/  LDL.LU.64 R20, [R1+0xfc0] ;  /* 0x000fc00001147983 */ /* 0x000f680000300a00 */
[----:B------:R-:W5:Y:S04]  /*48c20*/  LDL.LU.64 R22, [R1+0xfc8] ;  /* 0x000fc80001167983 */ /* 0x000f680000300a00 */
[----:B------:R-:W-:Y:S04]  /*48c30*/  LDS R4, [R25+0x20000] ;  /* 0x0200000019047984 */ /* 0x000fe80000000800 */
[----:B------:R-:W-:Y:S04]  /*48c40*/  LDS R6, [R25+0x20400] ;  /* 0x0204000019067984 */ /* 0x000fe80000000800 */
[----:B------:R-:W-:Y:S04]  /*48c50*/  LDS R5, [R27+0x20000] ;  /* 0x020000001b057984 */ /* 0x000fe80000000800 */
[----:B------:R-:W-:Y:S04]  /*48c60*/  LDS R7, [R27+0x20400] ;  /* 0x020400001b077984 */ /* 0x000fe80000000800 */
[----:B------:R-:W3:Y:S04]  /*48c70*/  LDSM.16.M88.4 R188, [R0] ;  /* 0x0000000000bc783b */ /* 0x000ee80000000200 */
[----:B------:R-:W2:Y:S04]  /*48c80*/  LDSM.16.M88.4 R208, [R0+0x400] ;  /* 0x0004000000d0783b */ /* 0x000ea80000000200 */
[----:B------:R-:W-:Y:S04]  /*48c90*/  LDS R8, [R3+0x20000] ;  /* 0x0200000003087984 */ /* 0x000fe80000000800 */
[----:B------:R-:W-:Y:S04]  /*48ca0*/  LDS R10, [R3+0x20400] ;  /* 0x02040000030a7984 */ /* 0x000fe80000000800 */
[----:B------:R-:W-:Y:S04]  /*48cb0*/  LDS R9, [R2+0x20000] ;  /* 0x0200000002097984 */ /* 0x000fe80000000800 */
[----:B------:R-:W4:Y:S04]  /*48cc0*/  LDS R11, [R2+0x20400] ;  /* 0x02040000020b7984 */ /* 0x000f280000000800 */
[----:B------:R-:W-:Y:S04]  /*48cd0*/  LDS R12, [R25+0x20080] ;  /* 0x02008000190c7984 */ /* 0x000fe80000000800 */
[----:B------:R-:W-:Y:S04]  /*48ce0*/  LDS R14, [R25+0x20480] ;  /* 0x02048000190e7984 */ /* 0x000fe80000000800 */
[----:B------:R-:W-:Y:S04]  /*48cf0*/  LDS R13, [R27+0x20080] ;  /* 0x020080001b0d7984 */ /* 0x000fe80000000800 */
[----:B------:R-:W5:Y:S04]  /*48d00*/  LDS R15, [R27+0x20480] ;  /* 0x020480001b0f7984 */ /* 0x000f680000000800 */
[----:B------:R-:W-:Y:S04]  /*48d10*/  LDS R16, [R3+0x20080] ;  /* 0x0200800003107984 */ /* 0x000fe80000000800 */
[----:B------:R-:W-:Y:S04]  /*48d20*/  LDS R18, [R3+0x20480] ;  /* 0x0204800003127984 */ /* 0x000fe80000000800 */
[----:B------:R-:W-:Y:S04]  /*48d30*/  LDS R17, [R2+0x20080] ;  /* 0x0200800002117984 */ /* 0x000fe80000000800 */
[----:B------:R-:W1:Y:S04]  /*48d40*/  LDS R19, [R2+0x20480] ;  /* 0x0204800002137984 */ /* 0x000e680000000800 */
[----:B------:R-:W-:Y:S04]  /*48d50*/  STL [R1+0x1434], R3 ;  /* 0x0014340301007387 */ /* 0x000fe80000100800 */
[----:B------:R-:W-:Y:S04]  /*48d60*/  STL [R1+0x1438], R2 ;  /* 0x0014380201007387 */ /* 0x000fe80000100800 */
[----:B------:R-:W-:Y:S04]  /*48d70*/  STL [R1+0x3754], R27 ;  /* 0x0037541b01007387 */ /* 0x000fe80000100800 */
[----:B------:R1:W-:Y:S04]  /*48d80*/  STL [R1+0x3750], R25 ;  /* 0x0037501901007387 */ /* 0x0003e80000100800 */
[----:B------:R-:W1:Y:S04]  /*48d90*/  LDSM.16.M88.4 R184, [R0+0x800] ;  /* 0x0008000000b8783b */ /* 0x000e680000000200 */
[----:B------:R-:W-:Y:S04]  /*48da0*/  LDSM.16.M88.4 R128, [R0+0x3000] ;  /* 0x003000000080783b */ /* 0x000fe80000000200 */
[----:B------:R-:W-:Y:S01]  /*48db0*/  LDSM.16.M88.4 R148, [R0+0x3400] ;  /* 0x003400000094783b */ /* 0x000fe20000000200 */
[C---:B---3--:R-:W-:Y:S03]  /*48dc0*/  HMMA.1688.F32.TF32 R228, R4.reuse, R188, R52 ;  /* 0x000000bc04e4723c */ /* 0x048fe60000081034 */
[----:B------:R-:W-:Y:S05]  /*48dd0*/  LDSM.16.M88.4 R52, [R0+0x1c00] ;  /* 0x001c00000034783b */ /* 0x000fea0000000200 */
[-C--:B--2---:R-:W-:Y:S08]  /*48de0*/  HMMA.1688.F32.TF32 R212, R4, R208.reuse, R36 ;  /* 0x000000d004d4723c */ /* 0x084ff00000081024 */
[-C--:B----4-:R-:W-:Y:S08]  /*48df0*/  HMMA.1688.F32.TF32 R216, R8, R208.reuse, R32 ;  /* 0x000000d008d8723c */ /* 0x090ff00000081020 */
[-C--:B-----5:R-:W-:Y:S01]  /*48e00*/  HMMA.1688.F32.TF32 R220, R12, R208.reuse, R28 ;  /* 0x000000d00cdc723c */ /* 0x0a0fe2000008101c */
        /* <DEDUP_REMOVED lines=8> */
[----:B------:R-:W2:Y:S04]  /*48e90*/  LDL.LU.64 R56, [R1+0x1040] ;  /* 0x0010400001387983 */ /* 0x000ea80000300a00 */
[----:B------:R-:W2:Y:S04]  /*48ea0*/  LDL.LU.64 R58, [R1+0x1048] ;  /* 0x00104800013a7983 */ /* 0x000ea80000300a00 */
[----:B------:R-:W3:Y:S04]  /*48eb0*/  LDL.LU.64 R32, [R1+0x1030] ;  /* 0x0010300001207983 */ /* 0x000ee80000300a00 */
[----:B------:R-:W3:Y:S04]  /*48ec0*/  LDL.LU.64 R34, [R1+0x1038] ;  /* 0x0010380001227983 */ /* 0x000ee80000300a00 */
[----:B-1----:R-:W4:Y:S04]  /*48ed0*/  LDL.LU.64 R24, [R1+0x1020] ;  /* 0x0010200001187983 */ /* 0x002f280000300a00 */
[----:B------:R-:W4:Y:S01]  /*48ee0*/  LDL.LU.64 R26, [R1+0x1028] ;  /* 0x00102800011a7983 */ /* 0x000f220000300a00 */
[----:B------:R-:W-:Y:S03]  /*48ef0*/  HMMA.1688.F32.TF32 R224, R16, R208, R20 ;  /* 0x000000d010e0723c */ /* 0x000fe60000081014 */
[----:B------:R-:W5:Y:S04]  /*48f00*/  LDL.LU.64 R116, [R1+0xfd0] ;  /* 0x000fd00001747983 */ /* 0x000f680000300a00 */
[----:B------:R-:W5:Y:S04]  /*48f10*/  LDL.LU.64 R118, [R1+0xfd8] ;  /* 0x000fd80001767983 */ /* 0x000f680000300a00 */
[----:B------:R-:W5:Y:S04]  /*48f20*/  LDL.LU.64 R20, [R1+0xfb0] ;  /* 0x000fb00001147983 */ /* 0x000f680000300a00 */
[----:B------:R-:W5:Y:S04]  /*48f30*/  LDL.LU.64 R22, [R1+0xfb8] ;  /* 0x000fb80001167983 */ /* 0x000f680000300a00 */
[----:B------:R-:W5:Y:S04]  /*48f40*/  LDSM.16.M88.4 R36, [R0+0xc00] ;  /* 0x000c00000024783b */ /* 0x000f680000000200 */
[----:B------:R-:W5:Y:S04]  /*48f50*/  LDL.LU.64 R112, [R1+0xfa0] ;  /* 0x000fa00001707983 */ /* 0x000f680000300a00 */
        /* <DEDUP_REMOVED lines=28> */
[----:B------:R-:W5:Y:S01]  /*49120*/  LDL.LU.64 R30, [R1+0xea8] ;  /* 0x000ea800011e7983 */ /* 0x000f620000300a00 */
[-C--:B--2---:R-:W-:Y:S03]  /*49130*/  HMMA.1688.F32.TF32 R192, R4, R184.reuse, R56 ;  /* 0x000000b804c0723c */ /* 0x084fe60000081038 */
[----:B------:R-:W2:Y:S04]  /*49140*/  LDL.LU.64 R56, [R1+0xe60] ;  /* 0x000e600001387983 */ /* 0x000ea80000300a00 */
[----:B------:R-:W2:Y:S01]  /*49150*/  LDL.LU.64 R58, [R1+0xe68] ;  /* 0x000e6800013a7983 */ /* 0x000ea20000300a00 */
[-C--:B---3--:R-:W-:Y:S03]  /*49160*/  HMMA.1688.F32.TF32 R196, R8, R184.reuse, R32 ;  /* 0x000000b808c4723c */ /* 0x088fe60000081020 */
[----:B------:R-:W3:Y:S04]  /*49170*/  LDL.LU.64 R32, [R1+0xe50] ;  /* 0x000e500001207983 */ /* 0x000ee80000300a00 */
[----:B------:R-:W3:Y:S01]  /*49180*/  LDL.LU.64 R34, [R1+0xe58] ;  /* 0x000e580001227983 */ /* 0x000ee20000300a00 */
[----:B----4-:R-:W-:Y:S03]  /*49190*/  HMMA.1688.F32.TF32 R200, R12, R184, R24 ;  /* 0x000000b80cc8723c */ /* 0x010fe60000081018 */
[----:B------:R-:W4:Y:S04]  /*491a0*/  LDL.LU.64 R24, [R1+0xe40] ;  /* 0x000e400001187983 */ /* 0x000f280000300a00 */
[----:B------:R-:W4:Y:S01]  /*491b0*/  LDL.LU.64 R26, [R1+0xe48] ;  /* 0x000e4800011a7983 */ /* 0x000f220000300a00 */
[----:B-----5:R-:W-:Y:S03]  /*491c0*/  HMMA.1688.F32.TF32 R164, R4, R36, R20 ;  /* 0x0000002404a4723c */ /* 0x020fe60000081014 */
[----:B------:R-:W5:Y:S04]  /*491d0*/  LDL.LU.64 R20, [R1+0xe20] ;  /* 0x000e200001147983 */ /* 0x000f680000300a00 */
[----:B------:R-:W5:Y:S01]  /*491e0*/  LDL.LU.64 R22, [R1+0xe28] ;  /* 0x000e280001167983 */ /* 0x000f620000300a00 */
[-C--:B------:R-:W-:Y:S03]  /*491f0*/  HMMA.1688.F32.TF32 R240, R8, R188.reuse, R48 ;  /* 0x000000bc08f0723c */ /* 0x080fe60000081030 */
[----:B------:R-:W-:Y:S05]  /*49200*/  LDSM.16.M88.4 R48, [R0+0x1800] ;  /* 0x001800000030783b */ /* 0x000fea0000000200 */
[C---:B------:R-:W-:Y:S01]  /*49210*/  HMMA.1688.F32.TF32 R236, R16.reuse, R188, R40 ;  /* 0x000000bc10ec723c */ /* 0x040fe20000081028 */
[----:B------:R-:W1:Y:S07]  /*49220*/  LDSM.16.M88.4 R40, [R0+0x1000] ;  /* 0x001000000028783b */ /* 0x000e6e0000000200 */
[----:B------:R-:W-:Y:S08]  /*49230*/  HMMA.1688.F32.TF32 R204, R16, R184, R116 ;  /* 0x000000b810cc723c */ /* 0x000ff00000081074 */
[C---:B------:R-:W-:Y:S08]  /*49240*/  HMMA.1688.F32.TF32 R172, R8.reuse, R36, R112 ;  /* 0x0000002408ac723c */ /* 0x040ff00000081070 */
[-C--:B-1----:R-:W-:Y:S08]  /*49250*/  HMMA.1688.F32.TF32 R152, R8, R40.reuse, R96 ;  /* 0x000000280898723c */ /* 0x082ff00000081060 */
[----:B------:R-:W-:Y:S08]  /*49260*/  HMMA.1688.F32.TF32 R144, R4, R40, R100 ;  /* 0x000000280490723c */ /* 0x000ff00000081064 */
[-C--:B------:R-:W-:Y:S08]  /*49270*/  HMMA.1688.F32.TF32 R112, R8, R48.reuse, R64 ;  /* 0x000000300870723c */ /* 0x080ff00000081040 */
[-C--:B------:R-:W-:Y:S01]  /*49280*/  HMMA.1688.F32.TF32 R116, R12, R48.reuse, R60 ;  /* 0x000000300c74723c */ /* 0x080fe2000008103c */
[----:B------:R-:W3:Y:S04]  /*49290*/  LDL.LU.64 R60, [R1+0xe90] ;  /* 0x000e9000013c7983 */ /* 0x000ee80000300a00 */
[----:B------:R-:W3:Y:S03]  /*492a0*/  LDL.LU.64 R62, [R1+0xe98] ;  /* 0x000e9800013e7983 */ /* 0x000ee60000300a00 */
[----:B------:R-:W-:Y:S01]  /*492b0*/  HMMA.1688.F32.TF32 R120, R16, R48, R28 ;  /* 0x000000301078723c */ /* 0x000fe2000008101c */
[----:B------:R-:W3:Y:S04]  /*492c0*/  LDL.LU.64 R64, [R1+0xe80] ;  /* 0x000e800001407983 */ /* 0x000ee80000300a00 */
[----:B------:R-:W3:Y:S04]  /*492d0*/  LDL.LU.64 R66, [R1+0xe88] ;  /* 0x000e880001427983 */ /* 0x000ee80000300a00 */
[----:B------:R-:W3:Y:S04]  /*492e0*/  LDL.LU.64 R28, [R1+0xe70] ;  /* 0x000e7000011c7983 */ /* 0x000ee80000300a00 */
[----:B------:R-:W3:Y:S01]  /*492f0*/  LDL.LU.64 R30, [R1+0xe78] ;  /* 0x000e7800011e7983 */ /* 0x000ee20000300a00 */
[-C--:B----4-:R-:W-:Y:S03]  /*49300*/  HMMA.1688.F32.TF32 R96, R12, R52.reuse, R24 ;  /* 0x000000340c60723c */ /* 0x090fe60000081018 */
[----:B------:R-:W4:Y:S04]  /*49310*/  LDL.LU.64 R24, [R1+0xe30] ;  /* 0x000e300001187983 */ /* 0x000f280000300a00 */
[----:B------:R-:W4:Y:S01]  /*49320*/  LDL.LU.64 R26, [R1+0xe38] ;  /* 0x000e3800011a7983 */ /* 0x000f220000300a00 */
[----:B-----5:R-:W-:Y:S03]  /*49330*/  HMMA.1688.F32.TF32 R100, R16, R52, R20 ;  /* 0x000000341064723c */ /* 0x020fe60000081014 */
[----:B------:R-:W5:Y:S04]  /*49340*/  LDL.LU.64 R20, [R1+0xe10] ;  /* 0x000e100001147983 */ /* 0x000f680000300a00 */
[----:B------:R-:W5:Y:S01]  /*49350*/  LDL.LU.64 R22, [R1+0xe18] ;  /* 0x000e180001167983 */ /* 0x000f620000300a00 */
[----:B------:R-:W-:Y:S03]  /*49360*/  HMMA.1688.F32.TF32 R232, R12, R188, R44 ;  /* 0x000000bc0ce8723c */ /* 0x000fe6000008102c */
[----:B------:R-:W1:Y:S05]  /*49370*/  LDSM.16.M88.4 R44, [R0+0x1400] ;  /* 0x00140000002c783b */ /* 0x000e6a0000000200 */
[----:B------:R-:W-:Y:S08]  /*49380*/  HMMA.1688.F32.TF32 R180, R16, R36, R104 ;  /* 0x0000002410b4723c */ /* 0x000ff00000081068 */
[----:B------:R-:W-:Y:S01]  /*49390*/  HMMA.1688.F32.TF32 R104, R4, R48, R68 ;  /* 0x000000300468723c */ /* 0x000fe20000081044 */
[----:B------:R-:W3:Y:S07]  /*493a0*/  LDSM.16.M88.4 R68, [R0+0x2400] ;  /* 0x002400000044783b */ /* 0x000eee0000000200 */
[----:B------:R-:W-:Y:S01]  /*493b0*/  HMMA.1688.F32.TF32 R160, R16, R40, R88 ;  /* 0x0000002810a0723c */ /* 0x000fe20000081058 */
[----:B------:R-:W-:Y:S07]  /*493c0*/  LDSM.16.M88.4 R88, [R0+0x2800] ;  /* 0x002800000058783b */ /* 0x000fee0000000200 */
[C---:B-1----:R-:W-:Y:S08]  /*493d0*/  HMMA.1688.F32.TF32 R124, R4.reuse, R44, R84 ;  /* 0x0000002c047c723c */ /* 0x042ff00000081054 */
[----:B--2---:R-:W-:Y:S01]  /*493e0*/  HMMA.1688.F32.TF32 R84, R4, R52, R56 ;  /* 0x000000340454723c */ /* 0x004fe20000081038 */
[----:B------:R-:W1:Y:S07]  /*493f0*/  LDSM.16.M88.4 R56, [R0+0x2000] ;  /* 0x002000000038783b */ /* 0x000e6e0000000200 */
[C---:B------:R-:W-:Y:S01]  /*49400*/  HMMA.1688.F32.TF32 R176, R12.reuse, R36, R108 ;  /* 0x000000240cb0723c */ /* 0x040fe2000008106c */
[----:B------:R-:W2:Y:S07]  /*49410*/  LDSM.16.M88.4 R108, [R0+0x2c00] ;  /* 0x002c0000006c783b */ /* 0x000eae0000000200 */
[-C--:B------:R-:W-:Y:S08]  /*49420*/  HMMA.1688.F32.TF32 R136, R12, R44.reuse, R76 ;  /* 0x0000002c0c88723c */ /* 0x080ff0000008104c */
[-C--:B------:R-:W-:Y:S08]  /*49430*/  HMMA.1688.F32.TF32 R132, R8, R44.reuse, R80 ;  /* 0x0000002c0884723c */ /* 0x080ff00000081050 */
[----:B------:R-:W-:Y:S01]  /*49440*/  HMMA.1688.F32.TF32 R140, R16, R44, R72 ;  /* 0x0000002c108c723c */ /* 0x000fe20000081048 */
[----:B------:R-:W5:Y:S04]  /*49450*/  LDL.LU.64 R72, [R1+0xe00] ;  /* 0x000e000001487983 */ /* 0x000f680000300a00 */
[----:B------:R-:W5:Y:S03]  /*49460*/  LDL.LU.64 R74, [R1+0xe08] ;  /* 0x000e0800014a7983 */ /* 0x000f660000300a00 */
[----:B------:R-:W-:Y:S08]  /*49470*/  HMMA.1688.F32.TF32 R156, R12, R40, R92 ;  /* 0x000000280c9c723c */ /* 0x000ff0000008105c */
[----:B---3--:R-:W-:Y:S01]  /*49480*/  HMMA.1688.F32.TF32 R92, R8, R52, R32 ;  /* 0x00000034085c723c */ /* 0x008fe20000081020 */
[----:B------:R-:W3:Y:S04]  /*49490*/  LDL.LU.64 R32, [R1+0xdf0] ;  /* 0x000df00001207983 */ /* 0x000ee80000300a00 */
[----:B------:R-:W3:Y:S04]  /*494a0*/  LDL.LU.64 R34, [R1+0xdf8] ;  /* 0x000df80001227983 */ /* 0x000ee80000300a00 */
[----:B------:R-:W-:Y:S04]  /*494b0*/  STL [R1+0x36bc], R70 ;  /* 0x0036bc4601007387 */ /* 0x000fe80000100800 */
[----:B------:R-:W-:Y:S01]  /*494c0*/  STL [R1+0x36b8], R71 ;  /* 0x0036b84701007387 */ /* 0x000fe20000100800 */
[-C--:B-1----:R-:W-:Y:S03]  /*494d0*/  HMMA.1688.F32.TF32 R76, R12, R56.reuse, R28 ;  /* 0x000000380c4c723c */ /* 0x082fe6000008101c */
[----:B------:R-:W-:Y:S04]  /*494e0*/  STL [R1+0x36c4], R90 ;  /* 0x0036c45a01007387 */ /* 0x000fe80000100800 */
[----:B------:R-:W-:Y:S04]  /*494f0*/  STL [R1+0x36c0], R91 ;  /* 0x0036c05b01007387 */ /* 0x000fe80000100800 */
[----:B--2---:R-:W-:Y:S04]  /*49500*/  STL [R1+0x36cc], R110 ;  /* 0x0036cc6e01007387 */ /* 0x004fe80000100800 */
[----:B------:R-:W-:Y:S04]  /*49510*/  STL [R1+0x36c8], R111 ;  /* 0x0036c86f01007387 */ /* 0x000fe80000100800 */
[----:B------:R-:W-:Y:S04]  /*49520*/  STL [R1+0x3694], R130 ;  /* 0x0036948201007387 */ /* 0x000fe80000100800 */
[----:B------:R-:W-:Y:S04]  /*49530*/  STL [R1+0x3690], R131 ;  /* 0x0036908301007387 */ /* 0x000fe80000100800 */
[----:B------:R-:W-:Y:S04]  /*49540*/  STL [R1+0x369c], R150 ;  /* 0x00369c9601007387 */ /* 0x000fe80000100800 */
[----:B------:R-:W-:Y:S04]  /*49550*/  STL [R1+0x3698], R151 ;  /* 0x0036989701007387 */ /* 0x000fe80000100800 */
[----:B------:R-:W-:Y:S04]  /*49560*/  STL [R1+0x36dc], R76 ;  /* 0x0036dc4c01007387 */ /* 0x000fe80000100800 */
[----:B------:R-:W-:Y:S04]  /*49570*/  STL [R1+0x36d8], R77 ;  /* 0x0036d84d01007387 */ /* 0x000fe80000100800 */
[----:B------:R-:W-:Y:S04]  /*49580*/  STL [R1+0x36d4], R78 ;  /* 0x0036d44e01007387 */ /* 0x000fe80000100800 */
[----:B------:R-:W-:Y:S01]  /*49590*/  STL [R1+0x36d0], R79 ;  /* 0x0036d04f01007387 */ /* 0x000fe20000100800 */
[----:B----4-:R-:W-:Y:S08]  /*495a0*/  HMMA.1688.F32.TF32 R80, R16, R56, R24 ;  /* 0x000000381050723c */ /* 0x010ff00000081018 */
[-C--:B-----5:R-:W-:Y:S11]  /*495b0*/  HMMA.1688.F32.TF32 R20, R4, R68.reuse, R20 ;  /* 0x000000440414723c */ /* 0x0a0ff60000081014 */
[----:B------:R-:W-:Y:S04]  /*495c0*/  @!UPT UIADD3 URZ, URZ, URZ, URZ ;  /* 0x0000003f3f3ff290 */ /* 0x000fe8000fffe03f */
[----:B------:R-:W-:Y:S04]  /*495d0*/  STL [R1+0x36ec], R80 ;  /* 0x0036ec5001007387 */ /* 0x000fe80000100800 */
[----:B------:R-:W-:Y:S04]  /*495e0*/  STL [R1+0x36e8], R81 ;  /* 0x0036e85101007387 */ /* 0x000fe80000100800 */
[----:B------:R-:W-:Y:S04]  /*495f0*/  STL [R1+0x36e4], R82 ;  /* 0x0036e45201007387 */ /* 0x000fe80000100800 */
[----:B------:R-:W-:Y:S04]  /*49600*/  STL [R1+0x36e0], R83 ;  /* 0x0036e05301007387 */ /* 0x000fe80000100800 */
[----:B------:R-:W2:Y:S04]  /*49610*/  LDL.LU.64 R28, [R1+0xdd0] ;  /* 0x000dd000011c7983 */ /* 0x000ea80000300a00 */
[----:B------:R-:W2:Y:S04]  /*49620*/  LDL.LU.64 R30, [R1+0xdd8] ;  /* 0x000dd800011e7983 */ /* 0x000ea80000300a00 */
[----:B------:R1:W-:Y:S04]  /*49630*/  STL.64 [R1], R20 ;  /* 0x0000001401007387 */ /* 0x0003e80000100a00 */
[----:B------:R4:W-:Y:S04]  /*49640*/  STL.64 [R1+0x8], R22 ;  /* 0x0000081601007387 */ /* 0x0009e80000100a00 */
[----:B------:R-:W5:Y:S04]  /*49650*/  LDL.LU.64 R24, [R1+0xdb0] ;  /* 0x000db00001187983 */ /* 0x000f680000300a00 */
[----:B------:R-:W5:Y:S04]  /*49660*/  LDL.LU.64 R26, [R1+0xdb8] ;  /* 0x000db800011a7983 */ /* 0x000f680000300a00 */
[----:B-1----:R-:W5:Y:S04]  /*49670*/  LDL.LU.64 R20, [R1+0xda0] ;  /* 0x000da00001147983 */ /* 0x002f680000300a00 */
[----:B----4-:R-:W4:Y:S04]  /*49680*/  LDL.LU.64 R22, [R1+0xda8] ;  /* 0x000da80001167983 */ /* 0x010f280000300a00 */
[----:B------:R-:W4:Y:S04]  /*49690*/  LDL.LU.64 R80, [R1+0xd90] ;  /* 0x000d900001507983 */ /* 0x000f280000300a00 */
[----:B------:R-:W4:Y:S01]  /*496a0*/  LDL.LU.64 R82, [R1+0xd98] ;  /* 0x000d980001527983 */ /* 0x000f220000300a00 */
[-C--:B------:R-:W-:Y:S08]  /*496b0*/  HMMA.1688.F32.TF32 R248, R8, R68.reuse, R72 ;  /* 0x0000004408f8723c */ /* 0x080ff00000081048 */
[-C--:B---3--:R-:W-:Y:S11]  /*496c0*/  HMMA.1688.F32.TF32 R244, R12, R68.reuse, R32 ;  /* 0x000000440cf4723c */ /* 0x088ff60000081020 */
[----:B------:R-:W-:Y:S04]  /*496d0*/  @!UPT UIADD3 URZ, URZ, URZ, URZ ;  /* 0x0000003f3f3ff290 */ /* 0x000fe8000fffe03f */
[----:B------:R-:W-:Y:S04]  /*496e0*/  STL [R1+0x36fc], R248 ;  /* 0x0036fcf801007387 */ /* 0x000fe80000100800 */
[----:B------:R-:W-:Y:S04]  /*496f0*/  STL [R1+0x36f8], R249 ;  /* 0x0036f8f901007387 */ /* 0x000fe80000100800 */
[----:B------:R-:W-:Y:S04]  /*49700*/  STL [R1+0x36f4], R250 ;  /* 0x0036f4fa01007387 */ /* 0x000fe80000100800 */
[----:B------:R-:W-:Y:S04]  /*49710*/  STL [R1+0x36f0], R251 ;  /* 0x0036f0fb01007387 */ /* 0x000fe80000100800 */
[----:B------:R-:W3:Y:S04]  /*49720*/  LDL.LU.64 R32, [R1+0xd70] ;  /* 0x000d700001207983 */ /* 0x000ee80000300a00 */
[----:B------:R-:W3:Y:S04]  /*49730*/  LDL.LU.64 R34, [R1+0xd78] ;  /* 0x000d780001227983 */ /* 0x000ee80000300a00 */
[----:B------:R-:W-:Y:S04]  /*49740*/  STL [R1+0x370c], R244 ;  /* 0x00370cf401007387 */ /* 0x000fe80000100800 */
[----:B------:R-:W-:Y:S04]  /*49750*/  STL [R1+0x3708], R245 ;  /* 0x003708f501007387 */ /* 0x000fe80000100800 */
[----:B------:R-:W-:Y:S04]  /*49760*/  STL [R1+0x3704], R246 ;  /* 0x003704f601007387 */ /* 0x000fe80000100800 */
[----:B------:R-:W-:Y:S01]  /*49770*/  STL [R1+0x3700], R247 ;  /* 0x003700f701007387 */ /* 0x000fe20000100800 */
[----:B--2---:R-:W-:Y:S03]  /*49780*/  HMMA.1688.F32.TF32 R72, R16, R68, R28 ;  /* 0x000000441048723c */ /* 0x004fe6000008101c */
[----:B------:R-:W2:Y:S04]  /*49790*/  LDL.LU.64 R28, [R1+0xd60] ;  /* 0x000d6000011c7983 */ /* 0x000ea80000300a00 */
[----:B------:R-:W2:Y:S01]  /*497a0*/  LDL.LU.64 R30, [R1+0xd68] ;  /* 0x000d6800011e7983 */ /* 0x000ea20000300a00 */
[----:B-----5:R-:W-:Y:S11]  /*497b0*/  HMMA.1688.F32.TF32 R24, R4, R88, R24 ;  /* 0x000000580418723c */ /* 0x020ff60000081018 */
[----:B------:R-:W-:Y:S04]  /*497c0*/  @!UPT UIADD3 URZ, URZ, URZ, URZ ;  /* 0x0000003f3f3ff290 */ /* 0x000fe8000fffe03f */
[----:B------:R-:W-:Y:S04]  /*497d0*/  STL [R1+0x371c], R72 ;  /* 0x00371c4801007387 */ /* 0x000fe80000100800 */
[----:B------:R-:W-:Y:S04]  /*497e0*/  STL [R1+0x3718], R73 ;  /* 0x0037184901007387 */ /* 0x000fe80000100800 */
[----:B------:R-:W-:Y:S04]  /*497f0*/  STL [R1+0x3714], R74 ;  /* 0x0037144a01007387 */ /* 0x000fe80000100800 */
[----:B------:R1:W-:Y:S01]  /*49800*/  STL [R1+0x3710], R75 ;  /* 0x0037104b01007387 */ /* 0x0003e20000100800 */
[----:B------:R-:W-:-:S02]  /*49810*/  IMAD.MOV.U32 R90, RZ, RZ, R24 ;  /* 0x000000ffff5a7224 */ /* 0x000fc400078e0018 */
[----:B------:R-:W-:Y:S02]  /*49820*/  IMAD.MOV.U32 R91, RZ, RZ, R25 ;  /* 0x000000ffff5b7224 */ /* 0x000fe400078e0019 */
[----:B------:R-:W-:Y:S01]  /*49830*/  IMAD.MOV.U32 R70, RZ, RZ, R26 ;  /* 0x000000ffff467224 */ /* 0x000fe200078e001a */
[----:B------:R-:W5:Y:S01]  /*49840*/  LDL.LU.64 R24, [R1+0xd50] ;  /* 0x000d500001187983 */ /* 0x000f620000300a00 */
[----:B------:R-:W-:-:S03]  /*49850*/  IMAD.MOV.U32 R71, RZ, RZ, R27 ;  /* 0x000000ffff477224 */ /* 0x000fc600078e001b */
[----:B------:R-:W5:Y:S01]  /*49860*/  LDL.LU.64 R26, [R1+0xd58] ;  /* 0x000d5800011a7983 */ /* 0x000f620000300a00 */
[----:B----4-:R-:W-:Y:S11]  /*49870*/  HMMA.1688.F32.TF32 R20, R8, R88, R20 ;  /* 0x000000580814723c */ /* 0x010ff60000081014 */
[----:B------:R-:W-:Y:S11]  /*49880*/  @!UPT UIADD3 URZ, URZ, URZ, URZ ;  /* 0x0000003f3f3ff290 */ /* 0x000ff6000fffe03f */
[----:B------:R-:W-:Y:S02]  /*49890*/  @!UPT UIADD3 URZ, URZ, URZ, URZ ;  /* 0x0000003f3f3ff290 */ /* 0x000fe4000fffe03f */
[----:B------:R-:W-:Y:S02]  /*498a0*/  IMAD.MOV.U32 R78, RZ, RZ, R20 ;  /* 0x000000ffff4e7224 */ /* 0x000fe400078e0014 */
[----:B------:R-:W-:Y:S02]  /*498b0*/  IMAD.MOV.U32 R79, RZ, RZ, R21 ;  /* 0x000000ffff4f7224 */ /* 0x000fe400078e0015 */
[----:B------:R-:W-:Y:S01]  /*498c0*/  IMAD.MOV.U32 R110, RZ, RZ, R22 ;  /* 0x000000ffff6e7224 */ /* 0x000fe200078e0016 */
[----:B------:R-:W4:Y:S01]  /*498d0*/  LDL.LU.64 R20, [R1+0xd40] ;  /* 0x000d400001147983 */ /* 0x000f220000300a00 */
[----:B------:R-:W-:-:S03]  /*498e0*/  IMAD.MOV.U32 R111, RZ, RZ, R23 ;  /* 0x000000ffff6f7224 */ /* 0x000fc600078e0017 */
[----:B------:R-:W4:Y:S04]  /*498f0*/  LDL.LU.64 R22, [R1+0xd48] ;  /* 0x000d480001167983 */ /* 0x000f280000300a00 */
[----:B------:R-:W4:Y:S04]  /*49900*/  LDL.LU.64 R228, [R1+0xd30] ;  /* 0x000d300001e47983 */ /* 0x000f280000300a00 */
[----:B------:R-:W4:Y:S01]  /*49910*/  LDL.LU.64 R230, [R1+0xd38] ;  /* 0x000d380001e67983 */ /* 0x000f220000300a00 */
[-C--:B---3--:R-:W-:Y:S08]  /*49920*/  HMMA.1688.F32.TF32 R32, R16, R88.reuse, R32 ;  /* 0x000000581020723c */ /* 0x088ff00000081020 */
[----:B-1----:R-:W-:Y:S11]  /*49930*/  HMMA.1688.F32.TF32 R72, R12, R88, R80 ;  /* 0x000000580c48723c */ /* 0x002ff60000081050 */
[----:B------:R-:W-:Y:S05]  /*49940*/  @!UPT UIADD3 URZ, URZ, URZ, URZ ;  /* 0x0000003f3f3ff290 */ /* 0x000fea000fffe03f */
[----:B------:R-:W-:Y:S02]  /*49950*/  IMAD.MOV.U32 R80, RZ, RZ, R32 ;  /* 0x000000ffff507224 */ /* 0x000fe400078e0020 */
[----:B------:R-:W-:Y:S02]  /*49960*/  IMAD.MOV.U32 R81, RZ, RZ, R33 ;  /* 0x000000ffff517224 */ /* 0x000fe400078e0021 */
[----:B------:R-:W-:Y:S02]  /*49970*/  IMAD.MOV.U32 R89, RZ, RZ, R34 ;  /* 0x000000ffff597224 */ /* 0x000fe400078e0022 */
[----:B------:R-:W-:Y:S01]  /*49980*/  IMAD.MOV.U32 R88, RZ, RZ, R35 ;  /* 0x000000ffff587224 */ /* 0x000fe200078e0023 */
[-C--:B--2---:R-:W-:Y:S08]  /*49990*/  HMMA.1688.F32.TF32 R28, R4, R108.reuse, R28 ;  /* 0x0000006c041c723c */ /* 0x084ff0000008101c */
[----:B-----5:R-:W-:Y:S11]  /*499a0*/  HMMA.1688.F32.TF32 R24, R8, R108, R24 ;  /* 0x0000006c0818723c */ /* 0x020ff60000081018 */
[----:B------:R-:W-:Y:S05]  /*499b0*/  @!UPT UIADD3 URZ, URZ, URZ, URZ ;  /* 0x0000003f3f3ff290 */ /* 0x000fea000fffe03f */
[----:B------:R-:W-:Y:S02]  /*499c0*/  IMAD.MOV.U32 R248, RZ, RZ, R28 ;  /* 0x000000fffff87224 */ /* 0x000fe400078e001c */
[----:B------:R-:W-:Y:S02]  /*499d0*/  IMAD.MOV.U32 R249, RZ, RZ, R29 ;  /* 0x000000fffff97224 */ /* 0x000fe400078e001d */
[----:B------:R-:W-:Y:S02]  /*499e0*/  IMAD.MOV.U32 R250, RZ, RZ, R30 ;  /* 0x000000fffffa7224 */ /* 0x000fe400078e001e */
[----:B------:R-:W-:Y:S02]  /*499f0*/  IMAD.MOV.U32 R251, RZ, RZ, R31 ;  /* 0x000000fffffb7224 */ /* 0x000fe400078e001f */
[----:B------:R-:W-:Y:S02]  /*49a00*/  IMAD.MOV.U32 R244, RZ, RZ, R24 ;  /* 0x000000fffff47224 */ /* 0x000fe400078e0018 */
[----:B------:R-:W-:-:S02]  /*49a10*/  IMAD.MOV.U32 R245, RZ, RZ, R25 ;  /* 0x000000fffff57224 */ /* 0x000fc400078e0019 */
[----:B------:R-:W-:Y:S01]  /*49a20*/  IMAD.MOV.U32 R246, RZ, RZ, R26 ;  /* 0x000000fffff67224 */ /* 0x000fe200078e001a */
[----:B------:R-:W2:Y:S01]  /*49a30*/  LDL.LU.64 R24, [R1+0xd20] ;  /* 0x000d200001187983 */ /* 0x000ea20000300a00 */
[----:B------:R-:W-:-:S03]  /*49a40*/  IMAD.MOV.U32 R247, RZ, RZ, R27 ;  /* 0x000000fffff77224 */ /* 0x000fc600078e001b */
[----:B------:R-:W2:Y:S04]  /*49a50*/  LDL.LU.64 R26, [R1+0xd28] ;  /* 0x000d2800011a7983 */ /* 0x000ea80000300a00 */
[----:B------:R-:W3:Y:S04]  /*49a60*/  LDL.LU.64 R220, [R1+0xd10] ;  /* 0x000d100001dc7983 */ /* 0x000ee80000300a00 */
[----:B------:R-:W3:Y:S04]  /*49a70*/  LDL.LU.64 R222, [R1+0xd18] ;  /* 0x000d180001de7983 */ /* 0x000ee80000300a00 */
        /* <DEDUP_REMOVED lines=10> */
[-C--:B----4-:R-:W-:Y:S08]  /*49b20*/  HMMA.1688.F32.TF32 R20, R12, R108.reuse, R20 ;  /* 0x0000006c0c14723c */ /* 0x090ff00000081014 */
[----:B------:R-:W-:Y:S01]  /*49b30*/  HMMA.1688.F32.TF32 R228, R16, R108, R228 ;  /* 0x0000006c10e4723c */ /* 0x000fe200000810e4 */
[----:B------:R-:W-:Y:S01]  /*49b40*/  IMAD.MOV.U32 R82, RZ, RZ, R72 ;  /* 0x000000ffff527224 */ /* 0x000fe200078e0048 */
[----:B------:R-:W-:Y:S01]  /*49b50*/  MOV R76, R74 ;  /* 0x0000004a004c7202 */ /* 0x000fe20000000f00 */
[----:B------:R-:W-:-:S02]  /*49b60*/  IMAD.MOV.U32 R83, RZ, RZ, R73 ;  /* 0x000000ffff537224 */ /* 0x000fc400078e0049 */
[----:B------:R-:W-:-:S03]  /*49b70*/  IMAD.MOV.U32 R77, RZ, RZ, R75 ;  /* 0x000000ffff4d7224 */ /* 0x000fc600078e004b */
[-C--:B------:R-:W-:Y:S08]  /*49b80*/  HMMA.1688.F32.TF32 R60, R4, R56.reuse, R60 ;  /* 0x00000038043c723c */ /* 0x080ff0000008103c */
[----:B------:R-:W-:Y:S01]  /*49b90*/  IMAD.MOV.U32 R72, RZ, RZ, R20 ;  /* 0x000000ffff487224 */ /* 0x000fe200078e0014 */
[----:B------:R-:W-:Y:S01]  /*49ba0*/  HMMA.1688.F32.TF32 R64, R8, R56, R64 ;  /* 0x000000380840723c */ /* 0x000fe20000081040 */
[----:B------:R-:W-:-:S02]  /*49bb0*/  IMAD.MOV.U32 R73, RZ, RZ, R21 ;  /* 0x000000ffff497224 */ /* 0x000fc400078e0015 */
[----:B------:R-:W-:Y:S01]  /*49bc0*/  IMAD.MOV.U32 R74, RZ, RZ, R22 ;  /* 0x000000ffff4a7224 */ /* 0x000fe200078e0016 */
[----:B------:R-:W4:Y:S01]  /*49bd0*/  LDL.LU.64 R20, [R1+0x7e0] ;  /* 0x0007e00001147983 */ /* 0x000f220000300a00 */
[----:B------:R-:W-:Y:S02]  /*49be0*/  IMAD.MOV.U32 R75, RZ, RZ, R23 ;  /* 0x000000ffff4b7224 */ /* 0x000fe400078e0017 */
[----:B------:R-:W-:Y:S01]  /*49bf0*/  IMAD.MOV.U32 R57, RZ, RZ, R230 ;  /* 0x000000ffff397224 */ /* 0x000fe200078e00e6 */
[----:B------:R-:W4:Y:S01]  /*49c00*/  LDL.LU.64 R22, [R1+0x7e8] ;  /* 0x0007e80001167983 */ /* 0x000f220000300a00 */
[----:B------:R-:W-:Y:S02]  /*49c10*/  IMAD.MOV.U32 R56, RZ, RZ, R231 ;  /* 0x000000ffff387224 */ /* 0x000fe400078e00e7 */
[----:B------:R-:W-:Y:S01]  /*49c20*/  IMAD.MOV.U32 R69, RZ, RZ, R228 ;  /* 0x000000ffff457224 */ /* 0x000fe200078e00e4 */
[----:B------:R-:W4:Y:S01]  /*49c30*/  LDL.LU.64 R230, [R1+0x3760] ;  /* 0x0037600001e67983 */ /* 0x000f220000300a00 */
[----:B------:R-:W-:-:S03]  /*49c40*/  IMAD.MOV.U32 R68, RZ, RZ, R229 ;  /* 0x000000ffff447224 */ /* 0x000fc600078e00e5 */
[----:B------:R-:W4:Y:S01]  /*49c50*/  LDL.LU.64 R228, [R1+0x3758] ;  /* 0x0037580001e47983 */ /* 0x000f220000300a00 */
[-C--:B--2---:R-:W-:Y:S08]  /*49c60*/  HMMA.1688.F32.TF32 R24, R4, R128.reuse, R24 ;  /* 0x000000800418723c */ /* 0x084ff00000081018 */
[-C--:B---3--:R-:W-:Y:S08]  /*49c70*/  HMMA.1688.F32.TF32 R220, R8, R128.reuse, R220 ;  /* 0x0000008008dc723c */ /* 0x088ff000000810dc */
[-C--:B-----5:R-:W-:Y:S08]  /*49c80*/  HMMA.1688.F32.TF32 R216, R12, R128.reuse, R216 ;  /* 0x000000800cd8723c */ /* 0x0a0ff000000810d8 */
[----:B------:R-:W-:Y:S08]  /*49c90*/  HMMA.1688.F32.TF32 R212, R16, R128, R212 ;  /* 0x0000008010d4723c */ /* 0x000ff000000810d4 */
[-C--:B------:R-:W-:Y:S08]  /*49ca0*/  HMMA.1688.F32.TF32 R128, R4, R148.reuse, R168 ;  /* 0x000000940480723c */ /* 0x080ff000000810a8 */
[-C--:B------:R-:W-:Y:S08]  /*49cb0*/  HMMA.1688.F32.TF32 R32, R8, R148.reuse, R32 ;  /* 0x000000940820723c */ /* 0x080ff00000081020 */
[-C--:B------:R-:W-:Y:S01]  /*49cc0*/  HMMA.1688.F32.TF32 R28, R12, R148.reuse, R28 ;  /* 0x000000940c1c723c */ /* 0x080fe2000008101c */
[----:B------:R-:W-:Y:S04]  /*49cd0*/  STL.64 [R1+0x130], R24 ;  /* 0x0001301801007387 */ /* 0x000fe80000100a00 */
[----:B------:R1:W-:Y:S04]  /*49ce0*/  STL.64 [R1+0x138], R26 ;  /* 0x0001381a01007387 */ /* 0x0003e80000100a00 */
[----:B------:R-:W2:Y:S04]  /*49cf0*/  LDSM.16.M88.4 R168, [R0+0x3800] ;  /* 0x0038000000a8783b */ /* 0x000ea80000000200 */
[----:B-1----:R-:W3:Y:S04]  /*49d00*/  LDL.LU R27, [R1+0x3754] ;  /* 0x00375400011b7983 */ /* 0x002ee80000300800 */
[----:B------:R-:W5:Y:S04]  /*49d10*/  LDL.LU R25, [R1+0x3750] ;  /* 0x0037500001197983 */ /* 0x000f680000300800 */
[----:B------:R-:W-:Y:S04]  /*49d20*/  STL.64 [R1+0x120], R220 ;  /* 0x000120dc01007387 */ /* 0x000fe80000100a00 */
[----:B------:R-:W-:Y:S04]  /*49d30*/  STL.64 [R1+0x128], R222 ;  /* 0x000128de01007387 */ /* 0x000fe80000100a00 */
[----:B------:R-:W-:Y:S04]  /*49d40*/  STL.64 [R1+0x110], R216 ;  /* 0x000110d801007387 */ /* 0x000fe80000100a00 */
[----:B------:R-:W-:Y:S04]  /*49d50*/  STL.64 [R1+0x118], R218 ;  /* 0x000118da01007387 */ /* 0x000fe80000100a00 */
[----:B------:R-:W-:Y:S04]  /*49d60*/  STL.64 [R1+0x100], R212 ;  /* 0x000100d401007387 */ /* 0x000fe80000100a00 */
[----:B------:R-:W-:Y:S04]  /*49d70*/  STL.64 [R1+0x108], R214 ;  /* 0x000108d601007387 */ /* 0x000fe80000100a00 */
[----:B------:R1:W-:Y:S04]  /*49d80*/  STL.64 [R1+0x1b0], R128 ;  /* 0x0001b08001007387 */ /* 0x0003e80000100a00 */
[----:B------:R1:W-:Y:S04]  /*49d90*/  STL.64 [R1+0x1b8], R130 ;  /* 0x0001b88201007387 */ /* 0x0003e80000100a00 */
[----:B------:R-:W-:Y:S04]  /*49da0*/  STL.64 [R1+0x1a0], R32 ;  /* 0x0001a02001007387 */ /* 0x000fe80000100a00 */
[----:B------:R-:W-:Y:S04]  /*49db0*/  STL.64 [R1+0x1a8], R34 ;  /* 0x0001a82201007387 */ /* 0x000fe80000100a00 */
[----:B-1----:R-:W5:Y:S04]  /*49dc0*/  LDL.LU.64 R128, [R1+0xcd0] ;  /* 0x000cd00001807983 */ /* 0x002f680000300a00 */
[----:B------:R-:W-:Y:S04]  /*49dd0*/  STL.64 [R1+0x190], R28 ;  /* 0x0001901c01007387 */ /* 0x000fe80000100a00 */
[----:B------:R-:W-:Y:S04]  /*49de0*/  STL.64 [R1+0x198], R30 ;  /* 0x0001981e01007387 */ /* 0x000fe80000100a00 */
[----:B------:R-:W5:Y:S01]  /*49df0*/  LDL.LU.64 R130, [R1+0xcd8] ;  /* 0x000cd80001827983 */ /* 0x000f620000300a00 */
[----:B----4-:R-:W-:Y:S03]  /*49e00*/  HMMA.1688.F32.TF32 R20, R16, R148, R20 ;  /* 0x000000941014723c */ /* 0x010fe60000081014 */
[----:B------:R-:W-:Y:S04]  /*49e10*/  LDS R28, [R3+0x20800] ;  /* 0x02080000031c7984 */ /* 0x000fe80000000800 */
[----:B------:R-:W-:Y:S04]  /*49e20*/  LDS R30, [R3+0x20c00] ;  /* 0x020c0000031e7984 */ /* 0x000fe80000000800 */
[----:B------:R-:W-:Y:S04]  /*49e30*/  LDS R29, [R2+0x20800] ;  /* 0x02080000021d7984 */ /* 0x000fe80000000800 */
[----:B------:R-:W-:Y:S04]  /*49e40*/  LDS R31, [R2+0x20c00] ;  /* 0x020c0000021f7984 */ /* 0x000fe80000000800 */
[----:B------:R-:W-:Y:S04]  /*49e50*/  LDS R32, [R3+0x20880] ;  /* 0x0208800003207984 */ /* 0x000fe80000000800 */
[----:B------:R-:W-:Y:S04]  /*49e60*/  STL.64 [R1+0x180], R20 ;  /* 0x0001801401007387 */ /* 0x000fe80000100a00 */
[----:B------:R-:W-:Y:S04]  /*49e70*/  STL.64 [R1+0x188], R22 ;  /* 0x0001881601007387 */ /* 0x000fe80000100a00 */
[----:B------:R-:W4:Y:S04]  /*49e80*/  LDL.LU.64 R220, [R1+0xb60] ;  /* 0x000b600001dc7983 */ /* 0x000f280000300a00 */
[----:B------:R-:W4:Y:S04]  /*49e90*/  LDL.LU.64 R222, [R1+0xb68] ;  /* 0x000b680001de7983 */ /* 0x000f280000300a00 */
[----:B------:R-:W4:Y:S04]  /*49ea0*/  LDL.LU.64 R216, [R1+0xaa0] ;  /* 0x000aa00001d87983 */ /* 0x000f280000300a00 */
[----:B------:R-:W4:Y:S04]  /*49eb0*/  LDL.LU.64 R218, [R1+0xaa8] ;  /* 0x000aa80001da7983 */ /* 0x000f280000300a00 */
[----:B--2---:R1:W-:Y:S04]  /*49ec0*/  STL [R1+0x36a4], R170 ;  /* 0x0036a4aa01007387 */ /* 0x0043e80000100800 */
[----:B------:R2:W-:Y:S04]  /*49ed0*/  STL [R1+0x36a0], R171 ;  /* 0x0036a0ab01007387 */ /* 0x0005e80000100800 */
[----:B------:R-:W-:Y:S04]  /*49ee0*/  LDS R34, [R3+0x20c80] ;  /* 0x020c800003227984 */ /* 0x000fe80000000800 */
[----:B------:R-:W-:Y:S04]  /*49ef0*/  LDS R33, [R2+0x20880] ;  /* 0x0208800002217984 */ /* 0x000fe80000000800 */
[----:B------:R-:W-:Y:S04]  /*49f00*/  LDS R35, [R2+0x20c80] ;  /* 0x020c800002237984 */ /* 0x000fe80000000800 */
[----:B---3--:R-:W-:Y:S04]  /*49f10*/  LDS R21, [R27+0x20800] ;  /* 0x020800001b157984 */ /* 0x008fe80000000800 */
[----:B-----5:R-:W-:Y:S04]  /*49f20*/  LDS R20, [R25+0x20800] ;  /* 0x0208000019147984 */ /* 0x020fe80000000800 */
[----:B------:R-:W-:Y:S04]  /*49f30*/  LDS R22, [R25+0x20c00] ;  /* 0x020c000019167984 */ /* 0x000fe80000000800 */
[----:B------:R-:W3:Y:S04]  /*49f40*/  LDS R23, [R27+0x20c00] ;  /* 0x020c00001b177984 */ /* 0x000ee80000000800 */
[----:B------:R-:W-:Y:S04]  /*49f50*/  LDS R24, [R25+0x20880] ;  /* 0x0208800019187984 */ /* 0x000fe80000000800 */
[----:B------:R-:W-:Y:S04]  /*49f60*/  LDS R26, [R25+0x20c80] ;  /* 0x020c8000191a7984 */ /* 0x000fe80000000800 */
[----:B------:R-:W-:Y:S04]  /*49f70*/  LDS R25, [R27+0x20880] ;  /* 0x020880001b197984 */ /* 0x000fe80000000800 */
[----:B------:R-:W5:Y:S01]  /*49f80*/  LDS R27, [R27+0x20c80] ;  /* 0x020c80001b1b7984 */ /* 0x000f620000000800 */
[----:B------:R-:W-:Y:S11]  /*49f90*/  HMMA.1688.F32.TF32 R212, R4, R168, R128 ;  /* 0x000000a804d4723c */ /* 0x000ff60000081080 */
[----:B------:R-:W-:Y:S11]  /*49fa0*/  @!UPT UIADD3 URZ, URZ, URZ, URZ ;  /* 0x0000003f3f3ff290 */ /* 0x000ff6000fffe03f */
[----:B------:R-:W-:Y:S02]  /*49fb0*/  @!UPT UIADD3 URZ, URZ, URZ, URZ ;  /* 0x0000003f3f3ff290 */ /* 0x000fe4000fffe03f */
[----:B------:R-:W-:Y:S02]  /*49fc0*/  IMAD.MOV.U32 R150, RZ, RZ, R212 ;  /* 0x000000ffff967224 */ /* 0x000fe400078e00d4 */
[----:B------:R-:W-:Y:S02]  /*49fd0*/  IMAD.MOV.U32 R151, RZ, RZ, R213 ;  /* 0x000000ffff977224 */ /* 0x000fe400078e00d5 */
[----:B------:R-:W-:Y:S01]  /*49fe0*/  IMAD.MOV.U32 R130, RZ, RZ, R214 ;  /* 0x000000ffff827224 */ /* 0x000fe200078e00d6 */
[----:B------:R-:W3:Y:S01]  /*49ff0*/  LDL.LU.64 R212, [R1+0x910] ;  /* 0x0009100001d47983 */ /* 0x000ee20000300a00 */
[----:B------:R-:W-:-:S03]  /*4a000*/  IMAD.MOV.U32 R131, RZ, RZ, R215 ;  /* 0x000000ffff837224 */ /* 0x000fc600078e00d7 */
[----:B------:R-:W3:Y:S01]  /*4a010*/  LDL.LU.64 R214, [R1+0x918] ;  /* 0x0009180001d67983 */ /* 0x000ee20000300a00 */
[-C--:B----4-:R-:W-:Y:S08]  /*4a020*/  HMMA.1688.F32.TF32 R220, R8, R168.reuse, R220 ;  /* 0x000000a808dc723c */ /* 0x090ff000000810dc */
[----:B------:R-:W-:Y:S01]  /*4a030*/  HMMA.1688.F32.TF32 R216, R12, R168, R216 ;  /* 0x000000a80cd8723c */ /* 0x000fe200000810d8 */
[----:B------:R4:W-:Y:S04]  /*4a040*/  STL [R1+0x36b4], R131 ;  /* 0x0036b48301007387 */ /* 0x0009e80000100800 */
[----:B------:R1:W-:Y:S04]  /*4a050*/  STL [R1+0x36b0], R130 ;  /* 0x0036b08201007387 */ /* 0x0003e80000100800 */
[----:B------:R-:W-:Y:S04]  /*4a060*/  STL [R1+0x36ac], R151 ;  /* 0x0036ac9701007387 */ /* 0x000fe80000100800 */
[----:B------:R-:W-:Y:S03]  /*4a070*/  STL [R1+0x36a8], R150 ;  /* 0x0036a89601007387 */ /* 0x000fe60000100800 */
[----:B-1----:R-:W-:Y:S01]  /*4a080*/  MOV R170, R222 ;  /* 0x000000de00aa7202 */ /* 0x002fe20000000f00 */
[----:B------:R1:W-:Y:S01]  /*4a090*/  STL.64 [R1+0x220], R220 ;  /* 0x000220dc01007387 */ /* 0x0003e20000100a00 */
[----:B--2---:R-:W-:-:S06]  /*4a0a0*/  IMAD.MOV.U32 R171, RZ, RZ, R223 ;  /* 0x000000ffffab7224 */ /* 0x004fcc00078e00df */
[----:B----4-:R-:W-:Y:S02]  /*4a0b0*/  IMAD.MOV.U32 R131, RZ, RZ, R216 ;  /* 0x000000ffff837224 */ /* 0x010fe400078e00d8 */
[----:B------:R-:W-:Y:S01]  /*4a0c0*/  IMAD.MOV.U32 R130, RZ, RZ, R217 ;  /* 0x000000ffff827224 */ /* 0x000fe200078e00d9 */
[----:B-1----:R-:W2:Y:S01]  /*4a0d0*/  LDL.LU.64 R220, [R1+0xcc0] ;  /* 0x000cc00001dc7983 */ /* 0x002ea20000300a00 */
[----:B------:R-:W-:-:S03]  /*4a0e0*/  IMAD.MOV.U32 R151, RZ, RZ, R218 ;  /* 0x000000ffff977224 */ /* 0x000fc600078e00da */
[----:B------:R-:W2:Y:S01]  /*4a0f0*/  LDL.LU.64 R222, [R1+0xcc8] ;  /* 0x000cc80001de7983 */ /* 0x000ea20000300a00 */
[----:B------:R-:W-:Y:S01]  /*4a100*/  IMAD.MOV.U32 R150, RZ, RZ, R219 ;  /* 0x000000ffff967224 */ /* 0x000fe200078e00db */
[----:B---3--:R-:W-:Y:S11]  /*4a110*/  HMMA.1688.F32.TF32 R212, R16, R168, R212 ;  /* 0x000000a810d4723c */ /* 0x008ff600000810d4 */
[----:B------:R-:W-:Y:S11]  /*4a120*/  @!UPT UIADD3 URZ, URZ, URZ, URZ ;  /* 0x0000003f3f3ff290 */ /* 0x000ff6000fffe03f */
[----:B------:R-:W-:Y:S02]  /*4a130*/  @!UPT UIADD3 URZ, URZ, URZ, URZ ;  /* 0x0000003f3f3ff290 */ /* 0x000fe4000fffe03f */
[----:B------:R-:W-:Y:S02]  /*4a140*/  IMAD.MOV.U32 R149, RZ, RZ, R212 ;  /* 0x000000ffff957224 */ /* 0x000fe400078e00d4 */
[----:B------:R-:W-:Y:S02]  /*4a150*/  IMAD.MOV.U32 R148, RZ, RZ, R213 ;  /* 0x000000ffff947224 */ /* 0x000fe400078e00d5 */
[----:B------:R-:W-:Y:S02]  /*4a160*/  IMAD.MOV.U32 R129, RZ, RZ, R214 ;  /* 0x000000ffff817224 */ /* 0x000fe400078e00d6 */
[----:B------:R-:W-:Y:S02]  /*4a170*/  IMAD.MOV.U32 R128, RZ, RZ, R215 ;  /* 0x000000ffff807224 */ /* 0x000fe400078e00d7 */
[-C--:B------:R-:W-:Y:S11]  /*4a180*/  HMMA.1688.F32.TF32 R212, R20, R190.reuse, R228 ;  /* 0x000000be14d4723c */ /* 0x080ff600000810e4 */
[----:B------:R-:W-:Y:S11]  /*4a190*/  @!UPT UIADD3 URZ, URZ, URZ, URZ ;  /* 0x0000003f3f3ff290 */ /* 0x000ff6000fffe03f */
[----:B------:R-:W-:Y:S01]  /*4a1a0*/  @!UPT UIADD3 URZ, URZ, URZ, URZ ;  /* 0x0000003f3f3ff290 */ /* 0x000fe2000fffe03f */
[----:B------:R1:W-:Y:S04]  /*4a1b0*/  STL.64 [R1+0x1370], R212 ;  /* 0x001370d401007387 */ /* 0x0003e80000100a00 */
[----:B------:R3:W-:Y:S04]  /*4a1c0*/  STL.64 [R1+0x1378], R214 ;  /* 0x001378d601007387 */ /* 0x0007e80000100a00 */
[----:B------:R-:W4:Y:S04]  /*4a1d0*/  LDL.LU.64 R216, [R1+0xb50] ;  /* 0x000b500001d87983 */ /* 0x000f280000300a00 */
[----:B------:R-:W4:Y:S04]  /*4a1e0*/  LDL.LU.64 R218, [R1+0xb58] ;  /* 0x000b580001da7983 */ /* 0x000f280000300a00 */
[----:B-1----:R-:W4:Y:S04]  /*4a1f0*/  LDL.LU.64 R212, [R1+0xa70] ;  /* 0x000a700001d47983 */ /* 0x002f280000300a00 */
[----:B---3--:R-:W3:Y:S01]  /*4a200*/  LDL.LU.64 R214, [R1+0xa78] ;  /* 0x000a780001d67983 */ /* 0x008ee20000300a00 */
[-C--:B------:R-:W-:Y:S08]  /*4a210*/  HMMA.1688.F32.TF32 R240, R28, R190.reuse, R240 ;  /* 0x000000be1cf0723c */ /* 0x080ff000000810f0 */
[-C--:B-----5:R-:W-:Y:S01]  /*4a220*/  HMMA.1688.F32.TF32 R228, R24, R190.reuse, R232 ;  /* 0x000000be18e4723c */ /* 0x0a0fe200000810e8 */
[----:B------:R-:W5:Y:S07]  /*4a230*/  LDL.LU.64 R232, [R1+0x8f0] ;  /* 0x0008f00001e87983 */ /* 0x000f6e0000300a00 */
[----:B------:R-:W-:Y:S07]  /*4a240*/  HMMA.1688.F32.TF32 R188, R32, R190, R236 ;  /* 0x000000be20bc723c */ /* 0x000fee00000810ec */
[----:B------:R1:W-:Y:S04]  /*4a250*/  STL.64 [R1+0x1380], R240 ;  /* 0x001380f001007387 */ /* 0x0003e80000100a00 */
[----:B------:R1:W-:Y:S04]  /*4a260*/  STL.64 [R1+0x1388], R242 ;  /* 0x001388f201007387 */ /* 0x0003e80000100a00 */
[----:B------:R-:W5:Y:S04]  /*4a270*/  LDL.LU.64 R234, [R1+0x8f8] ;  /* 0x0008f80001ea7983 */ /* 0x000f680000300a00 */
[----:B------:R1:W-:Y:S04]  /*4a280*/  STL.64 [R1+0x1340], R228 ;  /* 0x001340e401007387 */ /* 0x0003e80000100a00 */
[----:B------:R1:W-:Y:S04]  /*4a290*/  STL.64 [R1+0x1348], R230 ;  /* 0x001348e601007387 */ /* 0x0003e80000100a00 */
[----:B------:R-:W5:Y:S04]  /*4a2a0*/  LDL.LU.64 R236, [R1+0xcb0] ;  /* 0x000cb00001ec7983 */ /* 0x000f680000300a00 */
[----:B------:R-:W5:Y:S04]  /*4a2b0*/  LDL.LU.64 R238, [R1+0xcb8] ;  /* 0x000cb80001ee7983 */ /* 0x000f680000300a00 */
[----:B------:R-:W-:Y:S04]  /*4a2c0*/  STL.64 [R1+0x1330], R188 ;  /* 0x001330bc01007387 */ /* 0x000fe80000100a00 */
[----:B------:R-:W-:Y:S04]  /*4a2d0*/  STL.64 [R1+0x1338], R190 ;  /* 0x001338be01007387 */ /* 0x000fe80000100a00 */
[----:B------:R-:W2:Y:S04]  /*4a2e0*/  LDSM.16.M88.4 R188, [R0+0x3c00] ;  /* 0x003c000000bc783b */ /* 0x000ea80000000200 */
[----:B-1----:R-:W5:Y:S04]  /*4a2f0*/  LDL.LU.64 R240, [R1+0xb10] ;  /* 0x000b100001f07983 */ /* 0x002f680000300a00 */
[----:B------:R-:W5:Y:S04]  /*4a300*/  LDL.LU.64 R242, [R1+0xb18] ;  /* 0x000b180001f27983 */ /* 0x000f680000300a00 */
[----:B------:R-:W5:Y:S04]  /*4a310*/  LDL.LU.64 R228, [R1+0xa40] ;  /* 0x000a400001e47983 */ /* 0x000f680000300a00 */
[----:B------:R-:W5:Y:S01]  /*4a320*/  LDL.LU.64 R230, [R1+0xa48] ;  /* 0x000a480001e67983 */ /* 0x000f620000300a00 */
[-C--:B--2---:R-:W-:Y:S03]  /*4a330*/  HMMA.1688.F32.TF32 R220, R4, R188.reuse, R220 ;  /* 0x000000bc04dc723c */ /* 0x084fe600000810dc */
[----:B------:R-:W-:Y:S04]  /*4a340*/  STL [R1+0x368c], R190 ;  /* 0x00368cbe01007387 */ /* 0x000fe80000100800 */
[----:B------:R-:W-:Y:S11]  /*4a350*/  STL [R1+0x3688], R191 ;  /* 0x003688bf01007387 */ /* 0x000ff60000100800 */
[----:B------:R-:W-:Y:S05]  /*4a360*/  @!UPT UIADD3 URZ, URZ, URZ, URZ ;  /* 0x0000003f3f3ff290 */ /* 0x000fea000fffe03f */
[----:B------:R-:W-:Y:S04]  /*4a370*/  STL.64 [R1+0x1f0], R220 ;  /* 0x0001f0dc01007387 */ /* 0x000fe80000100a00 */
[----:B------:R1:W-:Y:S04]  /*4a380*/  STL.64 [R1+0x1f8], R222 ;  /* 0x0001f8de01007387 */ /* 0x0003e80000100a00 */
[----:B-1----:R-:W2:Y:S04]  /*4a390*/  LDL.LU.64 R222, [R1+0x3748] ;  /* 0x0037480001de7983 */ /* 0x002ea80000300a00 */
[----:B------:R-:W2:Y:S01]  /*4a3a0*/  LDL.LU.64 R220, [R1+0x3740] ;  /* 0x0037400001dc7983 */ /* 0x000ea20000300a00 */
[-C--:B----4-:R-:W-:Y:S08]  /*4a3b0*/  HMMA.1688.F32.TF32 R216, R8, R188.reuse, R216 ;  /* 0x000000bc08d8723c */ /* 0x090ff000000810d8 */
[-C--:B---3--:R-:W-:Y:S11]  /*4a3c0*/  HMMA.1688.F32.TF32 R212, R12, R188.reuse, R212 ;  /* 0x000000bc0cd4723c */ /* 0x088ff600000810d4 */
[----:B------:R-:W-:Y:S04]  /*4a3d0*/  @!UPT UIADD3 URZ, URZ, URZ, URZ ;  /* 0x0000003f3f3ff290 */ /* 0x000fe8000fffe03f */
[----:B------:R-:W-:Y:S04]  /*4a3e0*/  STL.64 [R1+0x1e0], R216 ;  /* 0x0001e0d801007387 */ /* 0x000fe80000100a00 */
[----:B------:R1:W-:Y:S04]  /*4a3f0*/  STL.64 [R1+0x1e8], R218 ;  /* 0x0001e8da01007387 */ /* 0x0003e80000100a00 */
[----:B-1----:R-:W3:Y:S04]  /*4a400*/  LDL.LU.64 R218, [R1+0x3738] ;  /* 0x0037380001da7983 */ /* 0x002ee80000300a00 */
[----:B------:R-:W3:Y:S04]  /*4a410*/  LDL.LU.64 R216, [R1+0x3730] ;  /* 0x0037300001d87983 */ /* 0x000ee80000300a00 */
[----:B------:R-:W-:Y:S04]  /*4a420*/  STL.64 [R1+0x1d0], R212 ;  /* 0x0001d0d401007387 */ /* 0x000fe80000100a00 */
[----:B------:R1:W-:Y:S04]  /*4a430*/  STL.64 [R1+0x1d8], R214 ;  /* 0x0001d8d601007387 */ /* 0x0003e80000100a00 */
[----:B-1----:R-:W4:Y:S04]  /*4a440*/  LDL.LU.64 R214, [R1+0x3728] ;  /* 0x0037280001d67983 */ /* 0x002f280000300a00 */
[----:B------:R-:W4:Y:S01]  /*4a450*/  LDL.LU.64 R212, [R1+0x3720] ;  /* 0x0037200001d47983 */ /* 0x000f220000300a00 */
[----:B-----5:R-:W-:Y:S03]  /*4a460*/  HMMA.1688.F32.TF32 R188, R16, R188, R232 ;  /* 0x000000bc10bc723c */ /* 0x020fe600000810e8 */
[----:B------:R-:W5:Y:S04]  /*4a470*/  LDL.LU.64 R232, [R1+0x8e0] ;  /* 0x0008e00001e87983 */ /* 0x000f680000300a00 */
[----:B------:R-:W5:Y:S11]  /*4a480*/  LDL.LU.64 R234, [R1+0x8e8] ;  /* 0x0008e80001ea7983 */ /* 0x000f760000300a00 */
[----:B------:R-:W-:Y:S05]  /*4a490*/  @!UPT UIADD3 URZ, URZ, URZ, URZ ;  /* 0x0000003f3f3ff290 */ /* 0x000fea000fffe03f */
[----:B------:R-:W-:Y:S04]  /*4a4a0*/  STL.64 [R1+0x1c0], R188 ;  /* 0x0001c0bc01007387 */ /* 0x000fe80000100a00 */
[----:B------:R4:W-:Y:S02]  /*4a4b0*/  STL.64 [R1+0x1c8], R190 ;  /* 0x0001c8be01007387 */ /* 0x0009e40000100a00 */
[-C--:B----4-:R-:W-:Y:S08]  /*4a4c0*/  HMMA.1688.F32.TF32 R188, R20, R210.reuse, R212 ;  /* 0x000000d214bc723c */ /* 0x090ff000000810d4 */
[-C--:B---3--:R-:W-:Y:S08]  /*4a4d0*/  HMMA.1688.F32.TF32 R216, R28, R210.reuse, R216 ;  /* 0x000000d21cd8723c */ /* 0x088ff000000810d8 */
[-C--:B--2---:R-:W-:Y:S07]  /*4a4e0*/  HMMA.1688.F32.TF32 R212, R24, R210.reuse, R220 ;  /* 0x000000d218d4723c */ /* 0x084fee00000810dc */
[----:B------:R-:W-:Y:S04]  /*4a4f0*/  STL.64 [R1+0x1320], R188 ;  /* 0x001320bc01007387 */ /* 0x000fe80000100a00 */
[----:B------:R1:W-:Y:S02]  /*4a500*/  STL.64 [R1+0x1328], R190 ;  /* 0x001328be01007387 */ /* 0x0003e40000100a00 */
[----:B-1----:R-:W-:Y:S02]  /*4a510*/  HMMA.1688.F32.TF32 R188, R32, R210, R224 ;  /* 0x000000d220bc723c */ /* 0x002fe400000810e0 */
[----:B------:R-:W1:Y:S04]  /*4a520*/  LDSM.16.M88.4 R208, [R0+0x4000] ;  /* 0x0040000000d0783b */ /* 0x000e680000000200 */
[----:B------:R-:W-:Y:S04]  /*4a530*/  STL.64 [R1+0x1300], R216 ;  /* 0x001300d801007387 */ /* 0x000fe80000100a00 */
[----:B------:R1:W-:Y:S04]  /*4a540*/  STL.64 [R1+0x1308], R218 ;  /* 0x001308da01007387 */ /* 0x0003e80000100a00 */
[----:B------:R-:W-:Y:S04]  /*4a550*/  STL.64 [R1+0x12e0], R212 ;  /* 0x0012e0d401007387 */ /* 0x000fe80000100a00 */
[----:B------:R2:W-:Y:S05]  /*4a560*/  STL.64 [R1+0x12e8], R214 ;  /* 0x0012e8d601007387 */ /* 0x0005ea0000100a00 */
[----:B------:R-:W-:Y:S04]  /*4a570*/  STL.64 [R1+0x12b0], R188 ;  /* 0x0012b0bc01007387 */ /* 0x000fe80000100a00 */
[----:B------:R3:W-:Y:S01]  /*4a580*/  STL.64 [R1+0x12b8], R190 ;  /* 0x0012b8be01007387 */ /* 0x0007e20000100a00 */
[-C--:B-1----:R-:W-:Y:S08]  /*4a590*/  HMMA.1688.F32.TF32 R216, R4, R208.reuse, R236 ;  /* 0x000000d004d8723c */ /* 0x082ff000000810ec */
[-C--:B--2---:R-:W-:Y:S08]  /*4a5a0*/  HMMA.1688.F32.TF32 R212, R8, R208.reuse, R240 ;  /* 0x000000d008d4723c */ /* 0x084ff000000810f0 */
[-C--:B---3--:R-:W-:Y:S07]  /*4a5b0*/  HMMA.1688.F32.TF32 R188, R12, R208.reuse, R228 ;  /* 0x000000d00cbc723c */ /* 0x088fee00000810e4 */
[----:B------:R1:W-:Y:S04]  /*4a5c0*/  STL.64 [R1+0x170], R216 ;  /* 0x000170d801007387 */ /* 0x0003e80000100a00 */
[----:B------:R2:W-:Y:S04]  /*4a5d0*/  STL.64 [R1+0x178], R218 ;  /* 0x000178da01007387 */ /* 0x0005e80000100a00 */
[----:B------:R-:W3:Y:S04]  /*4a5e0*/  LDL.LU.64 R228, [R1+0xca0] ;  /* 0x000ca00001e47983 */ /* 0x000ee80000300a00 */
[----:B------:R4:W-:Y:S04]  /*4a5f0*/  STL.64 [R1+0x160], R212 ;  /* 0x000160d401007387 */ /* 0x0009e80000100a00 */
[----:B------:R1:W-:Y:S04]  /*4a600*/  STL.64 [R1+0x168], R214 ;  /* 0x000168d601007387 */ /* 0x0003e80000100a00 */
[----:B------:R-:W3:Y:S04]  /*4a610*/  LDL.LU.64 R230, [R1+0xca8] ;  /* 0x000ca80001e67983 */ /* 0x000ee80000300a00 */
[----:B------:R-:W-:Y:S04]  /*4a620*/  STL.64 [R1+0x150], R188 ;  /* 0x000150bc01007387 */ /* 0x000fe80000100a00 */
[----:B------:R-:W-:Y:S04]  /*4a630*/  STL.64 [R1+0x158], R190 ;  /* 0x000158be01007387 */ /* 0x000fe80000100a00 */
[----:B------:R-:W3:Y:S04]  /*4a640*/  LDL.LU.64 R224, [R1+0xb00] ;  /* 0x000b000001e07983 */ /* 0x000ee80000300a00 */
[----:B------:R-:W3:Y:S04]  /*4a650*/  LDL.LU.64 R226, [R1+0xb08] ;  /* 0x000b080001e27983 */ /* 0x000ee80000300a00 */
[----:B-1----:R-:W3:Y:S04]  /*4a660*/  LDL.LU.64 R216, [R1+0x980] ;  /* 0x0009800001d87983 */ /* 0x002ee80000300a00 */
[----:B--2---:R-:W2:Y:S04]  /*4a670*/  LDL.LU.64 R218, [R1+0x988] ;  /* 0x0009880001da7983 */ /* 0x004ea80000300a00 */
[----:B----4-:R-:W4:Y:S04]  /*4a680*/  LDL.LU.64 R212, [R1+0x8d0] ;  /* 0x0008d00001d47983 */ /* 0x010f280000300a00 */
[----:B------:R-:W4:Y:S01]  /*4a690*/  LDL.LU.64 R214, [R1+0x8d8] ;  /* 0x0008d80001d67983 */ /* 0x000f220000300a00 */
[----:B-----5:R-:W-:Y:S03]  /*4a6a0*/  HMMA.1688.F32.TF32 R220, R16, R208, R232 ;  /* 0x000000d010dc723c */ /* 0x020fe600000810e8 */
[----:B------:R1:W-:Y:S05]  /*4a6b0*/  STL.64 [R1+0x3680], R210 ;  /* 0x003680d201007387 */ /* 0x0003ea0000100a00 */
[-C--:B------:R-:W-:Y:S08]  /*4a6c0*/  HMMA.1688.F32.TF32 R196, R28, R186.reuse, R196 ;  /* 0x000000ba1cc4723c */ /* 0x080ff000000810c4 */
[----:B-1----:R-:W-:Y:S08]  /*4a6d0*/  HMMA.1688.F32.TF32 R208, R20, R186, R192 ;  /* 0x000000ba14d0723c */ /* 0x002ff000000810c0 */
[----:B------:R-:W-:-:S02]  /*4a6e0*/  IMAD.MOV.U32 R190, RZ, RZ, R220 ;  /* 0x000000ffffbe7224 */ /* 0x000fc400078e00dc */
[----:B------:R-:W-:Y:S02]  /*4a6f0*/  IMAD.MOV.U32 R191, RZ, RZ, R221 ;  /* 0x000000ffffbf7224 */ /* 0x000fe400078e00dd */
[----:B------:R-:W-:Y:S02]  /*4a700*/  IMAD.MOV.U32 R189, RZ, RZ, R222 ;  /* 0x000000ffffbd7224 */ /* 0x000fe400078e00de */
[----:B------:R-:W-:Y:S02]  /*4a710*/  IMAD.MOV.U32 R188, RZ, RZ, R223 ;  /* 0x000000ffffbc7224 */ /* 0x000fe400078e00df */
[----:B------:R-:W3:Y:S01]  /*4a720*/  LDSM.16.M88.4 R220, [R0+0x4400] ;  /* 0x0044000000dc783b */ /* 0x000ee20000000200 */
[-C--:B------:R-:W-:Y:S08]  /*4a730*/  HMMA.1688.F32.TF32 R192, R24, R186.reuse, R200 ;  /* 0x000000ba18c0723c */ /* 0x080ff000000810c8 */
[----:B------:R-:W-:Y:S01]  /*4a740*/  HMMA.1688.F32.TF32 R184, R32, R186, R204 ;  /* 0x000000ba20b8723c */ /* 0x000fe200000810cc */
[----:B------:R-:W-:Y:S04]  /*4a750*/  STL.64 [R1+0x1290], R208 ;  /* 0x001290d001007387 */ /* 0x000fe80000100a00 */
[----:B------:R-:W-:Y:S04]  /*4a760*/  STL.64 [R1+0x1298], R210 ;  /* 0x001298d201007387 */ /* 0x000fe80000100a00 */
[----:B------:R-:W-:Y:S04]  /*4a770*/  STL.64 [R1+0x1270], R196 ;  /* 0x001270c401007387 */ /* 0x000fe80000100a00 */
[----:B------:R-:W-:Y:S04]  /*4a780*/  STL.64 [R1+0x1278], R198 ;  /* 0x001278c601007387 */ /* 0x000fe80000100a00 */
[----:B------:R-:W5:Y:S04]  /*4a790*/  LDL.LU.64 R200, [R1+0xc90] ;  /* 0x000c900001c87983 */ /* 0x000f680000300a00 */
[----:B------:R-:W-:Y:S04]  /*4a7a0*/  STL.64 [R1+0x1250], R192 ;  /* 0x001250c001007387 */ /* 0x000fe80000100a00 */
[----:B------:R-:W-:Y:S04]  /*4a7b0*/  STL.64 [R1+0x1258], R194 ;  /* 0x001258c201007387 */ /* 0x000fe80000100a00 */
[----:B------:R-:W5:Y:S04]  /*4a7c0*/  LDL.LU.64 R202, [R1+0xc98] ;  /* 0x000c980001ca7983 */ /* 0x000f680000300a00 */
[----:B------:R-:W-:Y:S04]  /*4a7d0*/  STL.64 [R1+0x1220], R184 ;  /* 0x001220b801007387 */ /* 0x000fe80000100a00 */
[----:B------:R3:W-:Y:S01]  /*4a7e0*/  STL.64 [R1+0x1228], R186 ;  /* 0x001228ba01007387 */ /* 0x0007e20000100a00 */
[-C--:B------:R-:W-:Y:S08]  /*4a7f0*/  HMMA.1688.F32.TF32 R164, R20, R38.reuse, R164 ;  /* 0x0000002614a4723c */ /* 0x080ff000000810a4 */
[-C--:B------:R-:W-:Y:S08]  /*4a800*/  HMMA.1688.F32.TF32 R204, R28, R38.reuse, R172 ;  /* 0x000000261ccc723c */ /* 0x080ff000000810ac */
[----:B------:R-:W-:Y:S08]  /*4a810*/  HMMA.1688.F32.TF32 R172, R32, R38, R180 ;  /* 0x0000002620ac723c */ /* 0x000ff000000810b4 */
[-C--:B---3--:R-:W-:Y:S08]  /*4a820*/  HMMA.1688.F32.TF32 R184, R4, R220.reuse, R228 ;  /* 0x000000dc04b8723c */ /* 0x088ff000000810e4 */
[-C--:B------:R-:W-:Y:S08]  /*4a830*/  HMMA.1688.F32.TF32 R196, R8, R220.reuse, R224 ;  /* 0x000000dc08c4723c */ /* 0x080ff000000810e0 */
[-C--:B--2---:R-:W-:Y:S07]  /*4a840*/  HMMA.1688.F32.TF32 R192, R12, R220.reuse, R216 ;  /* 0x000000dc0cc0723c */ /* 0x084fee00000810d8 */
[----:B------:R-:W-:Y:S04]  /*4a850*/  STL.64 [R1+0xf0], R184 ;  /* 0x0000f0b801007387 */ /* 0x000fe80000100a00 */
[----:B------:R-:W-:Y:S04]  /*4a860*/  STL.64 [R1+0xf8], R186 ;  /* 0x0000f8ba01007387 */ /* 0x000fe80000100a00 */
[----:B------:R1:W-:Y:S04]  /*4a870*/  STL.64 [R1+0xe0], R196 ;  /* 0x0000e0c401007387 */ /* 0x0003e80000100a00 */
[----:B------:R2:W-:Y:S04]  /*4a880*/  STL.64 [R1+0xe8], R198 ;  /* 0x0000e8c601007387 */ /* 0x0005e80000100a00 */
[----:B-1----:R-:W3:Y:S04]  /*4a890*/  LDL.LU.64 R196, [R1+0xaf0] ;  /* 0x000af00001c47983 */ /* 0x002ee80000300a00 */
[----:B------:R1:W-:Y:S04]  /*4a8a0*/  STL.64 [R1+0xd0], R192 ;  /* 0x0000d0c001007387 */ /* 0x0003e80000100a00 */
[----:B------:R1:W-:Y:S04]  /*4a8b0*/  STL.64 [R1+0xd8], R194 ;  /* 0x0000d8c201007387 */ /* 0x0003e80000100a00 */
[----:B--2---:R-:W3:Y:S01]  /*4a8c0*/  LDL.LU.64 R198, [R1+0xaf8] ;  /* 0x000af80001c67983 */ /* 0x004ee20000300a00 */
[----:B----4-:R-:W-:Y:S11]  /*4a8d0*/  HMMA.1688.F32.TF32 R184, R16, R220, R212 ;  /* 0x000000dc10b8723c */ /* 0x010ff600000810d4 */
[----:B------:R-:W-:Y:S11]  /*4a8e0*/  @!UPT UIADD3 URZ, URZ, URZ, URZ ;  /* 0x0000003f3f3ff290 */ /* 0x000ff6000fffe03f */
[----:B------:R-:W-:Y:S01]  /*4a8f0*/  @!UPT UIADD3 URZ, URZ, URZ, URZ ;  /* 0x0000003f3f3ff290 */ /* 0x000fe2000fffe03f */
[----:B------:R2:W-:Y:S04]  /*4a900*/  STL.64 [R1+0xc0], R184 ;  /* 0x0000c0b801007387 */ /* 0x0005e80000100a00 */
[----:B------:R4:W-:Y:S04]  /*4a910*/  STL.64 [R1+0xc8], R186 ;  /* 0x0000c8ba01007387 */ /* 0x0009e80000100a00 */
[----:B-1----:R-:W3:Y:S04]  /*4a920*/  LDL.LU.64 R192, [R1+0x890] ;  /* 0x0008900001c07983 */ /* 0x002ee80000300a00 */
[----:B------:R-:W3:Y:S04]  /*4a930*/  LDL.LU.64 R194, [R1+0x898] ;  /* 0x0008980001c27983 */ /* 0x000ee80000300a00 */
[----:B------:R-:W-:Y:S04]  /*4a940*/  STL.64 [R1+0x3668], R222 ;  /* 0x003668de01007387 */ /* 0x000fe80000100a00 */
[----:B--2---:R-:W2:Y:S04]  /*4a950*/  LDL.LU.64 R184, [R1+0x860] ;  /* 0x0008600001b87983 */ /* 0x004ea80000300a00 */
[----:B----4-:R-:W2:Y:S04]  /*4a960*/  LDL.LU.64 R186, [R1+0x868] ;  /* 0x0008680001ba7983 */ /* 0x010ea80000300a00 */
[----:B------:R-:W-:Y:S04]  /*4a970*/  STL.64 [R1+0x1200], R164 ;  /* 0x001200a401007387 */ /* 0x000fe80000100a00 */
[----:B------:R1:W-:Y:S02]  /*4a980*/  STL.64 [R1+0x1208], R166 ;  /* 0x001208a601007387 */ /* 0x0003e40000100a00 */
[----:B-1----:R-:W-:Y:S02]  /*4a990*/  HMMA.1688.F32.TF32 R164, R24, R38, R176 ;  /* 0x0000002618a4723c */ /* 0x002fe400000810b0 */
[----:B------:R-:W-:Y:S04]  /*4a9a0*/  STL.64 [R1+0x11e0], R204 ;  /* 0x0011e0cc01007387 */ /* 0x000fe80000100a00 */
[----:B------:R-:W-:Y:S04]  /*4a9b0*/  STL.64 [R1+0x11e8], R206 ;  /* 0x0011e8ce01007387 */ /* 0x000fe80000100a00 */
[----:B------:R-:W5:Y:S11]  /*4a9c0*/  LDSM.16.M88.4 R36, [R0+0x4800] ;  /* 0x004800000024783b */ /* 0x000f760000000200 */
[----:B------:R-:W-:Y:S02]  /*4a9d0*/  @!UPT UIADD3 URZ, URZ, URZ, URZ ;  /* 0x0000003f3f3ff290 */ /* 0x000fe4000fffe03f */
[----:B------:R-:W-:Y:S04]  /*4a9e0*/  STL.64 [R1+0x11c0], R164 ;  /* 0x0011c0a401007387 */ /* 0x000fe80000100a00 */
[----:B------:R5:W-:Y:S04]  /*4a9f0*/  STL.64 [R1+0x11c8], R166 ;  /* 0x0011c8a601007387 */ /* 0x000be80000100a00 */
[----:B------:R1:W-:Y:S04]  /*4aa00*/  STL.64 [R1+0x1190], R172 ;  /* 0x001190ac01007387 */ /* 0x0003e80000100a00 */
[----:B------:R4:W-:Y:S04]  /*4aa10*/  STL.64 [R1+0x1198], R174 ;  /* 0x001198ae01007387 */ /* 0x0009e80000100a00 */
[----:B------:R-:W2:Y:S04]  /*4aa20*/  LDL.LU.64 R176, [R1+0xc80] ;  /* 0x000c800001b07983 */ /* 0x000ea80000300a00 */
[----:B------:R-:W2:Y:S04]  /*4aa30*/  LDL.LU.64 R178, [R1+0xc88] ;  /* 0x000c880001b27983 */ /* 0x000ea80000300a00 */
[----:B------:R-:W2:Y:S04]  /*4aa40*/  LDL.LU.64 R180, [R1+0xac0] ;  /* 0x000ac00001b47983 */ /* 0x000ea80000300a00 */
[----:B------:R-:W2:Y:S01]  /*4aa50*/  LDL.LU.64 R182, [R1+0xac8] ;  /* 0x000ac80001b67983 */ /* 0x000ea20000300a00 */
[----:B-----5:R-:W-:Y:S03]  /*4aa60*/  HMMA.1688.F32.TF32 R164, R4, R36, R200 ;  /* 0x0000002404a4723c */ /* 0x020fe600000810c8 */
[----:B-1----:R-:W5:Y:S04]  /*4aa70*/  LDL.LU.64 R172, [R1+0x7b0] ;  /* 0x0007b00001ac7983 */ /* 0x002f680000300a00 */
[----:B----4-:R-:W5:Y:S11]  /*4aa80*/  LDL.LU.64 R174, [R1+0x7b8] ;  /* 0x0007b80001ae7983 */ /* 0x010f760000300a00 */
[----:B------:R-:W-:Y:S06]  /*4aa90*/  @!UPT UIADD3 URZ, URZ, URZ, URZ ;  /* 0x0000003f3f3ff290 */ /* 0x000fec000fffe03f */
[----:B------:R-:W-:Y:S02]  /*4aaa0*/  IMAD.MOV.U32 R221, RZ, RZ, R164 ;  /* 0x000000ffffdd7224 */ /* 0x000fe400078e00a4 */
[----:B------:R-:W-:Y:S02]  /*4aab0*/  IMAD.MOV.U32 R220, RZ, RZ, R165 ;  /* 0x000000ffffdc7224 */ /* 0x000fe400078e00a5 */
[----:B------:R-:W-:Y:S02]  /*4aac0*/  IMAD.MOV.U32 R3, RZ, RZ, R166 ;  /* 0x000000ffff037224 */ /* 0x000fe400078e00a6 */
[----:B------:R-:W-:-:S05]  /*4aad0*/  IMAD.MOV.U32 R2, RZ, RZ, R167 ;  /* 0x000000ffff027224 */ /* 0x000fca00078e00a7 */
[----:B------:R-:W-:Y:S04]  /*4aae0*/  STL [R1+0x367c], R2 ;  /* 0x00367c0201007387 */ /* 0x000fe80000100800 */
[----:B------:R-:W-:Y:S04]  /*4aaf0*/  STL [R1+0x3678], R3 ;  /* 0x0036780301007387 */ /* 0x000fe80000100800 */
[----:B------:R-:W-:Y:S04]  /*4ab00*/  STL [R1+0x3674], R220 ;  /* 0x003674dc01007387 */ /* 0x000fe80000100800 */
[----:B------:R-:W-:Y:S01]  /*4ab10*/  STL [R1+0x3670], R221 ;  /* 0x003670dd01007387 */ /* 0x000fe20000100800 */
[----:B------:R-:W-:Y:S08]  /*4ab20*/  HMMA.1688.F32.TF32 R152, R28, R42, R152 ;  /* 0x0000002a1c98723c */ /* 0x000ff00000081098 */
[-C--:B---3--:R-:W-:Y:S11]  /*4ab30*/  HMMA.1688.F32.TF32 R164, R8, R36.reuse, R196 ;  /* 0x0000002408a4723c */ /* 0x088ff600000810c4 */
[----:B------:R-:W-:Y:S11]  /*4ab40*/  @!UPT UIADD3 URZ, URZ, URZ, URZ ;  /* 0x0000003f3f3ff290 */ /* 0x000ff6000fffe03f */
[----:B------:R-:W-:Y:S01]  /*4ab50*/  @!UPT UIADD3 URZ, URZ, URZ, URZ ;  /* 0x0000003f3f3ff290 */ /* 0x000fe2000fffe03f */
[----:B------:R1:W-:Y:S01]  /*4ab60*/  STL [R1+0x40], R164 ;  /* 0x000040a401007387 */ /* 0x0003e20000100800 */
[----:B------:R-:W-:Y:S02]  /*4ab70*/  IMAD.MOV.U32 R252, RZ, RZ, R165 ;  /* 0x000000fffffc7224 */ /* 0x000fe400078e00a5 */
[----:B------:R-:W-:Y:S02]  /*4ab80*/  IMAD.MOV.U32 R223, RZ, RZ, R166 ;  /* 0x000000ffffdf7224 */ /* 0x000fe400078e00a6 */
[----:B------:R-:W-:Y:S01]  /*4ab90*/  IMAD.MOV.U32 R222, RZ, RZ, R167 ;  /* 0x000000ffffde7224 */ /* 0x000fe200078e00a7 */
[----:B-1----:R-:W3:Y:S04]  /*4aba0*/  LDL.LU.64 R164, [R1+0x790] ;  /* 0x0007900001a47983 */ /* 0x002ee80000300a00 */
[----:B------:R-:W3:Y:S01]  /*4abb0*/  LDL.LU.64 R166, [R1+0x798] ;  /* 0x0007980001a67983 */ /* 0x000ee20000300a00 */
[-C--:B------:R-:W-:Y:S03]  /*4abc0*/  HMMA.1688.F32.TF32 R192, R12, R36.reuse, R192 ;  /* 0x000000240cc0723c */ /* 0x080fe600000810c0 */
[----:B------:R1:W-:Y:S05]  /*4abd0*/  STL.64 [R1+0x3618], R38 ;  /* 0x0036182601007387 */ /* 0x0003ea0000100a00 */
[----:B--2---:R-:W-:Y:S08]  /*4abe0*/  HMMA.1688.F32.TF32 R228, R16, R36, R184 ;  /* 0x0000002410e4723c */ /* 0x004ff000000810b8 */
[-C--:B-1----:R-:W-:Y:S08]  /*4abf0*/  HMMA.1688.F32.TF32 R36, R20, R42.reuse, R144 ;  /* 0x0000002a1424723c */ /* 0x082ff00000081090 */
[-C--:B------:R-:W-:Y:S07]  /*4ac00*/  HMMA.1688.F32.TF32 R144, R24, R42.reuse, R156 ;  /* 0x0000002a1890723c */ /* 0x080fee000008109c */
[----:B------:R-:W-:Y:S04]  /*4ac10*/  STL.64 [R1+0x3600], R230 ;  /* 0x003600e601007387 */ /* 0x000fe80000100a00 */
[----:B------:R-:W-:Y:S04]  /*4ac20*/  STL.64 [R1+0x35f8], R228 ;  /* 0x0035f8e401007387 */ /* 0x000fe80000100a00 */
[----:B------:R-:W-:Y:S04]  /*4ac30*/  STL.64 [R1+0x1310], R36 ;  /* 0x0013102401007387 */ /* 0x000fe80000100a00 */
[----:B------:R1:W-:Y:S02]  /*4ac40*/  STL.64 [R1+0x1318], R38 ;  /* 0x0013182601007387 */ /* 0x0003e40000100a00 */
[----:B-1----:R-:W-:Y:S02]  /*4ac50*/  HMMA.1688.F32.TF32 R36, R32, R42, R160 ;  /* 0x0000002a2024723c */ /* 0x002fe400000810a0 */
[----:B------:R-:W1:Y:S04]  /*4ac60*/  LDSM.16.M88.4 R40, [R0+0x4c00] ;  /* 0x004c00000028783b */ /* 0x000e680000000200 */
[----:B------:R-:W-:Y:S04]  /*4ac70*/  STL.64 [R1+0x12f0], R152 ;  /* 0x0012f09801007387 */ /* 0x000fe80000100a00 */
[----:B------:R-:W-:Y:S04]  /*4ac80*/  STL.64 [R1+0x12f8], R154 ;  /* 0x0012f89a01007387 */ /* 0x000fe80000100a00 */
[----:B------:R-:W-:Y:S04]  /*4ac90*/  STL.64 [R1+0x12d0], R144 ;  /* 0x0012d09001007387 */ /* 0x000fe80000100a00 */
[----:B------:R-:W-:Y:S05]  /*4aca0*/  STL.64 [R1+0x12d8], R146 ;  /* 0x0012d89201007387 */ /* 0x000fea0000100a00 */
[----:B------:R2:W-:Y:S04]  /*4acb0*/  STL.64 [R1+0x12a0], R36 ;  /* 0x0012a02401007387 */ /* 0x0005e80000100a00 */
[----:B------:R4:W-:Y:S01]  /*4acc0*/  STL.64 [R1+0x12a8], R38 ;  /* 0x0012a82601007387 */ /* 0x0009e20000100a00 */
[-C--:B-1----:R-:W-:Y:S03]  /*4acd0*/  HMMA.1688.F32.TF32 R200, R4, R40.reuse, R176 ;  /* 0x0000002804c8723c */ /* 0x082fe600000810b0 */
[----:B------:R-:W3:Y:S04]  /*4ace0*/  LDL.LU.64 R176, [R1+0xc70] ;  /* 0x000c700001b07983 */ /* 0x000ee80000300a00 */
[----:B------:R-:W3:Y:S01]  /*4acf0*/  LDL.LU.64 R178, [R1+0xc78] ;  /* 0x000c780001b27983 */ /* 0x000ee20000300a00 */
[-C--:B------:R-:W-:Y:S11]  /*4ad00*/  HMMA.1688.F32.TF32 R204, R8, R40.reuse, R180 ;  /* 0x0000002808cc723c */ /* 0x080ff600000810b4 */
[----:B------:R-:W-:Y:S04]  /*4ad10*/  @!UPT UIADD3 URZ, URZ, URZ, URZ ;  /* 0x0000003f3f3ff290 */ /* 0x000fe8000fffe03f */
[----:B------:R-:W-:Y:S04]  /*4ad20*/  STL.64 [R1+0x35f0], R202 ;  /* 0x0035f0ca01007387 */ /* 0x000fe80000100a00 */
[----:B------:R-:W-:Y:S04]  /*4ad30*/  STL.64 [R1+0x35e8], R200 ;  /* 0x0035e8c801007387 */ /* 0x000fe80000100a00 */
[----:B------:R-:W-:Y:S04]  /*4ad40*/  STL.64 [R1+0x3610], R206 ;  /* 0x003610ce01007387 */ /* 0x000fe80000100a00 */
[----:B------:R-:W-:Y:S04]  /*4ad50*/  STL.64 [R1+0x3608], R204 ;  /* 0x003608cc01007387 */ /* 0x000fe80000100a00 */
[----:B--2---:R-:W2:Y:S04]  /*4ad60*/  LDL.LU.64 R36, [R1+0xab0] ;  /* 0x000ab00001247983 */ /* 0x004ea80000300a00 */
[----:B----4-:R-:W2:Y:S01]  /*4ad70*/  LDL.LU.64 R38, [R1+0xab8] ;  /* 0x000ab80001267983 */ /* 0x010ea20000300a00 */
[-C--:B-----5:R-:W-:Y:S11]  /*4ad80*/  HMMA.1688.F32.TF32 R212, R12, R40.reuse, R172 ;  /* 0x000000280cd4723c */ /* 0x0a0ff600000810ac */
[----:B------:R-:W-:Y:S11]  /*4ad90*/  @!UPT UIADD3 URZ, URZ, URZ, URZ ;  /* 0x0000003f3f3ff290 */ /* 0x000ff6000fffe03f */
[----:B------:R-:W-:Y:S01]  /*4ada0*/  @!UPT UIADD3 URZ, URZ, URZ, URZ ;  /* 0x0000003f3f3ff290 */ /* 0x000fe2000fffe03f */
[----:B------:R-:W-:Y:S04]  /*4adb0*/  STL.64 [R1+0x3628], R214 ;  /* 0x003628d601007387 */ /* 0x000fe80000100a00 */
[----:B------:R-:W-:Y:S04]  /*4adc0*/  STL.64 [R1+0x3620], R212 ;  /* 0x003620d401007387 */ /* 0x000fe80000100a00 */
[----:B------:R-:W4:Y:S04]  /*4add0*/  LDL.LU.64 R172, [R1+0x780] ;  /* 0x0007800001ac7983 */ /* 0x000f280000300a00 */
[----:B------:R-:W4:Y:S01]  /*4ade0*/  LDL.LU.64 R174, [R1+0x788] ;  /* 0x0007880001ae7983 */ /* 0x000f220000300a00 */
[----:B---3--:R-:W-:Y:S03]  /*4adf0*/  HMMA.1688.F32.TF32 R216, R16, R40, R164 ;  /* 0x0000002810d8723c */ /* 0x008fe600000810a4 */
[----:B------:R-:W3:Y:S04]  /*4ae00*/  LDL.LU.64 R164, [R1+0x720] ;  /* 0x0007200001a47983 */ /* 0x000ee80000300a00 */
[----:B------:R-:W3:Y:S11]  /*4ae10*/  LDL.LU.64 R166, [R1+0x728] ;  /* 0x0007280001a67983 */ /* 0x000ef60000300a00 */
[----:B------:R-:W-:Y:S05]  /*4ae20*/  @!UPT UIADD3 URZ, URZ, URZ, URZ ;  /* 0x0000003f3f3ff290 */ /* 0x000fea000fffe03f */
[----:B------:R-:W-:Y:S04]  /*4ae30*/  STL.64 [R1+0x3640], R218 ;  /* 0x003640da01007387 */ /* 0x000fe80000100a00 */
[----:B------:R-:W-:Y:S04]  /*4ae40*/  STL.64 [R1+0x3638], R216 ;  /* 0x003638d801007387 */ /* 0x000fe80000100a00 */
[----:B------:R1:W-:Y:S04]  /*4ae50*/  STL.64 [R1+0x3630], R42 ;  /* 0x0036302a01007387 */ /* 0x0003e80000100a00 */
[----:B------:R-:W5:Y:S04]  /*4ae60*/  LDL.LU.64 R160, [R1+0xc60] ;  /* 0x000c600001a07983 */ /* 0x000f680000300a00 */
[----:B------:R-:W5:Y:S01]  /*4ae70*/  LDL.LU.64 R162, [R1+0xc68] ;  /* 0x000c680001a27983 */ /* 0x000f620000300a00 */
[-C--:B-1----:R-:W-:Y:S11]  /*4ae80*/  HMMA.1688.F32.TF32 R40, R20, R46.reuse, R124 ;  /* 0x0000002e1428723c */ /* 0x082ff6000008107c */
[----:B------:R-:W-:Y:S11]  /*4ae90*/  @!UPT UIADD3 URZ, URZ, URZ, URZ ;  /* 0x0000003f3f3ff290 */ /* 0x000ff6000fffe03f */
[----:B------:R-:W-:Y:S01]  /*4aea0*/  @!UPT UIADD3 URZ, URZ, URZ, URZ ;  /* 0x0000003f3f3ff290 */ /* 0x000fe2000fffe03f */
[----:B------:R-:W-:Y:S04]  /*4aeb0*/  STL.64 [R1+0x1280], R40 ;  /* 0x0012802801007387 */ /* 0x000fe80000100a00 */
[----:B------:R1:W-:Y:S04]  /*4aec0*/  STL.64 [R1+0x1288], R42 ;  /* 0x0012882a01007387 */ /* 0x0003e80000100a00 */
[----:B------:R-:W5:Y:S04]  /*4aed0*/  LDL.LU.64 R156, [R1+0xa90] ;  /* 0x000a9000019c7983 */ /* 0x000f680000300a00 */
[----:B------:R-:W5:Y:S01]  /*4aee0*/  LDL.LU.64 R158, [R1+0xa98] ;  /* 0x000a9800019e7983 */ /* 0x000f620000300a00 */
[-C--:B-1----:R-:W-:Y:S03]  /*4aef0*/  HMMA.1688.F32.TF32 R40, R28, R46.reuse, R132 ;  /* 0x0000002e1c28723c */ /* 0x082fe60000081084 */
[----:B------:R-:W5:Y:S04]  /*4af00*/  LDL.LU.64 R152, [R1+0x770] ;  /* 0x0007700001987983 */ /* 0x000f680000300a00 */
[----:B------:R-:W5:Y:S04]  /*4af10*/  LDL.LU.64 R154, [R1+0x778] ;  /* 0x00077800019a7983 */ /* 0x000f680000300a00 */
[----:B------:R-:W5:Y:S01]  /*4af20*/  LDL.LU.64 R144, [R1+0x6d0] ;  /* 0x0006d00001907983 */ /* 0x000f620000300a00 */
[-C--:B------:R-:W-:Y:S03]  /*4af30*/  HMMA.1688.F32.TF32 R124, R24, R46.reuse, R136 ;  /* 0x0000002e187c723c */ /* 0x080fe60000081088 */
[----:B------:R-:W5:Y:S08]  /*4af40*/  LDL.LU.64 R146, [R1+0x6d8] ;  /* 0x0006d80001927983 */ /* 0x000f700000300a00 */
[----:B------:R-:W-:Y:S04]  /*4af50*/  STL.64 [R1+0x1260], R40 ;  /* 0x0012602801007387 */ /* 0x000fe80000100a00 */
[----:B------:R1:W-:Y:S02]  /*4af60*/  STL.64 [R1+0x1268], R42 ;  /* 0x0012682a01007387 */ /* 0x0003e40000100a00 */
[----:B-1----:R-:W-:Y:S02]  /*4af70*/  HMMA.1688.F32.TF32 R40, R32, R46, R140 ;  /* 0x0000002e2028723c */ /* 0x002fe4000008108c */
[----:B------:R-:W1:Y:S04]  /*4af80*/  LDSM.16.M88.4 R44, [R0+0x5000] ;  /* 0x00500000002c783b */ /* 0x000e680000000200 */
[----:B------:R1:W-:Y:S04]  /*4af90*/  STL.64 [R1+0x1240], R124 ;  /* 0x0012407c01007387 */ /* 0x0003e80000100a00 */
[----:B------:R1:W-:Y:S11]  /*4afa0*/  STL.64 [R1+0x1248], R126 ;  /* 0x0012487e01007387 */ /* 0x0003f60000100a00 */
[----:B------:R-:W-:Y:S02]  /*4afb0*/  @!UPT UIADD3 URZ, URZ, URZ, URZ ;  /* 0x0000003f3f3ff290 */ /* 0x000fe4000fffe03f */
[----:B------:R1:W-:Y:S02]  /*4afc0*/  STL.64 [R1+0x1210], R40 ;  /* 0x0012102801007387 */ /* 0x0003e40000100a00 */
[-C--:B-1----:R-:W-:Y:S02]  /*4afd0*/  HMMA.1688.F32.TF32 R180, R4, R44.reuse, R176 ;  /* 0x0000002c04b4723c */ /* 0x082fe400000810b0 */
[----:B------:R1:W-:Y:S04]  /*4afe0*/  STL.64 [R1+0x1218], R42 ;  /* 0x0012182a01007387 */ /* 0x0003e80000100a00 */
[----:B------:R-:W5:Y:S04]  /*4aff0*/  LDL.LU.64 R132, [R1+0xc40] ;  /* 0x000c400001847983 */ /* 0x000f680000300a00 */
[----:B------:R-:W5:Y:S04]  /*4b000*/  LDL.LU.64 R134, [R1+0xc48] ;  /* 0x000c480001867983 */ /* 0x000f680000300a00 */
[----:B------:R-:W5:Y:S04]  /*4b010*/  LDL.LU.64 R124, [R1+0xa80] ;  /* 0x000a8000017c7983 */ /* 0x000f680000300a00 */
[----:B------:R-:W5:Y:S01]  /*4b020*/  LDL.LU.64 R126, [R1+0xa88] ;  /* 0x000a8800017e7983 */ /* 0x000f620000300a00 */
[----:B--2---:R-:W-:Y:S04]  /*4b030*/  HMMA.1688.F32.TF32 R184, R8, R44, R36 ;  /* 0x0000002c08b8723c */ /* 0x004fe80000081024 */
[----:B------:R-:W-:Y:S04]  /*4b040*/  STL.64 [R1+0x3650], R182 ;  /* 0x003650b601007387 */ /* 0x000fe80000100a00 */
[----:B------:R-:W-:Y:S04]  /*4b050*/  STL.64 [R1+0x3648], R180 ;  /* 0x003648b401007387 */ /* 0x000fe80000100a00 */
[----:B------:R-:W2:Y:S04]  /*4b060*/  LDL.LU.64 R40, [R1+0x760] ;  /* 0x0007600001287983 */ /* 0x000ea80000300a00 */
[----:B-1----:R-:W2:Y:S04]  /*4b070*/  LDL.LU.64 R42, [R1+0x768] ;  /* 0x00076800012a7983 */ /* 0x002ea80000300a00 */
[----:B------:R-:W2:Y:S04]  /*4b080*/  LDL.LU.64 R36, [R1+0x690] ;  /* 0x0006900001247983 */ /* 0x000ea80000300a00 */
[----:B------:R-:W2:Y:S01]  /*4b090*/  LDL.LU.64 R38, [R1+0x698] ;  /* 0x0006980001267983 */ /* 0x000ea20000300a00 */
[-C--:B------:R-:W-:Y:S03]  /*4b0a0*/  HMMA.1688.F32.TF32 R104, R20, R50.reuse, R104 ;  /* 0x000000321468723c */ /* 0x080fe60000081068 */
[----:B------:R-:W-:Y:S04]  /*4b0b0*/  STL.64 [R1+0x3660], R186 ;  /* 0x003660ba01007387 */ /* 0x000fe80000100a00 */
[----:B------:R-:W-:Y:S01]  /*4b0c0*/  STL.64 [R1+0x3658], R184 ;  /* 0x003658b801007387 */ /* 0x000fe20000100a00 */
[-C--:B------:R-:W-:Y:S08]  /*4b0d0*/  HMMA.1688.F32.TF32 R136, R28, R50.reuse, R112 ;  /* 0x000000321c88723c */ /* 0x080ff00000081070 */
[----:B------:R-:W-:Y:S07]  /*4b0e0*/  HMMA.1688.F32.TF32 R112, R24, R50, R116 ;  /* 0x000000321870723c */ /* 0x000fee0000081074 */
[----:B------:R-:W-:Y:S01]  /*4b0f0*/  STL.64 [R1+0x11f0], R104 ;  /* 0x0011f06801007387 */ /* 0x000fe20000100a00 */
[----:B------:R-:W-:Y:S03]  /*4b100*/  HMMA.1688.F32.TF32 R84, R20, R54, R84 ;  /* 0x000000361454723c */ /* 0x000fe60000081054 */
[----:B------:R1:W-:Y:S05]  /*4b110*/  STL.64 [R1+0x11f8], R106 ;  /* 0x0011f86a01007387 */ /* 0x0003ea0000100a00 */
[----:B-1----:R-:W-:Y:S01]  /*4b120*/  HMMA.1688.F32.TF32 R104, R32, R50, R120 ;  /* 0x000000322068723c */ /* 0x002fe20000081078 */
[----:B------:R-:W-:Y:S04]  /*4b130*/  STL.64 [R1+0x11d0], R136 ;  /* 0x0011d08801007387 */ /* 0x000fe80000100a00 */
[----:B------:R-:W-:Y:S04]  /*4b140*/  STL.64 [R1+0x11d8], R138 ;  /* 0x0011d88a01007387 */ /* 0x000fe80000100a00 */
[----:B------:R-:W-:Y:S04]  /*4b150*/  STL.64 [R1+0x11b0], R112 ;  /* 0x0011b07001007387 */ /* 0x000fe80000100a00 */
[----:B------:R-:W-:Y:S04]  /*4b160*/  STL.64 [R1+0x11b8], R114 ;  /* 0x0011b87201007387 */ /* 0x000fe80000100a00 */
[----:B------:R-:W5:Y:S06]  /*4b170*/  LDSM.16.M88.4 R48, [R0+0x5400] ;  /* 0x005400000030783b */ /* 0x000f6c0000000200 */
[----:B------:R-:W-:Y:S04]  /*4b180*/  STL.64 [R1+0x1180], R104 ;  /* 0x0011806801007387 */ /* 0x000fe80000100a00 */
[----:B------:R1:W-:Y:S04]  /*4b190*/  STL.64 [R1+0x1188], R106 ;  /* 0x0011886a01007387 */ /* 0x0003e80000100a00 */
[----:B------:R-:W-:Y:S04]  /*4b1a0*/  STL.64 [R1+0x1170], R84 ;  /* 0x0011705401007387 */ /* 0x000fe80000100a00 */
[----:B------:R4:W-:Y:S01]  /*4b1b0*/  STL.64 [R1+0x1178], R86 ;  /* 0x0011785601007387 */ /* 0x0009e20000100a00 */
[-C--:B-1----:R-:W-:Y:S08]  /*4b1c0*/  HMMA.1688.F32.TF32 R104, R28, R54.reuse, R92 ;  /* 0x000000361c68723c */ /* 0x082ff0000008105c */
[-C--:B------:R-:W-:Y:S08]  /*4b1d0*/  HMMA.1688.F32.TF32 R92, R24, R54.reuse, R96 ;  /* 0x00000036185c723c */ /* 0x080ff00000081060 */
[----:B----4-:R-:W-:Y:S01]  /*4b1e0*/  HMMA.1688.F32.TF32 R84, R32, R54, R100 ;  /* 0x000000362054723c */ /* 0x010fe20000081064 */
[----:B------:R-:W2:Y:S01]  /*4b1f0*/  LDSM.16.M88.4 R52, [R0+0x5800] ;  /* 0x005800000034783b */ /* 0x000ea20000000200 */
[----:B------:R-:W-:-:S02]  /*4b200*/  IMAD.MOV.U32 R2, RZ, RZ, R192 ;  /* 0x000000ffff027224 */ /* 0x000fc400078e00c0 */
[----:B------:R-:W-:Y:S02]  /*4b210*/  IMAD.MOV.U32 R3, RZ, RZ, R193 ;  /* 0x000000ffff037224 */ /* 0x000fe400078e00c1 */
[----:B------:R-:W-:Y:S02]  /*4b220*/  IMAD.MOV.U32 R220, RZ, RZ, R194 ;  /* 0x000000ffffdc7224 */ /* 0x000fe400078e00c2 */
[----:B------:R-:W-:Y:S02]  /*4b230*/  IMAD.MOV.U32 R221, RZ, RZ, R195 ;  /* 0x000000ffffdd7224 */ /* 0x000fe400078e00c3 */
[-C--:B------:R-:W-:Y:S08]  /*4b240*/  HMMA.1688.F32.TF32 R192, R12, R44.reuse, R172 ;  /* 0x0000002c0cc0723c */ /* 0x080ff000000810ac */
[----:B---3--:R-:W-:Y:S01]  /*4b250*/  HMMA.1688.F32.TF32 R196, R16, R44, R164 ;  /* 0x0000002c10c4723c */ /* 0x008fe200000810a4 */
[----:B------:R-:W-:Y:S04]  /*4b260*/  STL.64 [R1+0x1150], R104 ;  /* 0x0011506801007387 */ /* 0x000fe80000100a00 */
[----:B------:R-:W-:Y:S04]  /*4b270*/  STL.64 [R1+0x1158], R106 ;  /* 0x0011586a01007387 */ /* 0x000fe80000100a00 */
[----:B------:R-:W-:Y:S04]  /*4b280*/  STL.64 [R1+0x1130], R92 ;  /* 0x0011305c01007387 */ /* 0x000fe80000100a00 */
[----:B------:R-:W-:Y:S01]  /*4b290*/  STL.64 [R1+0x1138], R94 ;  /* 0x0011385e01007387 */ /* 0x000fe20000100a00 */
[----:B------:R-:W-:-:S03]  /*4b2a0*/  IMAD.MOV.U32 R232, RZ, RZ, R72 ;  /* 0x000000ffffe87224 */ /* 0x000fc600078e0048 */
[----:B------:R-:W-:Y:S04]  /*4b2b0*/  STL.64 [R1+0x1100], R84 ;  /* 0x0011005401007387 */ /* 0x000fe80000100a00 */
[----:B------:R-:W-:Y:S01]  /*4b2c0*/  STL.64 [R1+0x1108], R86 ;  /* 0x0011085601007387 */ /* 0x000fe20000100a00 */
[----:B------:R-:W-:Y:S01]  /*4b2d0*/  MOV R233, R73 ;  /* 0x0000004900e97202 */ /* 0x000fe20000000f00 */
[----:B------:R-:W-:Y:S02]  /*4b2e0*/  IMAD.MOV.U32 R234, RZ, RZ, R74 ;  /* 0x000000ffffea7224 */ /* 0x000fe400078e004a */
[----:B------:R-:W-:Y:S02]  /*4b2f0*/  IMAD.MOV.U32 R235, RZ, RZ, R75 ;  /* 0x000000ffffeb7224 */ /* 0x000fe400078e004b */
[----:B------:R-:W-:-:S02]  /*4b300*/  IMAD.MOV.U32 R236, RZ, RZ, R244 ;  /* 0x000000ffffec7224 */ /* 0x000fc400078e00f4 */
[----:B------:R-:W-:Y:S01]  /*4b310*/  IMAD.MOV.U32 R237, RZ, RZ, R245 ;  /* 0x000000ffffed7224 */ /* 0x000fe200078e00f5 */
[-C--:B-----5:R-:W-:Y:S08]  /*4b320*/  HMMA.1688.F32.TF32 R164, R8, R48.reuse, R156 ;  /* 0x0000003008a4723c */ /* 0x0a0ff0000008109c */
[----:B------:R-:W-:Y:S01]  /*4b330*/  HMMA.1688.F32.TF32 R172, R12, R48, R152 ;  /* 0x000000300cac723c */ /* 0x000fe20000081098 */
[----:B------:R-:W-:-:S02]  /*4b340*/  IMAD.MOV.U32 R238, RZ, RZ, R246 ;  /* 0x000000ffffee7224 */ /* 0x000fc400078e00f6 */
[----:B------:R-:W-:Y:S02]  /*4b350*/  IMAD.MOV.U32 R239, RZ, RZ, R247 ;  /* 0x000000ffffef7224 */ /* 0x000fe400078e00f7 */
[----:B------:R-:W-:Y:S02]  /*4b360*/  IMAD.MOV.U32 R224, RZ, RZ, R248 ;  /* 0x000000ffffe07224 */ /* 0x000fe400078e00f8 */
[----:B------:R-:W-:Y:S02]  /*4b370*/  IMAD.MOV.U32 R225, RZ, RZ, R249 ;  /* 0x000000ffffe17224 */ /* 0x000fe400078e00f9 */
[----:B------:R-:W-:Y:S02]  /*4b380*/  IMAD.MOV.U32 R226, RZ, RZ, R250 ;  /* 0x000000ffffe27224 */ /* 0x000fe400078e00fa */
[----:B------:R-:W-:Y:S02]  /*4b390*/  IMAD.MOV.U32 R227, RZ, RZ, R251 ;  /* 0x000000ffffe37224 */ /* 0x000fe400078e00fb */
        /* <DEDUP_REMOVED lines=9> */
[----:B------:R-:W-:Y:S01]  /*4b430*/  IMAD.MOV.U32 R203, RZ, RZ, R111 ;  /* 0x000000ffffcb7224 */ /* 0x000fe200078e006f */
[----:B--2---:R-:W-:Y:S08]  /*4b440*/  HMMA.1688.F32.TF32 R152, R12, R52, R40 ;  /* 0x000000340c98723c */ /* 0x004ff00000081028 */
[----:B------:R-:W-:Y:S08]  /*4b450*/  HMMA.1688.F32.TF32 R40, R20, R58, R60 ;  /* 0x0000003a1428723c */ /* 0x000ff0000008103c */
[----:B------:R-:W-:Y:S08]  /*4b460*/  HMMA.1688.F32.TF32 R156, R16, R52, R36 ;  /* 0x00000034109c723c */ /* 0x000ff00000081024 */
[----:B------:R-:W-:Y:S07]  /*4b470*/  HMMA.1688.F32.TF32 R36, R28, R58, R64 ;  /* 0x0000003a1c24723c */ /* 0x000fee0000081040 */
[----:B------:R-:W-:Y:S04]  /*4b480*/  STL.64 [R1+0x10e0], R40 ;  /* 0x0010e02801007387 */ /* 0x000fe80000100a00 */
[----:B------:R-:W-:Y:S04]  /*4b490*/  STL.64 [R1+0x10e8], R42 ;  /* 0x0010e82a01007387 */ /* 0x000fe80000100a00 */
[----:B------:R-:W2:Y:S08]  /*4b4a0*/  LDL.LU R72, [R1+0x371c] ;  /* 0x00371c0001487983 */ /* 0x000eb00000300800 */
[----:B------:R1:W-:Y:S04]  /*4b4b0*/  STL.64 [R1+0x10b0], R36 ;  /* 0x0010b02401007387 */ /* 0x0003e80000100a00 */
[----:B------:R3:W-:Y:S04]  /*4b4c0*/  STL.64 [R1+0x10b8], R38 ;  /* 0x0010b82601007387 */ /* 0x0007e80000100a00 */
[----:B------:R-:W2:Y:S04]  /*4b4d0*/  LDL.LU R73, [R1+0x3718] ;  /* 0x0037180001497983 */ /* 0x000ea80000300800 */
[----:B------:R-:W2:Y:S04]  /*4b4e0*/  LDL.LU R74, [R1+0x3714] ;  /* 0x00371400014a7983 */ /* 0x000ea80000300800 */
[----:B------:R-:W2:Y:S04]  /*4b4f0*/  LDL.LU R75, [R1+0x3710] ;  /* 0x00371000014b7983 */ /* 0x000ea80000300800 */
[----:B------:R-:W4:Y:S04]  /*4b500*/  LDL.LU R244, [R1+0x370c] ;  /* 0x00370c0001f47983 */ /* 0x000f280000300800 */
[----:B------:R-:W4:Y:S04]  /*4b510*/  LDL.LU R245, [R1+0x3708] ;  /* 0x0037080001f57983 */ /* 0x000f280000300800 */
[----:B------:R-:W4:Y:S04]  /*4b520*/  LDL.LU R246, [R1+0x3704] ;  /* 0x0037040001f67983 */ /* 0x000f280000300800 */
[----:B------:R-:W4:Y:S04]  /*4b530*/  LDL.LU R247, [R1+0x3700] ;  /* 0x0037000001f77983 */ /* 0x000f280000300800 */
[----:B-1----:R-:W5:Y:S04]  /*4b540*/  LDL.LU R36, [R1] ;  /* 0x0000000001247983 */ /* 0x002f680000300800 */
[----:B------:R-:W5:Y:S04]  /*4b550*/  LDL.LU R37, [R1+0x4] ;  /* 0x0000040001257983 */ /* 0x000f680000300800 */
[----:B---3--:R-:W5:Y:S04]  /*4b560*/  LDL.LU R38, [R1+0x8] ;  /* 0x0000080001267983 */ /* 0x008f680000300800 */
[----:B------:R-:W5:Y:S04]  /*4b570*/  LDL.LU R39, [R1+0xc] ;  /* 0x00000c0001277983 */ /* 0x000f680000300800 */
[----:B------:R-:W3:Y:S04]  /*4b580*/  LDL.LU.64 R60, [R1+0xc30] ;  /* 0x000c3000013c7983 */ /* 0x000ee80000300a00 */
[----:B------:R-:W3:Y:S04]  /*4b590*/  LDL.LU.64 R62, [R1+0xc38] ;  /* 0x000c3800013e7983 */ /* 0x000ee80000300a00 */
[----:B------:R-:W2:Y:S04]  /*4b5a0*/  LDL.LU.64 R64, [R1+0xa60] ;  /* 0x000a600001407983 */ /* 0x000ea80000300a00 */
[----:B------:R-:W2:Y:S04]  /*4b5b0*/  LDL.LU.64 R66, [R1+0xa68] ;  /* 0x000a680001427983 */ /* 0x000ea80000300a00 */
[----:B------:R-:W2:Y:S04]  /*4b5c0*/  LDL.LU.64 R84, [R1+0x700] ;  /* 0x0007000001547983 */ /* 0x000ea80000300a00 */
[----:B------:R-:W2:Y:S04]  /*4b5d0*/  LDL.LU.64 R86, [R1+0x708] ;  /* 0x0007080001567983 */ /* 0x000ea80000300a00 */
[----:B------:R-:W2:Y:S04]  /*4b5e0*/  LDL.LU.64 R40, [R1+0x650] ;  /* 0x0006500001287983 */ /* 0x000ea80000300a00 */
[----:B------:R-:W2:Y:S04]  /*4b5f0*/  LDL.LU.64 R42, [R1+0x658] ;  /* 0x00065800012a7983 */ /* 0x000ea80000300a00 */
        /* <DEDUP_REMOVED lines=12> */
[----:B------:R-:W-:-:S03]  /*4b6c0*/  IMAD.MOV.U32 R204, RZ, RZ, R90 ;  /* 0x000000ffffcc7224 */ /* 0x000fc600078e005a */
[----:B------:R-:W3:Y:S01]  /*4b6d0*/  LDL.LU R110, [R1+0x36cc] ;  /* 0x0036cc00016e7983 */ /* 0x000ee20000300800 */
[----:B------:R-:W-:-:S03]  /*4b6e0*/  IMAD.MOV.U32 R205, RZ, RZ, R91 ;  /* 0x000000ffffcd7224 */ /* 0x000fc600078e005b */
[----:B------:R-:W3:Y:S01]  /*4b6f0*/  LDL.LU R111, [R1+0x36c8] ;  /* 0x0036c800016f7983 */ /* 0x000ee20000300800 */
[----:B------:R-:W-:Y:S01]  /*4b700*/  IMAD.MOV.U32 R206, RZ, RZ, R70 ;  /* 0x000000ffffce7224 */ /* 0x000fe200078e0046 */
[----:B------:R-:W-:Y:S02]  /*4b710*/  MOV R207, R71 ;  /* 0x0000004700cf7202 */ /* 0x000fe40000000f00 */
[----:B------:R-:W3:Y:S04]  /*4b720*/  LDL.LU R90, [R1+0x36c4] ;  /* 0x0036c400015a7983 */ /* 0x000ee80000300800 */
[----:B------:R-:W3:Y:S04]  /*4b730*/  LDL.LU R91, [R1+0x36c0] ;  /* 0x0036c000015b7983 */ /* 0x000ee80000300800 */
[----:B------:R-:W5:Y:S04]  /*4b740*/  LDL.LU R70, [R1+0x36bc] ;  /* 0x0036bc0001467983 */ /* 0x000f680000300800 */
[----:B------:R-:W5:Y:S01]  /*4b750*/  LDL.LU R71, [R1+0x36b8] ;  /* 0x0036b80001477983 */ /* 0x000f620000300800 */
[----:B------:R-:W-:-:S02]  /*4b760*/  IMAD.MOV.U32 R242, RZ, RZ, R57 ;  /* 0x000000fffff27224 */ /* 0x000fc400078e0039 */
[----:B------:R-:W-:Y:S01]  /*4b770*/  IMAD.MOV.U32 R243, RZ, RZ, R56 ;  /* 0x000000fffff37224 */ /* 0x000fe200078e0038 */
[----:B------:R-:W-:Y:S08]  /*4b780*/  HMMA.1688.F32.TF32 R140, R4, R52, R132 ;  /* 0x00000034048c723c */ /* 0x000ff00000081084 */
[-C--:B--2---:R-:W-:Y:S08]  /*4b790*/  HMMA.1688.F32.TF32 R92, R24, R58.reuse, R76 ;  /* 0x0000003a185c723c */ /* 0x084ff0000008104c */
[----:B------:R-:W-:Y:S01]  /*4b7a0*/  HMMA.1688.F32.TF32 R76, R32, R58, R80 ;  /* 0x0000003a204c723c */ /* 0x000fe20000081050 */
[----:B------:R-:W1:Y:S07]  /*4b7b0*/  LDSM.16.M88.4 R56, [R0+0x5c00] ;  /* 0x005c00000038783b */ /* 0x000e6e0000000200 */
[----:B-----5:R-:W-:Y:S07]  /*4b7c0*/  HMMA.1688.F32.TF32 R36, R20, R70, R36 ;  /* 0x000000461424723c */ /* 0x020fee0000081024 */
[----:B------:R-:W-:Y:S04]  /*4b7d0*/  STL.64 [R1+0x1090], R92 ;  /* 0x0010905c01007387 */ /* 0x000fe80000100a00 */
[----:B------:R-:W-:Y:S04]  /*4b7e0*/  STL.64 [R1+0x1098], R94 ;  /* 0x0010985e01007387 */ /* 0x000fe80000100a00 */
[----:B------:R2:W-:Y:S04]  /*4b7f0*/  STL.64 [R1+0x1070], R76 ;  /* 0x0010704c01007387 */ /* 0x0005e80000100a00 */
[----:B------:R5:W-:Y:S04]  /*4b800*/  STL.64 [R1+0x1078], R78 ;  /* 0x0010784e01007387 */ /* 0x000be80000100a00 */
[----:B--2---:R-:W2:Y:S01]  /*4b810*/  LDL.LU.64 R76, [R1+0xc10] ;  /* 0x000c1000014c7983 */ /* 0x004ea20000300a00 */
[----:B-1----:R-:W-:Y:S03]  /*4b820*/  HMMA.1688.F32.TF32 R136, R16, R56, R40 ;  /* 0x000000381088723c */ /* 0x002fe60000081028 */
[----:B-----5:R-:W2:Y:S05]  /*4b830*/  LDL.LU.64 R78, [R1+0xc18] ;  /* 0x000c1800014e7983 */ /* 0x020eaa0000300a00 */
[----:B------:R-:W-:Y:S01]  /*4b840*/  HMMA.1688.F32.TF32 R40, R28, R70, R248 ;  /* 0x000000461c28723c */ /* 0x000fe200000810f8 */
[----:B------:R1:W-:Y:S04]  /*4b850*/  STL.64 [R1+0x1050], R36 ;  /* 0x0010502401007387 */ /* 0x0003e80000100a00 */
[----:B------:R5:W-:Y:S04]  /*4b860*/  STL.64 [R1+0x1058], R38 ;  /* 0x0010582601007387 */ /* 0x000be80000100a00 */
[----:B-1----:R-:W2:Y:S04]  /*4b870*/  LDL.LU.64 R36, [R1+0xa50] ;  /* 0x000a500001247983 */ /* 0x002ea80000300a00 */
[----:B-----5:R-:W5:Y:S01]  /*4b880*/  LDL.LU.64 R38, [R1+0xa58] ;  /* 0x000a580001267983 */ /* 0x020f620000300a00 */
[----:B------:R-:W-:Y:S03]  /*4b890*/  HMMA.1688.F32.TF32 R132, R12, R56, R84 ;  /* 0x000000380c84723c */ /* 0x000fe60000081054 */
[----:B------:R-:W5:Y:S04]  /*4b8a0*/  LDL.LU.64 R80, [R1+0x6e0] ;  /* 0x0006e00001507983 */ /* 0x000f680000300a00 */
[----:B------:R-:W5:Y:S04]  /*4b8b0*/  LDL.LU.64 R82, [R1+0x6e8] ;  /* 0x0006e80001527983 */ /* 0x000f680000300a00 */
[----:B------:R-:W5:Y:S04]  /*4b8c0*/  LDL.LU.64 R84, [R1+0x610] ;  /* 0x0006100001547983 */ /* 0x000f680000300a00 */
[----:B------:R-:W5:Y:S04]  /*4b8d0*/  LDL.LU.64 R86, [R1+0x618] ;  /* 0x0006180001567983 */ /* 0x000f680000300a00 */
[----:B------:R-:W5:Y:S04]  /*4b8e0*/  LDL.LU.64 R92, [R1+0xbf0] ;  /* 0x000bf000015c7983 */ /* 0x000f680000300a00 */
[----:B------:R-:W5:Y:S04]  /*4b8f0*/  LDL.LU.64 R94, [R1+0xbf8] ;  /* 0x000bf800015e7983 */ /* 0x000f680000300a00 */
[----:B------:R-:W-:Y:S04]  /*4b900*/  STL.64 [R1+0x1030], R40 ;  /* 0x0010302801007387 */ /* 0x000fe80000100a00 */
[----:B------:R4:W-:Y:S04]  /*4b910*/  STL.64 [R1+0x1038], R42 ;  /* 0x0010382a01007387 */ /* 0x0009e80000100a00 */
[----:B------:R-:W5:Y:S04]  /*4b920*/  LDL.LU.64 R96, [R1+0x9c0] ;  /* 0x0009c00001607983 */ /* 0x000f680000300a00 */
[----:B------:R-:W5:Y:S01]  /*4b930*/  LDL.LU.64 R98, [R1+0x9c8] ;  /* 0x0009c80001627983 */ /* 0x000f620000300a00 */
[-C--:B----4-:R-:W-:Y:S11]  /*4b940*/  HMMA.1688.F32.TF32 R40, R24, R70.reuse, R244 ;  /* 0x000000461828723c */ /* 0x090ff600000810f4 */
[----:B------:R-:W-:Y:S11]  /*4b950*/  @!UPT UIADD3 URZ, URZ, URZ, URZ ;  /* 0x0000003f3f3ff290 */ /* 0x000ff6000fffe03f */
[----:B------:R-:W-:Y:S01]  /*4b960*/  @!UPT UIADD3 URZ, URZ, URZ, URZ ;  /* 0x0000003f3f3ff290 */ /* 0x000fe2000fffe03f */
[----:B------:R1:W-:Y:S04]  /*4b970*/  STL.64 [R1+0x1010], R40 ;  /* 0x0010102801007387 */ /* 0x0003e80000100a00 */
[----:B------:R4:W-:Y:S04]  /*4b980*/  STL.64 [R1+0x1018], R42 ;  /* 0x0010182a01007387 */ /* 0x0009e80000100a00 */
[----:B------:R-:W5:Y:S04]  /*4b990*/  LDL.LU.64 R100, [R1+0x6c0] ;  /* 0x0006c00001647983 */ /* 0x000f680000300a00 */
[----:B------:R-:W5:Y:S04]  /*4b9a0*/  LDL.LU.64 R102, [R1+0x6c8] ;  /* 0x0006c80001667983 */ /* 0x000f680000300a00 */
[----:B-1----:R-:W5:Y:S04]  /*4b9b0*/  LDL.LU.64 R40, [R1+0x5f0] ;  /* 0x0005f00001287983 */ /* 0x002f680000300a00 */
[----:B----4-:R-:W4:Y:S01]  /*4b9c0*/  LDL.LU.64 R42, [R1+0x5f8] ;  /* 0x0005f800012a7983 */ /* 0x010f220000300a00 */
[----:B------:R-:W-:Y:S01]  /*4b9d0*/  HMMA.1688.F32.TF32 R104, R32, R70, R72 ;  /* 0x000000462068723c */ /* 0x000fe20000081048 */
[----:B------:R-:W-:-:S02]  /*4b9e0*/  IMAD.MOV.U32 R240, RZ, RZ, R69 ;  /* 0x000000fffff07224 */ /* 0x000fc400078e0045 */
[----:B------:R-:W-:Y:S02]  /*4b9f0*/  IMAD.MOV.U32 R241, RZ, RZ, R68 ;  /* 0x000000fffff17224 */ /* 0x000fe400078e0044 */
[----:B------:R-:W2:Y:S11]  /*4ba00*/  LDSM.16.M88.4 R68, [R0+0x6000] ;  /* 0x006000000044783b */ /* 0x000eb60000000200 */
[----:B------:R-:W-:Y:S07]  /*4ba10*/  @!UPT UIADD3 URZ, URZ, URZ, URZ ;  /* 0x0000003f3f3ff290 */ /* 0x000fee000fffe03f */
[----:B------:R-:W-:Y:S04]  /*4ba20*/  STL.64 [R1+0xfe0], R104 ;  /* 0x000fe06801007387 */ /* 0x000fe80000100a00 */
[----:B------:R3:W-:Y:S02]  /*4ba30*/  STL.64 [R1+0xfe8], R106 ;  /* 0x000fe86a01007387 */ /* 0x0007e40000100a00 */
[----:B---3--:R-:W-:Y:S01]  /*4ba40*/  HMMA.1688.F32.TF32 R104, R20, R90, R204 ;  /* 0x0000005a1468723c */ /* 0x008fe200000810cc */
[----:B------:R-:W-:Y:S02]  /*4ba50*/  IMAD.MOV.U32 R210, RZ, RZ, R89 ;  /* 0x000000ffffd27224 */ /* 0x000fe400078e0059 */
[----:B------:R-:W-:-:S05]  /*4ba60*/  IMAD.MOV.U32 R211, RZ, RZ, R88 ;  /* 0x000000ffffd37224 */ /* 0x000fca00078e0058 */
[-C--:B------:R-:W-:Y:S08]  /*4ba70*/  HMMA.1688.F32.TF32 R116, R28, R90.reuse, R200 ;  /* 0x0000005a1c74723c */ /* 0x080ff000000810c8 */
[----:B------:R-:W-:Y:S07]  /*4ba80*/  HMMA.1688.F32.TF32 R112, R24, R90, R228 ;  /* 0x0000005a1870723c */ /* 0x000fee00000810e4 */
[----:B------:R-:W-:-:S02]  /*4ba90*/  IMAD.MOV.U32 R228, RZ, RZ, R131 ;  /* 0x000000ffffe47224 */ /* 0x000fc400078e0083 */
[----:B------:R-:W-:Y:S02]  /*4baa0*/  IMAD.MOV.U32 R229, RZ, RZ, R130 ;  /* 0x000000ffffe57224 */ /* 0x000fe400078e0082 */
[----:B------:R-:W-:Y:S02]  /*4bab0*/  IMAD.MOV.U32 R230, RZ, RZ, R151 ;  /* 0x000000ffffe67224 */ /* 0x000fe400078e0097 */
[----:B------:R-:W-:Y:S01]  /*4bac0*/  IMAD.MOV.U32 R231, RZ, RZ, R150 ;  /* 0x000000ffffe77224 */ /* 0x000fe200078e0096 */
[-C--:B--2---:R-:W-:Y:S08]  /*4bad0*/  HMMA.1688.F32.TF32 R72, R4, R68.reuse, R76 ;  /* 0x000000440448723c */ /* 0x084ff0000008104c */
[----:B-----5:R-:W-:Y:S01]  /*4bae0*/  HMMA.1688.F32.TF32 R76, R8, R68, R36 ;  /* 0x00000044084c723c */ /* 0x020fe20000081024 */
[----:B------:R-:W2:Y:S04]  /*4baf0*/  LDL.LU.64 R36, [R1+0xbe0] ;  /* 0x000be00001247983 */ /* 0x000ea80000300a00 */
[----:B------:R-:W2:Y:S04]  /*4bb00*/  LDL.LU.64 R38, [R1+0xbe8] ;  /* 0x000be80001267983 */ /* 0x000ea80000300a00 */
[----:B------:R-:W-:Y:S04]  /*4bb10*/  STL.64 [R1+0x1160], R104 ;  /* 0x0011606801007387 */ /* 0x000fe80000100a00 */
[----:B------:R1:W-:Y:S02]  /*4bb20*/  STL.64 [R1+0x1168], R106 ;  /* 0x0011686a01007387 */ /* 0x0003e40000100a00 */
[----:B-1----:R-:W-:Y:S02]  /*4bb30*/  HMMA.1688.F32.TF32 R104, R32, R90, R208 ;  /* 0x0000005a2068723c */ /* 0x002fe400000810d0 */
[----:B------:R-:W4:Y:S04]  /*4bb40*/  LDSM.16.M88.4 R88, [R0+0x6400] ;  /* 0x006400000058783b */ /* 0x000f280000000200 */
[----:B------:R-:W-:Y:S04]  /*4bb50*/  STL.64 [R1+0x1140], R116 ;  /* 0x0011407401007387 */ /* 0x000fe80000100a00 */
[----:B------:R1:W-:Y:S04]  /*4bb60*/  STL.64 [R1+0x1148], R118 ;  /* 0x0011487601007387 */ /* 0x0003e80000100a00 */
[----:B------:R-:W-:Y:S04]  /*4bb70*/  STL.64 [R1+0x1120], R112 ;  /* 0x0011207001007387 */ /* 0x000fe80000100a00 */
[----:B------:R3:W-:Y:S05]  /*4bb80*/  STL.64 [R1+0x1128], R114 ;  /* 0x0011287201007387 */ /* 0x0007ea0000100a00 */
[----:B------:R-:W-:Y:S04]  /*4bb90*/  STL.64 [R1+0x10f0], R104 ;  /* 0x0010f06801007387 */ /* 0x000fe80000100a00 */
[----:B------:R4:W-:Y:S01]  /*4bba0*/  STL.64 [R1+0x10f8], R106 ;  /* 0x0010f86a01007387 */ /* 0x0009e20000100a00 */
[-C--:B-1----:R-:W-:Y:S08]  /*4bbb0*/  HMMA.1688.F32.TF32 R116, R28, R110.reuse, R236 ;  /* 0x0000006e1c74723c */ /* 0x082ff000000810ec */
[----:B---3--:R-:W-:Y:S08]  /*4bbc0*/  HMMA.1688.F32.TF32 R112, R24, R110, R232 ;  /* 0x0000006e1870723c */ /* 0x008ff000000810e8 */
[----:B----4-:R-:W-:Y:S08]  /*4bbd0*/  HMMA.1688.F32.TF32 R104, R16, R88, R40 ;  /* 0x000000581068723c */ /* 0x010ff00000081028 */
[-C--:B------:R-:W-:Y:S11]  /*4bbe0*/  HMMA.1688.F32.TF32 R40, R20, R110.reuse, R224 ;  /* 0x0000006e1428723c */ /* 0x080ff600000810e0 */
[----:B------:R-:W-:Y:S11]  /*4bbf0*/  @!UPT UIADD3 URZ, URZ, URZ, URZ ;  /* 0x0000003f3f3ff290 */ /* 0x000ff6000fffe03f */
[----:B------:R-:W-:Y:S01]  /*4bc00*/  @!UPT UIADD3 URZ, URZ, URZ, URZ ;  /* 0x0000003f3f3ff290 */ /* 0x000fe2000fffe03f */
[----:B------:R-:W-:Y:S04]  /*4bc10*/  STL.64 [R1+0x10d0], R40 ;  /* 0x0010d02801007387 */ /* 0x000fe80000100a00 */
[----:B------:R1:W-:Y:S02]  /*4bc20*/  STL.64 [R1+0x10d8], R42 ;  /* 0x0010d82a01007387 */ /* 0x0003e40000100a00 */
[----:B-1----:R-:W-:Y:S02]  /*4bc30*/  HMMA.1688.F32.TF32 R40, R32, R110, R240 ;  /* 0x0000006e2028723c */ /* 0x002fe400000810f0 */
[----:B------:R-:W-:Y:S04]  /*4bc40*/  STL.64 [R1+0x10a0], R116 ;  /* 0x0010a07401007387 */ /* 0x000fe80000100a00 */
[----:B------:R-:W-:Y:S04]  /*4bc50*/  STL.64 [R1+0x10a8], R118 ;  /* 0x0010a87601007387 */ /* 0x000fe80000100a00 */
[----:B------:R-:W-:Y:S04]  /*4bc60*/  STL.64 [R1+0x1080], R112 ;  /* 0x0010807001007387 */ /* 0x000fe80000100a00 */
[----:B------:R-:W-:Y:S04]  /*4bc70*/  STL.64 [R1+0x1088], R114 ;  /* 0x0010887201007387 */ /* 0x000fe80000100a00 */
[----:B------:R-:W2:Y:S05]  /*4bc80*/  LDSM.16.M88.4 R108, [R0+0x6800] ;  /* 0x00680000006c783b */ /* 0x000eaa0000000200 */
[----:B------:R1:W-:Y:S04]  /*4bc90*/  STL.64 [R1+0x1060], R40 ;  /* 0x0010602801007387 */ /* 0x0003e80000100a00 */
[----:B------:R3:W-:Y:S04]  /*4bca0*/  STL.64 [R1+0x1068], R42 ;  /* 0x0010682a01007387 */ /* 0x0007e80000100a00 */
[----:B------:R-:W4:Y:S04]  /*4bcb0*/  LDL.LU R131, [R1+0x36b4] ;  /* 0x0036b40001837983 */ /* 0x000f280000300800 */
[----:B------:R-:W5:Y:S04]  /*4bcc0*/  LDL.LU R130, [R1+0x36b0] ;  /* 0x0036b00001827983 */ /* 0x000f680000300800 */
[----:B------:R-:W5:Y:S04]  /*4bcd0*/  LDL.LU R151, [R1+0x36ac] ;  /* 0x0036ac0001977983 */ /* 0x000f680000300800 */
[----:B------:R-:W5:Y:S01]  /*4bce0*/  LDL.LU R150, [R1+0x36a8] ;  /* 0x0036a80001967983 */ /* 0x000f620000300800 */
[----:B------:R-:W-:-:S03]  /*4bcf0*/  IMAD.MOV.U32 R202, RZ, RZ, R170 ;  /* 0x000000ffffca7224 */ /* 0x000fc600078e00aa */
[----:B------:R-:W5:Y:S01]  /*4bd00*/  LDL.LU R200, [R1+0x220] ;  /* 0x0002200001c87983 */ /* 0x000f620000300800 */
[----:B------:R-:W-:-:S03]  /*4bd10*/  IMAD.MOV.U32 R203, RZ, RZ, R171 ;  /* 0x000000ffffcb7224 */ /* 0x000fc600078e00ab */
[----:B------:R-:W5:Y:S04]  /*4bd20*/  LDL.LU R201, [R1+0x224] ;  /* 0x0002240001c97983 */ /* 0x000f680000300800 */
[----:B------:R-:W5:Y:S04]  /*4bd30*/  LDL.LU R170, [R1+0x36a4] ;  /* 0x0036a40001aa7983 */ /* 0x000f680000300800 */
[----:B------:R-:W5:Y:S01]  /*4bd40*/  LDL.LU R171, [R1+0x36a0] ;  /* 0x0036a00001ab7983 */ /* 0x000f620000300800 */
[----:B------:R-:W-:Y:S08]  /*4bd50*/  HMMA.1688.F32.TF32 R176, R16, R48, R144 ;  /* 0x0000003010b0723c */ /* 0x000ff00000081090 */
[----:B------:R-:W-:Y:S08]  /*4bd60*/  HMMA.1688.F32.TF32 R144, R8, R52, R124 ;  /* 0x000000340890723c */ /* 0x000ff0000008107c */
[----:B--2---:R-:W-:Y:S01]  /*4bd70*/  HMMA.1688.F32.TF32 R112, R4, R108, R36 ;  /* 0x0000006c0470723c */ /* 0x004fe20000081024 */
        /* <DEDUP_REMOVED lines=34> */
[----:B-1----:R-:W2:Y:S04]  /*4bfa0*/  LDL.LU R40, [R1+0x190] ;  /* 0x0001900001287983 */ /* 0x002ea80000300800 */
[----:B------:R-:W2:Y:S04]  /*4bfb0*/  LDL.LU R41, [R1+0x194] ;  /* 0x0001940001297983 */ /* 0x000ea80000300800 */
[----:B---3--:R-:W3:Y:S04]  /*4bfc0*/  LDL.LU R42, [R1+0x198] ;  /* 0x00019800012a7983 */ /* 0x008ee80000300800 */
[----:B------:R-:W3:Y:S01]  /*4bfd0*/  LDL.LU R43, [R1+0x19c] ;  /* 0x00019c00012b7983 */ /* 0x000ee20000300800 */
[----:B----4-:R-:W-:-:S02]  /*4bfe0*/  IMAD.MOV.U32 R207, RZ, RZ, R131 ;  /* 0x000000ffffcf7224 */ /* 0x010fc400078e0083 */
[----:B-----5:R-:W-:Y:S02]  /*4bff0*/  IMAD.MOV.U32 R206, RZ, RZ, R130 ;  /* 0x000000ffffce7224 */ /* 0x020fe400078e0082 */
[----:B------:R-:W-:Y:S02]  /*4c000*/  IMAD.MOV.U32 R205, RZ, RZ, R151 ;  /* 0x000000ffffcd7224 */ /* 0x000fe400078e0097 */
[----:B------:R-:W-:Y:S02]  /*4c010*/  IMAD.MOV.U32 R204, RZ, RZ, R150 ;  /* 0x000000ffffcc7224 */ /* 0x000fe400078e0096 */
[----:B------:R-:W2:Y:S04]  /*4c020*/  LDL.LU R150, [R1+0x369c] ;  /* 0x00369c0001967983 */ /* 0x000ea80000300800 */
[----:B------:R-:W2:Y:S04]  /*4c030*/  LDL.LU R151, [R1+0x3698] ;  /* 0x0036980001977983 */ /* 0x000ea80000300800 */
[----:B------:R-:W2:Y:S04]  /*4c040*/  LDL.LU R130, [R1+0x3694] ;  /* 0x0036940001827983 */ /* 0x000ea80000300800 */
[----:B------:R-:W2:Y:S04]  /*4c050*/  LDL.LU R131, [R1+0x3690] ;  /* 0x0036900001837983 */ /* 0x000ea80000300800 */
[----:B------:R-:W5:Y:S04]  /*4c060*/  LDL.LU.64 R184, [R1+0xbc0] ;  /* 0x000bc00001b87983 */ /* 0x000f680000300a00 */
[----:B------:R-:W5:Y:S04]  /*4c070*/  LDL.LU.64 R186, [R1+0xbc8] ;  /* 0x000bc80001ba7983 */ /* 0x000f680000300a00 */
[----:B------:R-:W3:Y:S04]  /*4c080*/  LDL.LU.64 R180, [R1+0x900] ;  /* 0x0009000001b47983 */ /* 0x000ee80000300a00 */
[----:B------:R-:W3:Y:S04]  /*4c090*/  LDL.LU.64 R182, [R1+0x908] ;  /* 0x0009080001b67983 */ /* 0x000ee80000300a00 */
[----:B------:R-:W3:Y:S04]  /*4c0a0*/  LDL.LU.64 R232, [R1+0x6a0] ;  /* 0x0006a00001e87983 */ /* 0x000ee80000300a00 */
[----:B------:R-:W3:Y:S04]  /*4c0b0*/  LDL.LU.64 R234, [R1+0x6a8] ;  /* 0x0006a80001ea7983 */ /* 0x000ee80000300a00 */
[----:B------:R-:W3:Y:S04]  /*4c0c0*/  LDL.LU.64 R224, [R1+0x5d0] ;  /* 0x0005d00001e07983 */ /* 0x000ee80000300a00 */
[----:B------:R-:W3:Y:S01]  /*4c0d0*/  LDL.LU.64 R226, [R1+0x5d8] ;  /* 0x0005d80001e27983 */ /* 0x000ee20000300a00 */
[----:B------:R-:W-:-:S02]  /*4c0e0*/  IMAD.MOV.U32 R210, RZ, RZ, R129 ;  /* 0x000000ffffd27224 */ /* 0x000fc400078e0081 */
[----:B------:R-:W-:Y:S01]  /*4c0f0*/  IMAD.MOV.U32 R211, RZ, RZ, R128 ;  /* 0x000000ffffd37224 */ /* 0x000fe200078e0080 */
[-C--:B--2---:R-:W-:Y:S08]  /*4c100*/  HMMA.1688.F32.TF32 R216, R20, R130.reuse, R216 ;  /* 0x0000008214d8723c */ /* 0x084ff000000810d8 */
[-C--:B------:R-:W-:Y:S11]  /*4c110*/  HMMA.1688.F32.TF32 R212, R28, R130.reuse, R212 ;  /* 0x000000821cd4723c */ /* 0x080ff600000810d4 */
[----:B------:R-:W-:Y:S04]  /*4c120*/  @!UPT UIADD3 URZ, URZ, URZ, URZ ;  /* 0x0000003f3f3ff290 */ /* 0x000fe8000fffe03f */
[----:B------:R-:W-:Y:S04]  /*4c130*/  STL.64 [R1+0x1040], R216 ;  /* 0x001040d801007387 */ /* 0x000fe80000100a00 */
[----:B------:R1:W-:Y:S04]  /*4c140*/  STL.64 [R1+0x1048], R218 ;  /* 0x001048da01007387 */ /* 0x0003e80000100a00 */
[----:B------:R-:W-:Y:S04]  /*4c150*/  STL.64 [R1+0x1020], R212 ;  /* 0x001020d401007387 */ /* 0x000fe80000100a00 */
[----:B------:R2:W-:Y:S01]  /*4c160*/  STL.64 [R1+0x1028], R214 ;  /* 0x001028d601007387 */ /* 0x0005e20000100a00 */
[-C--:B-1----:R-:W-:Y:S08]  /*4c170*/  HMMA.1688.F32.TF32 R216, R24, R130.reuse, R236 ;  /* 0x0000008218d8723c */ /* 0x082ff000000810ec */
[----:B--2---:R-:W-:Y:S01]  /*4c180*/  HMMA.1688.F32.TF32 R212, R32, R130, R240 ;  /* 0x0000008220d4723c */ /* 0x004fe200000810f0 */
[----:B------:R-:W5:Y:S11]  /*4c190*/  LDSM.16.M88.4 R128, [R0+0x6c00] ;  /* 0x006c00000080783b */ /* 0x000f760000000200 */
[----:B------:R-:W-:Y:S03]  /*4c1a0*/  @!UPT UIADD3 URZ, URZ, URZ, URZ ;  /* 0x0000003f3f3ff290 */ /* 0x000fe6000fffe03f */
[----:B------:R1:W-:Y:S04]  /*4c1b0*/  STL.64 [R1+0x1000], R216 ;  /* 0x001000d801007387 */ /* 0x0003e80000100a00 */
[----:B------:R2:W-:Y:S04]  /*4c1c0*/  STL.64 [R1+0x1008], R218 ;  /* 0x001008da01007387 */ /* 0x0005e80000100a00 */
[----:B------:R2:W-:Y:S04]  /*4c1d0*/  STL.64 [R1+0xfd0], R212 ;  /* 0x000fd0d401007387 */ /* 0x0005e80000100a00 */
[----:B------:R3:W-:Y:S04]  /*4c1e0*/  STL.64 [R1+0xfd8], R214 ;  /* 0x000fd8d601007387 */ /* 0x0007e80000100a00 */
[----:B-1----:R-:W4:Y:S04]  /*4c1f0*/  LDL.LU.64 R216, [R1+0xbb0] ;  /* 0x000bb00001d87983 */ /* 0x002f280000300a00 */
[----:B--2---:R-:W4:Y:S04]  /*4c200*/  LDL.LU.64 R218, [R1+0xbb8] ;  /* 0x000bb80001da7983 */ /* 0x004f280000300a00 */
[----:B------:R-:W2:Y:S01]  /*4c210*/  LDL.LU.64 R212, [R1+0x8b0] ;  /* 0x0008b00001d47983 */ /* 0x000ea20000300a00 */
[-C--:B-----5:R-:W-:Y:S03]  /*4c220*/  HMMA.1688.F32.TF32 R240, R4, R128.reuse, R184 ;  /* 0x0000008004f0723c */ /* 0x0a0fe600000810b8 */
[----:B---3--:R-:W2:Y:S04]  /*4c230*/  LDL.LU.64 R214, [R1+0x8b8] ;  /* 0x0008b80001d67983 */ /* 0x008ea80000300a00 */
[----:B------:R-:W3:Y:S01]  /*4c240*/  LDL.LU.64 R184, [R1+0x680] ;  /* 0x0006800001b87983 */ /* 0x000ee20000300a00 */
[----:B------:R-:W-:Y:S03]  /*4c250*/  HMMA.1688.F32.TF32 R236, R8, R128, R180 ;  /* 0x0000008008ec723c */ /* 0x000fe600000810b4 */
[----:B------:R-:W3:Y:S04]  /*4c260*/  LDL.LU.64 R186, [R1+0x688] ;  /* 0x0006880001ba7983 */ /* 0x000ee80000300a00 */
[----:B------:R-:W5:Y:S04]  /*4c270*/  LDL.LU.64 R180, [R1+0x5c0] ;  /* 0x0005c00001b47983 */ /* 0x000f680000300a00 */
[----:B------:R-:W5:Y:S01]  /*4c280*/  LDL.LU.64 R182, [R1+0x5c8] ;  /* 0x0005c80001b67983 */ /* 0x000f620000300a00 */
[-C--:B------:R-:W-:Y:S08]  /*4c290*/  HMMA.1688.F32.TF32 R244, R20, R150.reuse, R244 ;  /* 0x0000009614f4723c */ /* 0x080ff000000810f4 */
[-C--:B------:R-:W-:Y:S11]  /*4c2a0*/  HMMA.1688.F32.TF32 R248, R28, R150.reuse, R248 ;  /* 0x000000961cf8723c */ /* 0x080ff600000810f8 */
[----:B------:R-:W-:Y:S04]  /*4c2b0*/  @!UPT UIADD3 URZ, URZ, URZ, URZ ;  /* 0x0000003f3f3ff290 */ /* 0x000fe8000fffe03f */
[----:B------:R-:W-:Y:S04]  /*4c2c0*/  STL.64 [R1+0xfc0], R244 ;  /* 0x000fc0f401007387 */ /* 0x000fe80000100a00 */
[----:B------:R1:W-:Y:S01]  /*4c2d0*/  STL.64 [R1+0xfc8], R246 ;  /* 0x000fc8f601007387 */ /* 0x0003e20000100a00 */
[-C--:B------:R-:W-:Y:S08]  /*4c2e0*/  HMMA.1688.F32.TF32 R36, R32, R150.reuse, R36 ;  /* 0x000000962024723c */ /* 0x080ff00000081024 */
[----:B-1----:R-:W-:Y:S01]  /*4c2f0*/  HMMA.1688.F32.TF32 R244, R24, R150, R40 ;  /* 0x0000009618f4723c */ /* 0x002fe20000081028 */
[----:B------:R-:W-:Y:S04]  /*4c300*/  STL.64 [R1+0xfb0], R248 ;  /* 0x000fb0f801007387 */ /* 0x000fe80000100a00 */
[----:B------:R-:W-:Y:S04]  /*4c310*/  STL.64 [R1+0xfb8], R250 ;  /* 0x000fb8fa01007387 */ /* 0x000fe80000100a00 */
[----:B------:R-:W5:Y:S11]  /*4c320*/  LDL.LU.64 R40, [R1+0xba0] ;  /* 0x000ba00001287983 */ /* 0x000f760000300a00 */
[----:B------:R-:W-:Y:S03]  /*4c330*/  @!UPT UIADD3 URZ, URZ, URZ, URZ ;  /* 0x0000003f3f3ff290 */ /* 0x000fe6000fffe03f */
[----:B------:R-:W-:Y:S04]  /*4c340*/  STL.64 [R1+0xfa0], R244 ;  /* 0x000fa0f401007387 */ /* 0x000fe80000100a00 */
[----:B------:R-:W-:Y:S04]  /*4c350*/  STL.64 [R1+0xfa8], R246 ;  /* 0x000fa8f601007387 */ /* 0x000fe80000100a00 */
[----:B------:R-:W5:Y:S04]  /*4c360*/  LDL.LU.64 R42, [R1+0xba8] ;  /* 0x000ba800012a7983 */ /* 0x000f680000300a00 */
[----:B------:R1:W-:Y:S04]  /*4c370*/  STL.64 [R1+0xf40], R36 ;  /* 0x000f402401007387 */ /* 0x0003e80000100a00 */
[----:B------:R1:W-:Y:S04]  /*4c380*/  STL.64 [R1+0xf48], R38 ;  /* 0x000f482601007387 */ /* 0x0003e80000100a00 */
[----:B-1----:R-:W5:Y:S04]  /*4c390*/  LDL.LU.64 R36, [R1+0x880] ;  /* 0x0008800001247983 */ /* 0x002f680000300a00 */
[----:B------:R-:W5:Y:S01]  /*4c3a0*/  LDL.LU.64 R38, [R1+0x888] ;  /* 0x0008880001267983 */ /* 0x000f620000300a00 */
[----:B------:R-:W-:-:S02]  /*4c3b0*/  IMAD.MOV.U32 R208, RZ, RZ, R149 ;  /* 0x000000ffffd07224 */ /* 0x000fc400078e0095 */
[----:B------:R-:W-:Y:S02]  /*4c3c0*/  IMAD.MOV.U32 R209, RZ, RZ, R148 ;  /* 0x000000ffffd17224 */ /* 0x000fe400078e0094 */
[----:B------:R-:W1:Y:S04]  /*4c3d0*/  LDSM.16.M88.4 R148, [R0+0x7000] ;  /* 0x007000000094783b */ /* 0x000e680000000200 */
[----:B-1----:R-:W-:Y:S04]  /*4c3e0*/  STL [R1+0x35cc], R150 ;  /* 0x0035cc9601007387 */ /* 0x002fe80000100800 */
[----:B------:R1:W-:Y:S01]  /*4c3f0*/  STL [R1+0x35c8], R151 ;  /* 0x0035c89701007387 */ /* 0x0003e20000100800 */
[-C--:B----4-:R-:W-:Y:S08]  /*4c400*/  HMMA.1688.F32.TF32 R216, R4, R148.reuse, R216 ;  /* 0x0000009404d8723c */ /* 0x090ff000000810d8 */
[-C--:B--2---:R-:W-:Y:S08]  /*4c410*/  HMMA.1688.F32.TF32 R212, R8, R148.reuse, R212 ;  /* 0x0000009408d4723c */ /* 0x084ff000000810d4 */
[-C--:B---3--:R-:W-:Y:S08]  /*4c420*/  HMMA.1688.F32.TF32 R184, R12, R148.reuse, R184 ;  /* 0x000000940cb8723c */ /* 0x088ff000000810b8 */
[----:B-----5:R-:W-:Y:S08]  /*4c430*/  HMMA.1688.F32.TF32 R180, R16, R148, R180 ;  /* 0x0000009410b4723c */ /* 0x020ff000000810b4 */
[-C--:B-1----:R-:W-:Y:S01]  /*4c440*/  HMMA.1688.F32.TF32 R148, R20, R170.reuse, R204 ;  /* 0x000000aa1494723c */ /* 0x082fe200000810cc */
[----:B------:R-:W-:Y:S04]  /*4c450*/  STL.64 [R1+0x90], R216 ;  /* 0x000090d801007387 */ /* 0x000fe80000100a00 */
[----:B------:R-:W-:Y:S04]  /*4c460*/  STL.64 [R1+0x98], R218 ;  /* 0x000098da01007387 */ /* 0x000fe80000100a00 */
[----:B------:R-:W-:Y:S04]  /*4c470*/  STL.64 [R1+0x80], R212 ;  /* 0x000080d401007387 */ /* 0x000fe80000100a00 */
[----:B------:R-:W-:Y:S04]  /*4c480*/  STL.64 [R1+0x88], R214 ;  /* 0x000088d601007387 */ /* 0x000fe80000100a00 */
[----:B------:R-:W-:Y:S04]  /*4c490*/  STL.64 [R1+0x30], R184 ;  /* 0x000030b801007387 */ /* 0x000fe80000100a00 */
[----:B------:R1:W-:Y:S04]  /*4c4a0*/  STL.64 [R1+0x38], R186 ;  /* 0x000038ba01007387 */ /* 0x0003e80000100a00 */
[----:B------:R-:W-:Y:S04]  /*4c4b0*/  STL.64 [R1+0x10], R180 ;  /* 0x000010b401007387 */ /* 0x000fe80000100a00 */
[----:B------:R2:W-:Y:S04]  /*4c4c0*/  STL.64 [R1+0x18], R182 ;  /* 0x000018b601007387 */ /* 0x0005e80000100a00 */
[----:B------:R-:W-:Y:S01]  /*4c4d0*/  STL.64 [R1+0xf30], R148 ;  /* 0x000f309401007387 */ /* 0x000fe20000100a00 */
[-C--:B-1----:R-:W-:Y:S03]  /*4c4e0*/  HMMA.1688.F32.TF32 R184, R28, R170.reuse, R200 ;  /* 0x000000aa1cb8723c */ /* 0x082fe600000810c8 */
[----:B------:R1:W-:Y:S05]  /*4c4f0*/  STL.64 [R1+0xf38], R150 ;  /* 0x000f389601007387 */ /* 0x0003ea0000100a00 */
[-C--:B--2---:R-:W-:Y:S08]  /*4c500*/  HMMA.1688.F32.TF32 R180, R24, R170.reuse, R228 ;  /* 0x000000aa18b4723c */ /* 0x084ff000000810e4 */
[----:B-1----:R-:W-:Y:S01]  /*4c510*/  HMMA.1688.F32.TF32 R148, R32, R170, R208 ;  /* 0x000000aa2094723c */ /* 0x002fe200000810d0 */
[----:B------:R-:W1:Y:S06]  /*4c520*/  LDSM.16.M88.4 R168, [R0+0x7400] ;  /* 0x0074000000a8783b */ /* 0x000e6c0000000200 */
[----:B------:R-:W-:Y:S04]  /*4c530*/  STL.64 [R1+0xf10], R184 ;  /* 0x000f10b801007387 */ /* 0x000fe80000100a00 */
[----:B------:R-:W-:Y:S04]  /*4c540*/  STL.64 [R1+0xf18], R186 ;  /* 0x000f18ba01007387 */ /* 0x000fe80000100a00 */
[----:B------:R-:W-:Y:S04]  /*4c550*/  STL.64 [R1+0xef0], R180 ;  /* 0x000ef0b401007387 */ /* 0x000fe80000100a00 */
[----:B------:R-:W-:Y:S01]  /*4c560*/  STL.64 [R1+0xef8], R182 ;  /* 0x000ef8b601007387 */ /* 0x000fe20000100a00 */
[-C--:B-1----:R-:W-:Y:S08]  /*4c570*/  HMMA.1688.F32.TF32 R40, R4, R168.reuse, R40 ;  /* 0x000000a80428723c */ /* 0x082ff00000081028 */
[----:B------:R-:W-:Y:S01]  /*4c580*/  HMMA.1688.F32.TF32 R36, R8, R168, R36 ;  /* 0x000000a80824723c */ /* 0x000fe20000081024 */
[----:B------:R-:W-:Y:S04]  /*4c590*/  STL [R1+0x35d4], R170 ;  /* 0x0035d4aa01007387 */ /* 0x000fe80000100800 */
[----:B------:R-:W-:Y:S04]  /*4c5a0*/  STL.64 [R1+0xe90], R148 ;  /* 0x000e909401007387 */ /* 0x000fe80000100a00 */
[----:B------:R1:W-:Y:S04]  /*4c5b0*/  STL.64 [R1+0xe98], R150 ;  /* 0x000e989601007387 */ /* 0x0003e80000100a00 */
[----:B------:R-:W-:Y:S04]  /*4c5c0*/  STL [R1+0x35d0], R171 ;  /* 0x0035d0ab01007387 */ /* 0x000fe80000100800 */
[----:B------:R-:W-:Y:S01]  /*4c5d0*/  STL.64 [R1+0x230], R40 ;  /* 0x0002302801007387 */ /* 0x000fe20000100a00 */
[----:B-1----:R-:W-:-:S02]  /*4c5e0*/  IMAD.MOV.U32 R151, RZ, RZ, R43 ;  /* 0x000000ffff977224 */ /* 0x002fc400078e002b */
[----:B------:R-:W-:-:S03]  /*4c5f0*/  IMAD.MOV.U32 R150, RZ, RZ, R42 ;  /* 0x000000ffff967224 */ /* 0x000fc600078e002a */
[----:B------:R-:W-:Y:S04]  /*4c600*/  STL [R1+0x35dc], R151 ;  /* 0x0035dc9701007387 */ /* 0x000fe80000100800 */
[----:B------:R1:W-:Y:S04]  /*4c610*/  STL [R1+0x35d8], R150 ;  /* 0x0035d89601007387 */ /* 0x0003e80000100800 */
[----:B------:R2:W-:Y:S04]  /*4c620*/  STL.64 [R1+0x220], R36 ;  /* 0x0002202401007387 */ /* 0x0005e80000100a00 */
[----:B------:R-:W3:Y:S04]  /*4c630*/  LDL.LU R200, [R1+0x150] ;  /* 0x0001500001c87983 */ /* 0x000ee80000300800 */
[----:B------:R-:W3:Y:S04]  /*4c640*/  LDL.LU R201, [R1+0x154] ;  /* 0x0001540001c97983 */ /* 0x000ee80000300800 */
[----:B------:R-:W3:Y:S04]  /*4c650*/  LDL.LU R202, [R1+0x158] ;  /* 0x0001580001ca7983 */ /* 0x000ee80000300800 */
[----:B------:R-:W3:Y:S04]  /*4c660*/  LDL.LU R203, [R1+0x15c] ;  /* 0x00015c0001cb7983 */ /* 0x000ee80000300800 */
[----:B------:R-:W4:Y:S04]  /*4c670*/  LDL.LU.64 R148, [R1+0x670] ;  /* 0x0006700001947983 */ /* 0x000f280000300a00 */
[----:B-1----:R-:W4:Y:S04]  /*4c680*/  LDL.LU.64 R150, [R1+0x678] ;  /* 0x0006780001967983 */ /* 0x002f280000300a00 */
[----:B------:R-:W5:Y:S01]  /*4c690*/  LDL.LU R204, [R1+0x160] ;  /* 0x0001600001cc7983 */ /* 0x000f620000300800 */
[----:B------:R-:W-:-:S03]  /*4c6a0*/  IMAD.MOV.U32 R170, RZ, RZ, R38 ;  /* 0x000000ffffaa7224 */ /* 0x000fc600078e0026 */
[----:B------:R-:W5:Y:S01]  /*4c6b0*/  LDL.LU R205, [R1+0x164] ;  /* 0x0001640001cd7983 */ /* 0x000f620000300800 */
[----:B------:R-:W-:-:S03]  /*4c6c0*/  IMAD.MOV.U32 R171, RZ, RZ, R39 ;  /* 0x000000ffffab7224 */ /* 0x000fc600078e0027 */
[----:B------:R-:W5:Y:S04]  /*4c6d0*/  LDL.LU R206, [R1+0x168] ;  /* 0x0001680001ce7983 */ /* 0x000f680000300800 */
[----:B------:R-:W5:Y:S04]  /*4c6e0*/  LDL.LU R207, [R1+0x16c] ;  /* 0x00016c0001cf7983 */ /* 0x000f680000300800 */
[----:B--2---:R-:W2:Y:S04]  /*4c6f0*/  LDL.LU.64 R36, [R1+0x5b0] ;  /* 0x0005b00001247983 */ /* 0x004ea80000300a00 */
[----:B------:R-:W2:Y:S04]  /*4c700*/  LDL.LU.64 R38, [R1+0x5b8] ;  /* 0x0005b80001267983 */ /* 0x000ea80000300a00 */
        /* <DEDUP_REMOVED lines=16> */
[----:B------:R-:W-:-:S03]  /*4c810*/  IMAD.MOV.U32 R228, RZ, RZ, R190 ;  /* 0x000000ffffe47224 */ /* 0x000fc600078e00be */
[----:B------:R-:W3:Y:S01]  /*4c820*/  LDL.LU R212, [R1+0x170] ;  /* 0x0001700001d47983 */ /* 0x000ee20000300800 */
[----:B------:R-:W-:-:S03]  /*4c830*/  IMAD.MOV.U32 R229, RZ, RZ, R191 ;  /* 0x000000ffffe57224 */ /* 0x000fc600078e00bf */
[----:B------:R-:W3:Y:S04]  /*4c840*/  LDL.LU R213, [R1+0x174] ;  /* 0x0001740001d57983 */ /* 0x000ee80000300800 */
[----:B------:R-:W3:Y:S04]  /*4c850*/  LDL.LU R214, [R1+0x178] ;  /* 0x0001780001d67983 */ /* 0x000ee80000300800 */
[----:B------:R-:W3:Y:S04]  /*4c860*/  LDL.LU R215, [R1+0x17c] ;  /* 0x00017c0001d77983 */ /* 0x000ee80000300800 */
[----:B------:R-:W3:Y:S04]  /*4c870*/  LDL.LU R190, [R1+0x368c] ;  /* 0x00368c0001be7983 */ /* 0x000ee80000300800 */
[----:B------:R-:W3:Y:S04]  /*4c880*/  LDL.LU R191, [R1+0x3688] ;  /* 0x0036880001bf7983 */ /* 0x000ee80000300800 */
[----:B------:R1:W-:Y:S04]  /*4c890*/  STL [R1+0x35e4], R170 ;  /* 0x0035e4aa01007387 */ /* 0x0003e80000100800 */
[----:B------:R1:W-:Y:S04]  /*4c8a0*/  STL [R1+0x35e0], R171 ;  /* 0x0035e0ab01007387 */ /* 0x0003e80000100800 */
[----:B------:R-:W5:Y:S01]  /*4c8b0*/  LDL.LU.64 R216, [R1+0xb90] ;  /* 0x000b900001d87983 */ /* 0x000f620000300a00 */
[-C--:B------:R-:W-:Y:S03]  /*4c8c0*/  HMMA.1688.F32.TF32 R232, R12, R128.reuse, R232 ;  /* 0x000000800ce8723c */ /* 0x080fe600000810e8 */
[----:B------:R-:W5:Y:S04]  /*4c8d0*/  LDL.LU.64 R218, [R1+0xb98] ;  /* 0x000b980001da7983 */ /* 0x000f680000300a00 */
[----:B------:R-:W5:Y:S01]  /*4c8e0*/  LDL.LU.64 R184, [R1+0x850] ;  /* 0x0008500001b87983 */ /* 0x000f620000300a00 */
[----:B------:R-:W-:Y:S03]  /*4c8f0*/  HMMA.1688.F32.TF32 R224, R16, R128, R224 ;  /* 0x0000008010e0723c */ /* 0x000fe600000810e0 */
[----:B------:R-:W5:Y:S01]  /*4c900*/  LDL.LU.64 R186, [R1+0x858] ;  /* 0x0008580001ba7983 */ /* 0x000f620000300a00 */
[----:B------:R-:W-:Y:S01]  /*4c910*/  IMAD.MOV.U32 R230, RZ, RZ, R189 ;  /* 0x000000ffffe67224 */ /* 0x000fe200078e00bd */
[----:B------:R-:W-:-:S03]  /*4c920*/  MOV R231, R188 ;  /* 0x000000bc00e77202 */ /* 0x000fc60000000f00 */
[-C--:B----4-:R-:W-:Y:S08]  /*4c930*/  HMMA.1688.F32.TF32 R180, R12, R168.reuse, R148 ;  /* 0x000000a80cb4723c */ /* 0x090ff00000081094 */
[----:B--2---:R-:W-:Y:S11]  /*4c940*/  HMMA.1688.F32.TF32 R36, R16, R168, R36 ;  /* 0x000000a81024723c */ /* 0x004ff60000081024 */
[----:B------:R-:W-:Y:S05]  /*4c950*/  @!UPT UIADD3 URZ, URZ, URZ, URZ ;  /* 0x0000003f3f3ff290 */ /* 0x000fea000fffe03f */
[----:B------:R-:W-:Y:S02]  /*4c960*/  IMAD.MOV.U32 R149, RZ, RZ, R180 ;  /* 0x000000ffff957224 */ /* 0x000fe400078e00b4 */
[----:B------:R-:W-:Y:S02]  /*4c970*/  IMAD.MOV.U32 R148, RZ, RZ, R181 ;  /* 0x000000ffff947224 */ /* 0x000fe400078e00b5 */
[----:B------:R-:W-:Y:S01]  /*4c980*/  IMAD.MOV.U32 R129, RZ, RZ, R182 ;  /* 0x000000ffff817224 */ /* 0x000fe200078e00b6 */
[----:B------:R-:W2:Y:S01]  /*4c990*/  LDL.LU.64 R180, [R1+0x660] ;  /* 0x0006600001b47983 */ /* 0x000ea20000300a00 */
[----:B------:R-:W-:-:S03]  /*4c9a0*/  IMAD.MOV.U32 R128, RZ, RZ, R183 ;  /* 0x000000ffff807224 */ /* 0x000fc600078e00b7 */
[----:B------:R-:W2:Y:S01]  /*4c9b0*/  LDL.LU.64 R182, [R1+0x668] ;  /* 0x0006680001b67983 */ /* 0x000ea20000300a00 */
[----:B-1----:R-:W-:Y:S02]  /*4c9c0*/  IMAD.MOV.U32 R170, RZ, RZ, R36 ;  /* 0x000000ffffaa7224 */ /* 0x002fe400078e0024 */
[----:B------:R-:W-:Y:S02]  /*4c9d0*/  IMAD.MOV.U32 R171, RZ, RZ, R37 ;  /* 0x000000ffffab7224 */ /* 0x000fe400078e0025 */
[----:B------:R-:W-:Y:S01]  /*4c9e0*/  IMAD.MOV.U32 R151, RZ, RZ, R38 ;  /* 0x000000ffff977224 */ /* 0x000fe200078e0026 */
[----:B------:R-:W4:Y:S01]  /*4c9f0*/  LDL.LU.64 R36, [R1+0x5a0] ;  /* 0x0005a00001247983 */ /* 0x000f220000300a00 */
[----:B------:R-:W-:-:S03]  /*4ca00*/  IMAD.MOV.U32 R150, RZ, RZ, R39 ;  /* 0x000000ffff967224 */ /* 0x000fc600078e0027 */
[----:B------:R-:W4:Y:S01]  /*4ca10*/  LDL.LU.64 R38, [R1+0x5a8] ;  /* 0x0005a80001267983 */ /* 0x000f220000300a00 */
[-C--:B---3--:R-:W-:Y:S11]  /*4ca20*/  HMMA.1688.F32.TF32 R208, R20, R190.reuse, R208 ;  /* 0x000000be14d0723c */ /* 0x088ff600000810d0 */
[----:B------:R-:W-:Y:S11]  /*4ca30*/  @!UPT UIADD3 URZ, URZ, URZ, URZ ;  /* 0x0000003f3f3ff290 */ /* 0x000ff6000fffe03f */
[----:B------:R-:W-:Y:S01]  /*4ca40*/  @!UPT UIADD3 URZ, URZ, URZ, URZ ;  /* 0x0000003f3f3ff290 */ /* 0x000fe2000fffe03f */
[----:B------:R-:W-:Y:S04]  /*4ca50*/  STL.64 [R1+0xe70], R208 ;  /* 0x000e70d001007387 */ /* 0x000fe80000100a00 */
[----:B------:R1:W-:Y:S04]  /*4ca60*/  STL.64 [R1+0xe78], R210 ;  /* 0x000e78d201007387 */ /* 0x0003e80000100a00 */
[----:B-1----:R-:W3:Y:S01]  /*4ca70*/  LDL.LU.64 R210, [R1+0x3680] ;  /* 0x0036800001d27983 */ /* 0x002ee20000300a00 */
[-C--:B------:R-:W-:Y:S11]  /*4ca80*/  HMMA.1688.F32.TF32 R244, R28, R190.reuse, R244 ;  /* 0x000000be1cf4723c */ /* 0x080ff600000810f4 */
[----:B------:R-:W-:Y:S11]  /*4ca90*/  @!UPT UIADD3 URZ, URZ, URZ, URZ ;  /* 0x0000003f3f3ff290 */ /* 0x000ff6000fffe03f */
[----:B------:R-:W-:Y:S01]  /*4caa0*/  @!UPT UIADD3 URZ, URZ, URZ, URZ ;  /* 0x0000003f3f3ff290 */ /* 0x000fe2000fffe03f */
[----:B------:R-:W-:Y:S04]  /*4cab0*/  STL.64 [R1+0xe50], R244 ;  /* 0x000e50f401007387 */ /* 0x000fe80000100a00 */
[----:B------:R1:W-:Y:S02]  /*4cac0*/  STL.64 [R1+0xe58], R246 ;  /* 0x000e58f601007387 */ /* 0x0003e40000100a00 */
[-C--:B-1----:R-:W-:Y:S08]  /*4cad0*/  HMMA.1688.F32.TF32 R244, R24, R190.reuse, R248 ;  /* 0x000000be18f4723c */ /* 0x082ff000000810f8 */
[----:B------:R-:W-:Y:S01]  /*4cae0*/  HMMA.1688.F32.TF32 R188, R32, R190, R40 ;  /* 0x000000be20bc723c */ /* 0x000fe20000081028 */
[----:B------:R-:W3:Y:S11]  /*4caf0*/  LDL.LU.64 R40, [R1+0xb80] ;  /* 0x000b800001287983 */ /* 0x000ef60000300a00 */
[----:B------:R-:W-:Y:S03]  /*4cb00*/  @!UPT UIADD3 URZ, URZ, URZ, URZ ;  /* 0x0000003f3f3ff290 */ /* 0x000fe6000fffe03f */
[----:B------:R-:W-:Y:S04]  /*4cb10*/  STL.64 [R1+0xe30], R244 ;  /* 0x000e30f401007387 */ /* 0x000fe80000100a00 */
[----:B------:R-:W-:Y:S04]  /*4cb20*/  STL.64 [R1+0xe38], R246 ;  /* 0x000e38f601007387 */ /* 0x000fe80000100a00 */
[----:B------:R-:W3:Y:S04]  /*4cb30*/  LDL.LU.64 R42, [R1+0xb88] ;  /* 0x000b8800012a7983 */ /* 0x000ee80000300a00 */
[----:B------:R-:W-:Y:S04]  /*4cb40*/  STL.64 [R1+0xdb0], R188 ;  /* 0x000db0bc01007387 */ /* 0x000fe80000100a00 */
[----:B------:R-:W-:Y:S04]  /*4cb50*/  STL.64 [R1+0xdb8], R190 ;  /* 0x000db8be01007387 */ /* 0x000fe80000100a00 */
[----:B------:R-:W5:Y:S02]  /*4cb60*/  LDSM.16.M88.4 R188, [R0+0x7800] ;  /* 0x0078000000bc783b */ /* 0x000f640000000200 */
[-C--:B-----5:R-:W-:Y:S08]  /*4cb70*/  HMMA.1688.F32.TF32 R244, R4, R188.reuse, R216 ;  /* 0x000000bc04f4723c */ /* 0x0a0ff000000810d8 */
[-C--:B------:R-:W-:Y:S01]  /*4cb80*/  HMMA.1688.F32.TF32 R216, R8, R188.reuse, R184 ;  /* 0x000000bc08d8723c */ /* 0x080fe200000810b8 */
[----:B------:R-:W-:Y:S04]  /*4cb90*/  STL [R1+0x359c], R190 ;  /* 0x00359cbe01007387 */ /* 0x000fe80000100800 */
[----:B------:R-:W-:Y:S10]  /*4cba0*/  STL [R1+0x3598], R191 ;  /* 0x003598bf01007387 */ /* 0x000ff40000100800 */
[----:B------:R-:W-:Y:S04]  /*4cbb0*/  STL.64 [R1+0x1b0], R244 ;  /* 0x0001b0f401007387 */ /* 0x000fe80000100a00 */
[----:B------:R-:W-:Y:S04]  /*4cbc0*/  STL.64 [R1+0x1b8], R246 ;  /* 0x0001b8f601007387 */ /* 0x000fe80000100a00 */
[----:B------:R-:W-:Y:S04]  /*4cbd0*/  STL.64 [R1+0x1a0], R216 ;  /* 0x0001a0d801007387 */ /* 0x000fe80000100a00 */
[----:B------:R-:W-:Y:S01]  /*4cbe0*/  STL.64 [R1+0x1a8], R218 ;  /* 0x0001a8da01007387 */ /* 0x000fe20000100a00 */
[-C--:B--2---:R-:W-:Y:S08]  /*4cbf0*/  HMMA.1688.F32.TF32 R184, R12, R188.reuse, R180 ;  /* 0x000000bc0cb8723c */ /* 0x084ff000000810b4 */
[----:B----4-:R-:W-:Y:S01]  /*4cc00*/  HMMA.1688.F32.TF32 R180, R16, R188, R36 ;  /* 0x000000bc10b4723c */ /* 0x010fe20000081024 */
[----:B------:R-:W2:Y:S11]  /*4cc10*/  LDL.LU.64 R36, [R1+0x830] ;  /* 0x0008300001247983 */ /* 0x000eb60000300a00 */
[----:B------:R-:W-:Y:S03]  /*4cc20*/  @!UPT UIADD3 URZ, URZ, URZ, URZ ;  /* 0x0000003f3f3ff290 */ /* 0x000fe6000fffe03f */
[----:B------:R-:W-:Y:S04]  /*4cc30*/  STL.64 [R1+0x190], R184 ;  /* 0x000190b801007387 */ /* 0x000fe80000100a00 */
[----:B------:R-:W-:Y:S04]  /*4cc40*/  STL.64 [R1+0x198], R186 ;  /* 0x000198ba01007387 */ /* 0x000fe80000100a00 */
[----:B------:R-:W2:Y:S04]  /*4cc50*/  LDL.LU.64 R38, [R1+0x838] ;  /* 0x0008380001267983 */ /* 0x000ea80000300a00 */
[----:B------:R-:W-:Y:S04]  /*4cc60*/  STL.64 [R1+0x180], R180 ;  /* 0x000180b401007387 */ /* 0x000fe80000100a00 */
[----:B------:R3:W-:Y:S02]  /*4cc70*/  STL.64 [R1+0x188], R182 ;  /* 0x000188b601007387 */ /* 0x0007e40000100a00 */
[-C--:B---3--:R-:W-:Y:S08]  /*4cc80*/  HMMA.1688.F32.TF32 R180, R20, R210.reuse, R212 ;  /* 0x000000d214b4723c */ /* 0x088ff000000810d4 */
[-C--:B------:R-:W-:Y:S08]  /*4cc90*/  HMMA.1688.F32.TF32 R188, R28, R210.reuse, R204 ;  /* 0x000000d21cbc723c */ /* 0x080ff000000810cc */
[-C--:B------:R-:W-:Y:S07]  /*4cca0*/  HMMA.1688.F32.TF32 R184, R24, R210.reuse, R200 ;  /* 0x000000d218b8723c */ /* 0x080fee00000810c8 */
[----:B------:R-:W-:Y:S04]  /*4ccb0*/  STL.64 [R1+0xf80], R180 ;  /* 0x000f80b401007387 */ /* 0x000fe80000100a00 */
[----:B------:R1:W-:Y:S02]  /*4ccc0*/  STL.64 [R1+0xf88], R182 ;  /* 0x000f88b601007387 */ /* 0x0003e40000100a00 */
[----:B-1----:R-:W-:Y:S02]  /*4ccd0*/  HMMA.1688.F32.TF32 R180, R32, R210, R228 ;  /* 0x000000d220b4723c */ /* 0x002fe400000810e4 */
[----:B------:R-:W1:Y:S04]  /*4cce0*/  LDSM.16.M88.4 R208, [R0+0x7c00] ;  /* 0x007c000000d0783b */ /* 0x000e680000000200 */
[----:B------:R3:W-:Y:S04]  /*4ccf0*/  STL.64 [R1+0xf60], R188 ;  /* 0x000f60bc01007387 */ /* 0x0007e80000100a00 */
[----:B------:R-:W-:Y:S04]  /*4cd00*/  STL.64 [R1+0xf68], R190 ;  /* 0x000f68be01007387 */ /* 0x000fe80000100a00 */
[----:B------:R-:W-:Y:S04]  /*4cd10*/  STL.64 [R1+0xf50], R184 ;  /* 0x000f50b801007387 */ /* 0x000fe80000100a00 */
[----:B------:R-:W-:Y:S01]  /*4cd20*/  STL.64 [R1+0xf58], R186 ;  /* 0x000f58ba01007387 */ /* 0x000fe20000100a00 */
[----:B-1----:R-:W-:Y:S03]  /*4cd30*/  HMMA.1688.F32.TF32 R40, R4, R208, R40 ;  /* 0x000000d00428723c */ /* 0x002fe60000081028 */
[----:B------:R1:W-:Y:S04]  /*4cd40*/  STL [R1+0x35a4], R210 ;  /* 0x0035a4d201007387 */ /* 0x0003e80000100800 */
[----:B------:R-:W-:Y:S04]  /*4cd50*/  STL.64 [R1+0xed0], R180 ;  /* 0x000ed0b401007387 */ /* 0x000fe80000100a00 */
[----:B------:R-:W-:Y:S04]  /*4cd60*/  STL.64 [R1+0xed8], R182 ;  /* 0x000ed8b601007387 */ /* 0x000fe80000100a00 */
[----:B------:R4:W-:Y:S01]  /*4cd70*/  STL [R1+0x35a0], R211 ;  /* 0x0035a0d301007387 */ /* 0x0009e20000100800 */
[----:B------:R-:W-:-:S08]  /*4cd80*/  IMAD.MOV.U32 R228, RZ, RZ, R2 ;  /* 0x000000ffffe47224 */ /* 0x000fd000078e0002 */
[----:B------:R-:W-:Y:S02]  /*4cd90*/  IMAD.MOV.U32 R168, RZ, RZ, R43 ;  /* 0x000000ffffa87224 */ /* 0x000fe400078e002b */
[----:B------:R-:W-:Y:S02]  /*4cda0*/  IMAD.MOV.U32 R169, RZ, RZ, R42 ;  /* 0x000000ffffa97224 */ /* 0x000fe400078e002a */
[----:B---3--:R-:W-:Y:S02]  /*4cdb0*/  IMAD.MOV.U32 R188, RZ, RZ, R41 ;  /* 0x000000ffffbc7224 */ /* 0x008fe400078e0029 */
[----:B------:R-:W-:Y:S01]  /*4cdc0*/  IMAD.MOV.U32 R189, RZ, RZ, R40 ;  /* 0x000000ffffbd7224 */ /* 0x000fe200078e0028 */
[----:B------:R3:W-:Y:S01]  /*4cdd0*/  STL [R1+0x35b4], R168 ;  /* 0x0035b4a801007387 */ /* 0x0007e20000100800 */
[----:B------:R-:W-:-:S03]  /*4cde0*/  IMAD.MOV.U32 R229, RZ, RZ, R3 ;  /* 0x000000ffffe57224 */ /* 0x000fc600078e0003 */
[----:B------:R5:W-:Y:S01]  /*4cdf0*/  STL [R1+0x35b0], R169 ;  /* 0x0035b0a901007387 */ /* 0x000be20000100800 */
[----:B------:R-:W-:-:S03]  /*4ce00*/  IMAD.MOV.U32 R230, RZ, RZ, R220 ;  /* 0x000000ffffe67224 */ /* 0x000fc600078e00dc */
[----:B------:R1:W-:Y:S01]  /*4ce10*/  STL [R1+0x35ac], R188 ;  /* 0x0035acbc01007387 */ /* 0x0003e20000100800 */
[----:B------:R-:W-:-:S03]  /*4ce20*/  IMAD.MOV.U32 R231, RZ, RZ, R221 ;  /* 0x000000ffffe77224 */ /* 0x000fc600078e00dd */
[----:B------:R1:W-:Y:S04]  /*4ce30*/  STL [R1+0x35a8], R189 ;  /* 0x0035a8bd01007387 */ /* 0x0003e80000100800 */
[----:B------:R-:W3:Y:S04]  /*4ce40*/  LDL.LU R2, [R1+0x367c] ;  /* 0x00367c0001027983 */ /* 0x000ee80000300800 */
[----:B------:R-:W3:Y:S04]  /*4ce50*/  LDL.LU R3, [R1+0x3678] ;  /* 0x0036780001037983 */ /* 0x000ee80000300800 */
[----:B------:R-:W3:Y:S04]  /*4ce60*/  LDL.LU R220, [R1+0x3674] ;  /* 0x0036740001dc7983 */ /* 0x000ee80000300800 */
[----:B------:R-:W5:Y:S01]  /*4ce70*/  LDL.LU R221, [R1+0x3670] ;  /* 0x0036700001dd7983 */ /* 0x000f620000300800 */
[----:B------:R-:W-:-:S02]  /*4ce80*/  IMAD.MOV.U32 R246, RZ, RZ, R223 ;  /* 0x000000fffff67224 */ /* 0x000fc400078e00df */
[----:B------:R-:W-:Y:S01]  /*4ce90*/  IMAD.MOV.U32 R247, RZ, RZ, R222 ;  /* 0x000000fffff77224 */ /* 0x000fe200078e00de */
[----:B--2---:R-:W-:Y:S11]  /*4cea0*/  HMMA.1688.F32.TF32 R36, R8, R208, R36 ;  /* 0x000000d00824723c */ /* 0x004ff60000081024 */
[----:B------:R-:W-:Y:S11]  /*4ceb0*/  @!UPT UIADD3 URZ, URZ, URZ, URZ ;  /* 0x0000003f3f3ff290 */ /* 0x000ff6000fffe03f */
[----:B------:R-:W-:Y:S02]  /*4cec0*/  @!UPT UIADD3 URZ, URZ, URZ, URZ ;  /* 0x0000003f3f3ff290 */ /* 0x000fe4000fffe03f */
[----:B-1----:R-:W-:Y:S02]  /*4ced0*/  IMAD.MOV.U32 R210, RZ, RZ, R36 ;  /* 0x000000ffffd27224 */ /* 0x002fe400078e0024 */
[----:B----4-:R-:W-:Y:S02]  /*4cee0*/  IMAD.MOV.U32 R211, RZ, RZ, R37 ;  /* 0x000000ffffd37224 */ /* 0x010fe400078e0025 */
[----:B------:R-:W-:Y:S01]  /*4cef0*/  IMAD.MOV.U32 R190, RZ, RZ, R38 ;  /* 0x000000ffffbe7224 */ /* 0x000fe200078e0026 */
[----:B------:R-:W2:Y:S01]  /*4cf00*/  LDL.LU.64 R36, [R1+0x640] ;  /* 0x0006400001247983 */ /* 0x000ea20000300a00 */
[----:B------:R-:W-:-:S03]  /*4cf10*/  IMAD.MOV.U32 R191, RZ, RZ, R39 ;  /* 0x000000ffffbf7224 */ /* 0x000fc600078e0027 */
[----:B------:R-:W2:Y:S04]  /*4cf20*/  LDL.LU.64 R38, [R1+0x648] ;  /* 0x0006480001267983 */ /* 0x000ea80000300a00 */
        /* <DEDUP_REMOVED lines=17> */
[----:B---3--:R-:W-:-:S02]  /*4d040*/  IMAD.MOV.U32 R205, RZ, RZ, R220 ;  /* 0x000000ffffcd7224 */ /* 0x008fc400078e00dc */
[----:B-----5:R-:W-:Y:S02]  /*4d050*/  IMAD.MOV.U32 R204, RZ, RZ, R221 ;  /* 0x000000ffffcc7224 */ /* 0x020fe400078e00dd */
[----:B------:R-:W3:Y:S04]  /*4d060*/  LDL.LU.64 R220, [R1+0x590] ;  /* 0x0005900001dc7983 */ /* 0x000ee80000300a00 */
[----:B------:R-:W3:Y:S04]  /*4d070*/  LDL.LU.64 R222, [R1+0x598] ;  /* 0x0005980001de7983 */ /* 0x000ee80000300a00 */
[----:B------:R-:W-:Y:S04]  /*4d080*/  STL [R1+0x35c4], R191 ;  /* 0x0035c4bf01007387 */ /* 0x000fe80000100800 */
[----:B------:R-:W-:Y:S04]  /*4d090*/  STL [R1+0x35c0], R190 ;  /* 0x0035c0be01007387 */ /* 0x000fe80000100800 */
[----:B------:R1:W-:Y:S04]  /*4d0a0*/  STL [R1+0x35bc], R211 ;  /* 0x0035bcd301007387 */ /* 0x0003e80000100800 */
[----:B------:R5:W-:Y:S04]  /*4d0b0*/  STL [R1+0x35b8], R210 ;  /* 0x0035b8d201007387 */ /* 0x000be80000100800 */
[----:B------:R-:W4:Y:S04]  /*4d0c0*/  LDL.LU.64 R212, [R1+0x9d0] ;  /* 0x0009d00001d47983 */ /* 0x000f280000300a00 */
[----:B------:R-:W4:Y:S01]  /*4d0d0*/  LDL.LU.64 R214, [R1+0x9d8] ;  /* 0x0009d80001d67983 */ /* 0x000f220000300a00 */
[----:B--2---:R-:W-:Y:S11]  /*4d0e0*/  HMMA.1688.F32.TF32 R36, R12, R208, R36 ;  /* 0x000000d00c24723c */ /* 0x004ff60000081024 */
[----:B------:R-:W-:Y:S11]  /*4d0f0*/  @!UPT UIADD3 URZ, URZ, URZ, URZ ;  /* 0x0000003f3f3ff290 */ /* 0x000ff6000fffe03f */
[----:B------:R-:W-:Y:S02]  /*4d100*/  @!UPT UIADD3 URZ, URZ, URZ, URZ ;  /* 0x0000003f3f3ff290 */ /* 0x000fe4000fffe03f */
[----:B------:R-:W-:Y:S02]  /*4d110*/  IMAD.MOV.U32 R168, RZ, RZ, R36 ;  /* 0x000000ffffa87224 */ /* 0x000fe400078e0024 */
[----:B------:R-:W-:Y:S02]  /*4d120*/  IMAD.MOV.U32 R169, RZ, RZ, R37 ;  /* 0x000000ffffa97224 */ /* 0x000fe400078e0025 */
[----:B------:R-:W-:Y:S01]  /*4d130*/  IMAD.MOV.U32 R188, RZ, RZ, R38 ;  /* 0x000000ffffbc7224 */ /* 0x000fe200078e0026 */
[----:B------:R-:W2:Y:S01]  /*4d140*/  LDL.LU.64 R36, [R1+0x810] ;  /* 0x0008100001247983 */ /* 0x000ea20000300a00 */
[----:B------:R-:W-:-:S03]  /*4d150*/  IMAD.MOV.U32 R189, RZ, RZ, R39 ;  /* 0x000000ffffbd7224 */ /* 0x000fc600078e0027 */
[----:B------:R-:W2:Y:S04]  /*4d160*/  LDL.LU.64 R38, [R1+0x818] ;  /* 0x0008180001267983 */ /* 0x000ea80000300a00 */
[----:B------:R-:W2:Y:S04]  /*4d170*/  LDL.LU.64 R248, [R1+0x630] ;  /* 0x0006300001f87983 */ /* 0x000ea80000300a00 */
[----:B------:R-:W2:Y:S04]  /*4d180*/  LDL.LU.64 R250, [R1+0x638] ;  /* 0x0006380001fa7983 */ /* 0x000ea80000300a00 */
[----:B------:R-:W2:Y:S04]  /*4d190*/  LDL.LU.64 R200, [R1+0x580] ;  /* 0x0005800001c87983 */ /* 0x000ea80000300a00 */
[----:B------:R-:W2:Y:S01]  /*4d1a0*/  LDL.LU.64 R202, [R1+0x588] ;  /* 0x0005880001ca7983 */ /* 0x000ea20000300a00 */
[----:B---3--:R-:W-:Y:S11]  /*4d1b0*/  HMMA.1688.F32.TF32 R220, R16, R208, R220 ;  /* 0x000000d010dc723c */ /* 0x008ff600000810dc */
[----:B------:R-:W-:Y:S11]  /*4d1c0*/  @!UPT UIADD3 URZ, URZ, URZ, URZ ;  /* 0x0000003f3f3ff290 */ /* 0x000ff6000fffe03f */
[----:B------:R-:W-:Y:S02]  /*4d1d0*/  @!UPT UIADD3 URZ, URZ, URZ, URZ ;  /* 0x0000003f3f3ff290 */ /* 0x000fe4000fffe03f */
[----:B-1----:R-:W-:Y:S02]  /*4d1e0*/  IMAD.MOV.U32 R211, RZ, RZ, R222 ;  /* 0x000000ffffd37224 */ /* 0x002fe400078e00de */
[----:B-----5:R-:W-:Y:S02]  /*4d1f0*/  IMAD.MOV.U32 R210, RZ, RZ, R223 ;  /* 0x000000ffffd27224 */ /* 0x020fe400078e00df */
[----:B------:R-:W4:Y:S01]  /*4d200*/  LDL.LU.64 R222, [R1+0x3668] ;  /* 0x0036680001de7983 */ /* 0x000f220000300a00 */
[----:B------:R-:W-:Y:S02]  /*4d210*/  IMAD.MOV.U32 R191, RZ, RZ, R220 ;  /* 0x000000ffffbf7224 */ /* 0x000fe400078e00dc */
[----:B------:R-:W-:Y:S01]  /*4d220*/  IMAD.MOV.U32 R190, RZ, RZ, R221 ;  /* 0x000000ffffbe7224 */ /* 0x000fe200078e00dd */
[-C--:B----4-:R-:W-:Y:S08]  /*4d230*/  HMMA.1688.F32.TF32 R184, R20, R222.reuse, R184 ;  /* 0x000000de14b8723c */ /* 0x090ff000000810b8 */
[-C--:B------:R-:W-:Y:S08]  /*4d240*/  HMMA.1688.F32.TF32 R180, R28, R222.reuse, R180 ;  /* 0x000000de1cb4723c */ /* 0x080ff000000810b4 */
[-C--:B------:R-:W-:Y:S08]  /*4d250*/  HMMA.1688.F32.TF32 R216, R24, R222.reuse, R216 ;  /* 0x000000de18d8723c */ /* 0x080ff000000810d8 */
[----:B------:R-:W-:Y:S01]  /*4d260*/  HMMA.1688.F32.TF32 R220, R32, R222, R40 ;  /* 0x000000de20dc723c */ /* 0x000fe20000081028 */
[----:B------:R-:W-:Y:S04]  /*4d270*/  STL.64 [R1+0xf20], R184 ;  /* 0x000f20b801007387 */ /* 0x000fe80000100a00 */
[----:B------:R1:W-:Y:S04]  /*4d280*/  STL.64 [R1+0xf28], R186 ;  /* 0x000f28ba01007387 */ /* 0x0003e80000100a00 */
[----:B-1----:R-:W3:Y:S04]  /*4d290*/  LDL.LU.64 R186, [R1+0x3660] ;  /* 0x0036600001ba7983 */ /* 0x002ee80000300a00 */
[----:B------:R-:W3:Y:S04]  /*4d2a0*/  LDL.LU.64 R184, [R1+0x3658] ;  /* 0x0036580001b87983 */ /* 0x000ee80000300a00 */
[----:B------:R-:W-:Y:S04]  /*4d2b0*/  STL.64 [R1+0xf00], R180 ;  /* 0x000f00b401007387 */ /* 0x000fe80000100a00 */
[----:B------:R1:W-:Y:S04]  /*4d2c0*/  STL.64 [R1+0xf08], R182 ;  /* 0x000f08b601007387 */ /* 0x0003e80000100a00 */
[----:B-1----:R-:W4:Y:S04]  /*4d2d0*/  LDL.LU.64 R182, [R1+0x3650] ;  /* 0x0036500001b67983 */ /* 0x002f280000300a00 */
[----:B------:R-:W4:Y:S04]  /*4d2e0*/  LDL.LU.64 R180, [R1+0x3648] ;  /* 0x0036480001b47983 */ /* 0x000f280000300a00 */
[----:B------:R-:W-:Y:S04]  /*4d2f0*/  STL.64 [R1+0xee0], R216 ;  /* 0x000ee0d801007387 */ /* 0x000fe80000100a00 */
[----:B------:R1:W-:Y:S04]  /*4d300*/  STL.64 [R1+0xee8], R218 ;  /* 0x000ee8da01007387 */ /* 0x0003e80000100a00 */
[----:B-1----:R-:W5:Y:S04]  /*4d310*/  LDL.LU.64 R218, [R1+0x3640] ;  /* 0x0036400001da7983 */ /* 0x002f680000300a00 */
[----:B------:R-:W5:Y:S04]  /*4d320*/  LDL.LU.64 R216, [R1+0x3638] ;  /* 0x0036380001d87983 */ /* 0x000f680000300a00 */
[----:B------:R-:W3:Y:S04]  /*4d330*/  LDL.LU.64 R42, [R1+0x3630] ;  /* 0x00363000012a7983 */ /* 0x000ee80000300a00 */
[----:B------:R-:W-:Y:S04]  /*4d340*/  STL.64 [R1+0xe80], R220 ;  /* 0x000e80dc01007387 */ /* 0x000fe80000100a00 */
[----:B------:R-:W-:Y:S04]  /*4d350*/  STL.64 [R1+0xe88], R222 ;  /* 0x000e88de01007387 */ /* 0x000fe80000100a00 */
[----:B------:R-:W1:Y:S02]  /*4d360*/  LDSM.16.M88.4 R220, [R0+0x8000] ;  /* 0x0080000000dc783b */ /* 0x000e640000000200 */
[-C--:B-1----:R-:W-:Y:S08]  /*4d370*/  HMMA.1688.F32.TF32 R212, R4, R220.reuse, R212 ;  /* 0x000000dc04d4723c */ /* 0x082ff000000810d4 */
[-C--:B--2---:R-:W-:Y:S11]  /*4d380*/  HMMA.1688.F32.TF32 R36, R8, R220.reuse, R36 ;  /* 0x000000dc0824723c */ /* 0x084ff60000081024 */
[----:B------:R-:W-:Y:S04]  /*4d390*/  @!UPT UIADD3 URZ, URZ, URZ, URZ ;  /* 0x0000003f3f3ff290 */ /* 0x000fe8000fffe03f */
[----:B------:R-:W-:Y:S04]  /*4d3a0*/  STL.64 [R1+0x110], R212 ;  /* 0x000110d401007387 */ /* 0x000fe80000100a00 */
[----:B------:R1:W-:Y:S04]  /*4d3b0*/  STL.64 [R1+0x118], R214 ;  /* 0x000118d601007387 */ /* 0x0003e80000100a00 */
[----:B-1----:R-:W2:Y:S04]  /*4d3c0*/  LDL.LU.64 R214, [R1+0x3628] ;  /* 0x0036280001d67983 */ /* 0x002ea80000300a00 */
[----:B------:R-:W2:Y:S04]  /*4d3d0*/  LDL.LU.64 R212, [R1+0x3620] ;  /* 0x0036200001d47983 */ /* 0x000ea80000300a00 */
[----:B------:R-:W-:Y:S04]  /*4d3e0*/  STL.64 [R1+0x100], R36 ;  /* 0x0001002401007387 */ /* 0x000fe80000100a00 */
[----:B------:R1:W-:Y:S04]  /*4d3f0*/  STL.64 [R1+0x108], R38 ;  /* 0x0001082601007387 */ /* 0x0003e80000100a00 */
[----:B-1----:R-:W2:Y:S01]  /*4d400*/  LDL.LU.64 R38, [R1+0x3618] ;  /* 0x0036180001267983 */ /* 0x002ea20000300a00 */
[----:B------:R-:W-:Y:S01]  /*4d410*/  HMMA.1688.F32.TF32 R248, R12, R220, R248 ;  /* 0x000000dc0cf8723c */ /* 0x000fe200000810f8 */
[----:B------:R-:W-:Y:S01]  /*4d420*/  MOV R206, R3 ;  /* 0x0000000300ce7202 */ /* 0x000fe20000000f00 */
[----:B------:R-:W-:-:S02]  /*4d430*/  IMAD.MOV.U32 R207, RZ, RZ, R2 ;  /* 0x000000ffffcf7224 */ /* 0x000fc400078e0002 */
[----:B------:R-:W-:-:S04]  /*4d440*/  IMAD.MOV.U32 R245, RZ, RZ, R252 ;  /* 0x000000fffff57224 */ /* 0x000fc800078e00fc */
[----:B------:R-:W-:Y:S11]  /*4d450*/  HMMA.1688.F32.TF32 R200, R16, R220, R200 ;  /* 0x000000dc10c8723c */ /* 0x000ff600000810c8 */
[----:B------:R-:W-:Y:S04]  /*4d460*/  @!UPT UIADD3 URZ, URZ, URZ, URZ ;  /* 0x0000003f3f3ff290 */ /* 0x000fe8000fffe03f */
[----:B------:R-:W-:Y:S04]  /*4d470*/  STL.64 [R1+0xf0], R248 ;  /* 0x0000f0f801007387 */ /* 0x000fe80000100a00 */
[----:B------:R-:W-:Y:S04]  /*4d480*/  STL.64 [R1+0xf8], R250 ;  /* 0x0000f8fa01007387 */ /* 0x000fe80000100a00 */
[----:B------:R1:W-:Y:S01]  /*4d490*/  STL.64 [R1+0xe0], R200 ;  /* 0x0000e0c801007387 */ /* 0x0003e20000100a00 */
[----:B------:R-:W-:Y:S02]  /*4d4a0*/  IMAD.MOV.U32 R221, RZ, RZ, R202 ;  /* 0x000000ffffdd7224 */ /* 0x000fe400078e00ca */
[----:B------:R-:W-:Y:S01]  /*4d4b0*/  IMAD.MOV.U32 R220, RZ, RZ, R203 ;  /* 0x000000ffffdc7224 */ /* 0x000fe200078e00cb */
[----:B-1----:R-:W3:Y:S04]  /*4d4c0*/  LDL.LU.64 R200, [R1+0x9b0] ;  /* 0x0009b00001c87983 */ /* 0x002ee80000300a00 */
[----:B------:R-:W3:Y:S04]  /*4d4d0*/  LDL.LU.64 R202, [R1+0x9b8] ;  /* 0x0009b80001ca7983 */ /* 0x000ee80000300a00 */
[----:B------:R-:W3:Y:S04]  /*4d4e0*/  LDL.LU.64 R248, [R1+0x620] ;  /* 0x0006200001f87983 */ /* 0x000ee80000300a00 */
[----:B------:R-:W3:Y:S04]  /*4d4f0*/  LDL.LU.64 R250, [R1+0x628] ;  /* 0x0006280001fa7983 */ /* 0x000ee80000300a00 */
[----:B------:R-:W-:Y:S01]  /*4d500*/  STL.64 [R1+0x3580], R222 ;  /* 0x003580de01007387 */ /* 0x000fe20000100a00 */
[-C--:B--2---:R-:W-:Y:S08]  /*4d510*/  HMMA.1688.F32.TF32 R204, R20, R38.reuse, R204 ;  /* 0x0000002614cc723c */ /* 0x084ff000000810cc */
[-C--:B------:R-:W-:Y:S08]  /*4d520*/  HMMA.1688.F32.TF32 R244, R28, R38.reuse, R244 ;  /* 0x000000261cf4723c */ /* 0x080ff000000810f4 */
[----:B------:R-:W-:Y:S07]  /*4d530*/  HMMA.1688.F32.TF32 R228, R24, R38, R228 ;  /* 0x0000002618e4723c */ /* 0x000fee00000810e4 */
[----:B------:R-:W-:Y:S04]  /*4d540*/  STL.64 [R1+0xec0], R204 ;  /* 0x000ec0cc01007387 */ /* 0x000fe80000100a00 */
[----:B------:R1:W-:Y:S04]  /*4d550*/  STL.64 [R1+0xec8], R206 ;  /* 0x000ec8ce01007387 */ /* 0x0003e80000100a00 */
[----:B-1----:R-:W2:Y:S04]  /*4d560*/  LDL.LU.64 R206, [R1+0x3610] ;  /* 0x0036100001ce7983 */ /* 0x002ea80000300a00 */
[----:B------:R-:W2:Y:S04]  /*4d570*/  LDL.LU.64 R204, [R1+0x3608] ;  /* 0x0036080001cc7983 */ /* 0x000ea80000300a00 */
[----:B------:R1:W-:Y:S01]  /*4d580*/  STL.64 [R1+0xeb0], R244 ;  /* 0x000eb0f401007387 */ /* 0x0003e20000100a00 */
[----:B------:R-:W-:-:S03]  /*4d590*/  IMAD.MOV.U32 R3, RZ, RZ, R230 ;  /* 0x000000ffff037224 */ /* 0x000fc600078e00e6 */
[----:B------:R3:W-:Y:S01]  /*4d5a0*/  STL.64 [R1+0xeb8], R246 ;  /* 0x000eb8f601007387 */ /* 0x0007e20000100a00 */
[----:B------:R-:W-:-:S03]  /*4d5b0*/  IMAD.MOV.U32 R2, RZ, RZ, R231 ;  /* 0x000000ffff027224 */ /* 0x000fc600078e00e7 */
[----:B-1----:R-:W2:Y:S04]  /*4d5c0*/  LDL.LU.64 R244, [R1+0x520] ;  /* 0x0005200001f47983 */ /* 0x002ea80000300a00 */
[----:B---3--:R-:W2:Y:S04]  /*4d5d0*/  LDL.LU.64 R246, [R1+0x528] ;  /* 0x0005280001f67983 */ /* 0x008ea80000300a00 */
[----:B------:R1:W-:Y:S04]  /*4d5e0*/  STL.64 [R1+0xea0], R228 ;  /* 0x000ea0e401007387 */ /* 0x0003e80000100a00 */
[----:B------:R-:W3:Y:S04]  /*4d5f0*/  LDL.LU.64 R230, [R1+0x3600] ;  /* 0x0036000001e67983 */ /* 0x000ee80000300a00 */
[----:B-1----:R-:W3:Y:S04]  /*4d600*/  LDL.LU.64 R228, [R1+0x35f8] ;  /* 0x0035f80001e47983 */ /* 0x002ee80000300a00 */
[----:B------:R-:W-:Y:S04]  /*4d610*/  STL [R1+0x339c], R2 ;  /* 0x00339c0201007387 */ /* 0x000fe80000100800 */
[----:B------:R-:W-:Y:S01]  /*4d620*/  STL [R1+0x3398], R3 ;  /* 0x0033980301007387 */ /* 0x000fe20000100800 */
[----:B---3--:R-:W-:Y:S03]  /*4d630*/  HMMA.1688.F32.TF32 R36, R32, R38, R228 ;  /* 0x000000262024723c */ /* 0x008fe600000810e4 */
[----:B------:R-:W3:Y:S04]  /*4d640*/  LDL.LU.64 R228, [R1+0x800] ;  /* 0x0008000001e47983 */ /* 0x000ee80000300a00 */
[----:B------:R-:W3:Y:S11]  /*4d650*/  LDL.LU.64 R230, [R1+0x808] ;  /* 0x0008080001e67983 */ /* 0x000ef60000300a00 */
[----:B------:R-:W-:Y:S05]  /*4d660*/  @!UPT UIADD3 URZ, URZ, URZ, URZ ;  /* 0x0000003f3f3ff290 */ /* 0x000fea000fffe03f */
[----:B------:R-:W-:Y:S04]  /*4d670*/  STL.64 [R1+0xe10], R36 ;  /* 0x000e102401007387 */ /* 0x000fe80000100a00 */
[----:B------:R-:W-:Y:S04]  /*4d680*/  STL.64 [R1+0xe18], R38 ;  /* 0x000e182601007387 */ /* 0x000fe80000100a00 */
[----:B------:R-:W1:Y:S02]  /*4d690*/  LDSM.16.M88.4 R36, [R0+0x8400] ;  /* 0x008400000024783b */ /* 0x000e640000000200 */
[-C--:B-1----:R-:W-:Y:S11]  /*4d6a0*/  HMMA.1688.F32.TF32 R200, R4, R36.reuse, R200 ;  /* 0x0000002404c8723c */ /* 0x082ff600000810c8 */
[----:B------:R-:W-:Y:S11]  /*4d6b0*/  @!UPT UIADD3 URZ, URZ, URZ, URZ ;  /* 0x0000003f3f3ff290 */ /* 0x000ff6000fffe03f */
[----:B------:R-:W-:Y:S01]  /*4d6c0*/  @!UPT UIADD3 URZ, URZ, URZ, URZ ;  /* 0x0000003f3f3ff290 */ /* 0x000fe2000fffe03f */
[----:B------:R1:W-:Y:S01]  /*4d6d0*/  STL.64 [R1+0xd0], R200 ;  /* 0x0000d0c801007387 */ /* 0x0003e20000100a00 */
[----:B------:R-:W-:Y:S02]  /*4d6e0*/  IMAD.MOV.U32 R209, RZ, RZ, R202 ;  /* 0x000000ffffd17224 */ /* 0x000fe400078e00ca */
[----:B------:R-:W-:Y:S02]  /*4d6f0*/  IMAD.MOV.U32 R208, RZ, RZ, R203 ;  /* 0x000000ffffd07224 */ /* 0x000fe400078e00cb */
[----:B------:R-:W4:Y:S04]  /*4d700*/  LDL.LU.64 R202, [R1+0x35f0] ;  /* 0x0035f00001ca7983 */ /* 0x000f280000300a00 */
[----:B-1----:R-:W4:Y:S01]  /*4d710*/  LDL.LU.64 R200, [R1+0x35e8] ;  /* 0x0035e80001c87983 */ /* 0x002f220000300a00 */
[-C--:B------:R-:W-:Y:S08]  /*4d720*/  HMMA.1688.F32.TF32 R248, R12, R36.reuse, R248 ;  /* 0x000000240cf8723c */ /* 0x080ff000000810f8 */
[----:B--2---:R-:W-:Y:S08]  /*4d730*/  HMMA.1688.F32.TF32 R244, R16, R36, R244 ;  /* 0x0000002410f4723c */ /* 0x004ff000000810f4 */
[----:B------:R-:W-:Y:S08]  /*4d740*/  HMMA.1688.F32.TF32 R204, R28, R42, R204 ;  /* 0x0000002a1ccc723c */ /* 0x000ff000000810cc */
[----:B------:R-:W-:-:S02]  /*4d750*/  IMAD.MOV.U32 R223, RZ, RZ, R250 ;  /* 0x000000ffffdf7224 */ /* 0x000fc400078e00fa */
[----:B------:R-:W-:Y:S01]  /*4d760*/  IMAD.MOV.U32 R222, RZ, RZ, R251 ;  /* 0x000000ffffde7224 */ /* 0x000fe200078e00fb */
[----:B---3--:R-:W-:Y:S07]  /*4d770*/  HMMA.1688.F32.TF32 R228, R8, R36, R228 ;  /* 0x0000002408e4723c */ /* 0x008fee00000810e4 */
[----:B------:R-:W-:Y:S02]  /*4d780*/  IMAD.MOV.U32 R37, RZ, RZ, R246 ;  /* 0x000000ffff257224 */ /* 0x000fe400078e00f6 */
[----:B------:R-:W-:Y:S11]  /*4d790*/  IMAD.MOV.U32 R36, RZ, RZ, R247 ;  /* 0x000000ffff247224 */ /* 0x000ff600078e00f7 */
[----:B------:R-:W-:Y:S03]  /*4d7a0*/  @!UPT UIADD3 URZ, URZ, URZ, URZ ;  /* 0x0000003f3f3ff290 */ /* 0x000fe6000fffe03f */
[----:B------:R1:W-:Y:S04]  /*4d7b0*/  STL.64 [R1+0xc0], R228 ;  /* 0x0000c0e401007387 */ /* 0x0003e80000100a00 */
[----:B------:R2:W-:Y:S01]  /*4d7c0*/  STL.64 [R1+0xc8], R230 ;  /* 0x0000c8e601007387 */ /* 0x0005e20000100a00 */
[----:B-1----:R-:W-:Y:S02]  /*4d7d0*/  IMAD.MOV.U32 R229, RZ, RZ, R248 ;  /* 0x000000ffffe57224 */ /* 0x002fe400078e00f8 */
[----:B------:R-:W-:Y:S02]  /*4d7e0*/  IMAD.MOV.U32 R228, RZ, RZ, R249 ;  /* 0x000000ffffe47224 */ /* 0x000fe400078e00f9 */
[----:B------:R-:W3:Y:S01]  /*4d7f0*/  LDL.LU.64 R248, [R1+0x600] ;  /* 0x0006000001f87983 */ /* 0x000ee20000300a00 */
[----:B--2---:R-:W-:-:S02]  /*4d800*/  IMAD.MOV.U32 R231, RZ, RZ, R244 ;  /* 0x000000ffffe77224 */ /* 0x004fc400078e00f4 */
[----:B------:R-:W-:Y:S01]  /*4d810*/  IMAD.MOV.U32 R230, RZ, RZ, R245 ;  /* 0x000000ffffe67224 */ /* 0x000fe200078e00f5 */
[----:B------:R-:W3:Y:S04]  /*4d820*/  LDL.LU.64 R250, [R1+0x608] ;  /* 0x0006080001fa7983 */ /* 0x000ee80000300a00 */
[----:B------:R-:W2:Y:S04]  /*4d830*/  LDL.LU.64 R244, [R1+0x4b0] ;  /* 0x0004b00001f47983 */ /* 0x000ea80000300a00 */
[----:B------:R-:W2:Y:S04]  /*4d840*/  LDL.LU.64 R246, [R1+0x4b8] ;  /* 0x0004b80001f67983 */ /* 0x000ea80000300a00 */
[----:B------:R-:W-:Y:S01]  /*4d850*/  STL.64 [R1+0x3578], R38 ;  /* 0x0035782601007387 */ /* 0x000fe20000100a00 */
[-C--:B----4-:R-:W-:Y:S11]  /*4d860*/  HMMA.1688.F32.TF32 R200, R20, R42.reuse, R200 ;  /* 0x0000002a14c8723c */ /* 0x090ff600000810c8 */
[----:B------:R-:W-:Y:S11]  /*4d870*/  @!UPT UIADD3 URZ, URZ, URZ, URZ ;  /* 0x0000003f3f3ff290 */ /* 0x000ff6000fffe03f */
[----:B------:R-:W-:Y:S01]  /*4d880*/  @!UPT UIADD3 URZ, URZ, URZ, URZ ;  /* 0x0000003f3f3ff290 */ /* 0x000fe2000fffe03f */
[----:B------:R1:W-:Y:S04]  /*4d890*/  STL.64 [R1+0xe60], R200 ;  /* 0x000e60c801007387 */ /* 0x0003e80000100a00 */
[----:B------:R4:W-:Y:S04]  /*4d8a0*/  STL.64 [R1+0xe68], R202 ;  /* 0x000e68ca01007387 */ /* 0x0009e80000100a00 */
[----:B-1----:R-:W2:Y:S04]  /*4d8b0*/  LDL.LU.64 R200, [R1+0x7f0] ;  /* 0x0007f00001c87983 */ /* 0x002ea80000300a00 */
[----:B----4-:R-:W2:Y:S04]  /*4d8c0*/  LDL.LU.64 R202, [R1+0x7f8] ;  /* 0x0007f80001ca7983 */ /* 0x010ea80000300a00 */
[----:B------:R1:W-:Y:S04]  /*4d8d0*/  STL.64 [R1+0xe40], R204 ;  /* 0x000e40cc01007387 */ /* 0x0003e80000100a00 */
[----:B------:R4:W-:Y:S04]  /*4d8e0*/  STL.64 [R1+0xe48], R206 ;  /* 0x000e48ce01007387 */ /* 0x0009e80000100a00 */
[----:B-1----:R-:W3:Y:S04]  /*4d8f0*/  LDL.LU.64 R204, [R1+0x990] ;  /* 0x0009900001cc7983 */ /* 0x002ee80000300a00 */
[----:B----4-:R-:W3:Y:S01]  /*4d900*/  LDL.LU.64 R206, [R1+0x998] ;  /* 0x0009980001ce7983 */ /* 0x010ee20000300a00 */
[-C--:B------:R-:W-:Y:S08]  /*4d910*/  HMMA.1688.F32.TF32 R212, R24, R42.reuse, R212 ;  /* 0x0000002a18d4723c */ /* 0x080ff000000810d4 */
[----:B-----5:R-:W-:Y:S11]  /*4d920*/  HMMA.1688.F32.TF32 R40, R32, R42, R216 ;  /* 0x0000002a2028723c */ /* 0x020ff600000810d8 */
[----:B------:R-:W-:Y:S04]  /*4d930*/  @!UPT UIADD3 URZ, URZ, URZ, URZ ;  /* 0x0000003f3f3ff290 */ /* 0x000fe8000fffe03f */
[----:B------:R1:W-:Y:S04]  /*4d940*/  STL.64 [R1+0xe20], R212 ;  /* 0x000e20d401007387 */ /* 0x0003e80000100a00 */
[----:B------:R4:W-:Y:S04]  /*4d950*/  STL.64 [R1+0xe28], R214 ;  /* 0x000e28d601007387 */ /* 0x0009e80000100a00 */
[----:B-1----:R-:W5:Y:S04]  /*4d960*/  LDL.LU.64 R212, [R1+0x970] ;  /* 0x0009700001d47983 */ /* 0x002f680000300a00 */
[----:B----4-:R-:W5:Y:S04]  /*4d970*/  LDL.LU.64 R214, [R1+0x978] ;  /* 0x0009780001d67983 */ /* 0x010f680000300a00 */
[----:B------:R-:W-:Y:S04]  /*4d980*/  STL.64 [R1+0xda0], R40 ;  /* 0x000da02801007387 */ /* 0x000fe80000100a00 */
[----:B------:R-:W-:Y:S04]  /*4d990*/  STL.64 [R1+0xda8], R42 ;  /* 0x000da82a01007387 */ /* 0x000fe80000100a00 */
[----:B------:R-:W1:Y:S01]  /*4d9a0*/  LDSM.16.M88.4 R40, [R0+0x8800] ;  /* 0x008800000028783b */ /* 0x000e620000000200 */
[----:B------:R-:W-:Y:S03]  /*4d9b0*/  HMMA.1688.F32.TF32 R180, R20, R46, R180 ;  /* 0x0000002e14b4723c */ /* 0x000fe600000810b4 */
[----:B-1----:R-:W-:Y:S04]  /*4d9c0*/  STL [R1+0x3574], R42 ;  /* 0x0035742a01007387 */ /* 0x002fe80000100800 */
[----:B------:R-:W-:Y:S01]  /*4d9d0*/  STL [R1+0x3570], R43 ;  /* 0x0035702b01007387 */ /* 0x000fe20000100800 */
[-C--:B--2---:R-:W-:Y:S08]  /*4d9e0*/  HMMA.1688.F32.TF32 R200, R8, R40.reuse, R200 ;  /* 0x0000002808c8723c */ /* 0x084ff000000810c8 */
[-C--:B---3--:R-:W-:Y:S01]  /*4d9f0*/  HMMA.1688.F32.TF32 R216, R4, R40.reuse, R204 ;  /* 0x0000002804d8723c */ /* 0x088fe200000810cc */
[----:B------:R-:W2:Y:S11]  /*4da00*/  LDL.LU.64 R204, [R1+0x7d0] ;  /* 0x0007d00001cc7983 */ /* 0x000eb60000300a00 */
[----:B------:R-:W-:Y:S11]  /*4da10*/  @!UPT UIADD3 URZ, URZ, URZ, URZ ;  /* 0x0000003f3f3ff290 */ /* 0x000ff6000fffe03f */
[----:B------:R-:W-:Y:S04]  /*4da20*/  STL.64 [R1+0x70], R216 ;  /* 0x000070d801007387 */ /* 0x000fe80000100a00 */
[----:B------:R1:W-:Y:S04]  /*4da30*/  STL.64 [R1+0x78], R218 ;  /* 0x000078da01007387 */ /* 0x0003e80000100a00 */
[----:B------:R-:W2:Y:S04]  /*4da40*/  LDL.LU.64 R206, [R1+0x7d8] ;  /* 0x0007d80001ce7983 */ /* 0x000ea80000300a00 */
[----:B------:R-:W-:Y:S01]  /*4da50*/  STL.64 [R1+0x60], R200 ;  /* 0x000060c801007387 */ /* 0x000fe20000100a00 */
[-C--:B-1----:R-:W-:Y:S03]  /*4da60*/  HMMA.1688.F32.TF32 R216, R12, R40.reuse, R248 ;  /* 0x000000280cd8723c */ /* 0x082fe600000810f8 */
[----:B------:R1:W-:Y:S05]  /*4da70*/  STL.64 [R1+0x68], R202 ;  /* 0x000068ca01007387 */ /* 0x0003ea0000100a00 */
[----:B-1----:R-:W-:Y:S11]  /*4da80*/  HMMA.1688.F32.TF32 R200, R16, R40, R244 ;  /* 0x0000002810c8723c */ /* 0x002ff600000810f4 */
[----:B------:R-:W-:Y:S04]  /*4da90*/  @!UPT UIADD3 URZ, URZ, URZ, URZ ;  /* 0x0000003f3f3ff290 */ /* 0x000fe8000fffe03f */
[----:B------:R-:W-:Y:S04]  /*4daa0*/  STL.64 [R1+0x50], R216 ;  /* 0x000050d801007387 */ /* 0x000fe80000100a00 */
[----:B------:R-:W-:Y:S04]  /*4dab0*/  STL.64 [R1+0x58], R218 ;  /* 0x000058da01007387 */ /* 0x000fe80000100a00 */
[----:B------:R1:W-:Y:S04]  /*4dac0*/  STL.64 [R1+0x40], R200 ;  /* 0x000040c801007387 */ /* 0x0003e80000100a00 */
[----:B------:R3:W-:Y:S04]  /*4dad0*/  STL.64 [R1+0x48], R202 ;  /* 0x000048ca01007387 */ /* 0x0007e80000100a00 */
[----:B-1----:R-:W4:Y:S04]  /*4dae0*/  LDL.LU.64 R200, [R1+0x560] ;  /* 0x0005600001c87983 */ /* 0x002f280000300a00 */
[----:B------:R1:W-:Y:S04]  /*4daf0*/  STL.64 [R1+0xe00], R180 ;  /* 0x000e00b401007387 */ /* 0x0003e80000100a00 */
[----:B------:R-:W-:Y:S04]  /*4db00*/  STL.64 [R1+0xe08], R182 ;  /* 0x000e08b601007387 */ /* 0x000fe80000100a00 */
[----:B---3--:R-:W4:Y:S01]  /*4db10*/  LDL.LU.64 R202, [R1+0x568] ;  /* 0x0005680001ca7983 */ /* 0x008f220000300a00 */
[-C--:B------:R-:W-:Y:S08]  /*4db20*/  HMMA.1688.F32.TF32 R40, R28, R46.reuse, R184 ;  /* 0x0000002e1c28723c */ /* 0x080ff000000810b8 */
[-C--:B------:R-:W-:Y:S11]  /*4db30*/  HMMA.1688.F32.TF32 R184, R24, R46.reuse, R192 ;  /* 0x0000002e18b8723c */ /* 0x080ff600000810c0 */
[----:B------:R-:W-:Y:S04]  /*4db40*/  @!UPT UIADD3 URZ, URZ, URZ, URZ ;  /* 0x0000003f3f3ff290 */ /* 0x000fe8000fffe03f */
[----:B------:R-:W-:Y:S04]  /*4db50*/  STL.64 [R1+0xdf0], R40 ;  /* 0x000df02801007387 */ /* 0x000fe80000100a00 */
[----:B------:R3:W-:Y:S04]  /*4db60*/  STL.64 [R1+0xdf8], R42 ;  /* 0x000df82a01007387 */ /* 0x0007e80000100a00 */
[----:B-1----:R-:W4:Y:S01]  /*4db70*/  LDL.LU.64 R180, [R1+0x490] ;  /* 0x0004900001b47983 */ /* 0x002f220000300a00 */
[----:B---3--:R-:W-:Y:S03]  /*4db80*/  HMMA.1688.F32.TF32 R40, R32, R46, R196 ;  /* 0x0000002e2028723c */ /* 0x008fe600000810c4 */
[----:B------:R-:W5:Y:S04]  /*4db90*/  LDSM.16.M88.4 R44, [R0+0x8c00] ;  /* 0x008c0000002c783b */ /* 0x000f680000000200 */
[----:B------:R-:W-:Y:S04]  /*4dba0*/  STL.64 [R1+0xdd0], R184 ;  /* 0x000dd0b801007387 */ /* 0x000fe80000100a00 */
[----:B------:R5:W-:Y:S04]  /*4dbb0*/  STL.64 [R1+0xdd8], R186 ;  /* 0x000dd8ba01007387 */ /* 0x000be80000100a00 */
[----:B------:R-:W3:Y:S01]  /*4dbc0*/  LDL.LU.64 R182, [R1+0x498] ;  /* 0x0004980001b67983 */ /* 0x000ee20000300a00 */
[-C--:B-----5:R-:W-:Y:S07]  /*4dbd0*/  HMMA.1688.F32.TF32 R184, R4, R44.reuse, R212 ;  /* 0x0000002c04b8723c */ /* 0x0a0fee00000810d4 */
[----:B------:R1:W-:Y:S11]  /*4dbe0*/  STL.64 [R1+0xd50], R40 ;  /* 0x000d502801007387 */ /* 0x0003f60000100a00 */
[----:B------:R-:W-:Y:S06]  /*4dbf0*/  @!UPT UIADD3 URZ, URZ, URZ, URZ ;  /* 0x0000003f3f3ff290 */ /* 0x000fec000fffe03f */
[----:B-1----:R-:W-:Y:S01]  /*4dc00*/  IMAD.MOV.U32 R41, RZ, RZ, R184 ;  /* 0x000000ffff297224 */ /* 0x002fe200078e00b8 */
[----:B------:R-:W-:Y:S01]  /*4dc10*/  MOV R3, R186 ;  /* 0x000000ba00037202 */ /* 0x000fe20000000f00 */
[----:B------:R-:W-:Y:S02]  /*4dc20*/  IMAD.MOV.U32 R40, RZ, RZ, R185 ;  /* 0x000000ffff287224 */ /* 0x000fe400078e00b9 */
[----:B------:R-:W-:Y:S01]  /*4dc30*/  IMAD.MOV.U32 R2, RZ, RZ, R187 ;  /* 0x000000ffff027224 */ /* 0x000fe200078e00bb */
[----:B------:R1:W-:Y:S01]  /*4dc40*/  STL.64 [R1+0xd58], R42 ;  /* 0x000d582a01007387 */ /* 0x0003e20000100a00 */
[----:B--2---:R-:W-:Y:S11]  /*4dc50*/  HMMA.1688.F32.TF32 R184, R8, R44, R204 ;  /* 0x0000002c08b8723c */ /* 0x004ff600000810cc */
[----:B------:R-:W-:Y:S11]  /*4dc60*/  @!UPT UIADD3 URZ, URZ, URZ, URZ ;  /* 0x0000003f3f3ff290 */ /* 0x000ff6000fffe03f */
[----:B------:R-:W-:Y:S02]  /*4dc70*/  @!UPT UIADD3 URZ, URZ, URZ, URZ ;  /* 0x0000003f3f3ff290 */ /* 0x000fe4000fffe03f */
[----:B-1----:R-:W-:Y:S02]  /*4dc80*/  IMAD.MOV.U32 R42, RZ, RZ, R185 ;  /* 0x000000ffff2a7224 */ /* 0x002fe400078e00b9 */
[----:B------:R-:W-:Y:S01]  /*4dc90*/  IMAD.MOV.U32 R43, RZ, RZ, R186 ;  /* 0x000000ffff2b7224 */ /* 0x000fe200078e00ba */
[----:B------:R1:W-:Y:S04]  /*4dca0*/  STL [R1], R184 ;  /* 0x000000b801007387 */ /* 0x0003e80000100800 */
[----:B------:R-:W-:Y:S04]  /*4dcb0*/  STL.64 [R1+0x3590], R42 ;  /* 0x0035902a01007387 */ /* 0x000fe80000100a00 */
[----:B------:R2:W-:Y:S04]  /*4dcc0*/  STL.64 [R1+0x3588], R40 ;  /* 0x0035882801007387 */ /* 0x0005e80000100a00 */
[----:B------:R-:W5:Y:S04]  /*4dcd0*/  LDL.LU.64 R192, [R1+0x960] ;  /* 0x0009600001c07983 */ /* 0x000f680000300a00 */
[----:B------:R-:W5:Y:S01]  /*4dce0*/  LDL.LU.64 R194, [R1+0x968] ;  /* 0x0009680001c27983 */ /* 0x000f620000300a00 */
[----:B------:R-:W-:-:S03]  /*4dcf0*/  IMAD.MOV.U32 R252, RZ, RZ, R187 ;  /* 0x000000fffffc7224 */ /* 0x000fc600078e00bb */
[----:B-1----:R-:W5:Y:S04]  /*4dd00*/  LDL.LU.64 R184, [R1+0x7c0] ;  /* 0x0007c00001b87983 */ /* 0x002f680000300a00 */
[----:B------:R-:W5:Y:S01]  /*4dd10*/  LDL.LU.64 R186, [R1+0x7c8] ;  /* 0x0007c80001ba7983 */ /* 0x000f620000300a00 */
[----:B----4-:R-:W-:Y:S11]  /*4dd20*/  HMMA.1688.F32.TF32 R248, R12, R44, R200 ;  /* 0x0000002c0cf8723c */ /* 0x010ff600000810c8 */
[----:B------:R-:W-:Y:S11]  /*4dd30*/  @!UPT UIADD3 URZ, URZ, URZ, URZ ;  /* 0x0000003f3f3ff290 */ /* 0x000ff6000fffe03f */
[----:B------:R-:W-:Y:S01]  /*4dd40*/  @!UPT UIADD3 URZ, URZ, URZ, URZ ;  /* 0x0000003f3f3ff290 */ /* 0x000fe2000fffe03f */
[----:B------:R-:W-:Y:S04]  /*4dd50*/  STL.64 [R1+0x3538], R250 ;  /* 0x003538fa01007387 */ /* 0x000fe80000100a00 */
[----:B------:R-:W-:Y:S04]  /*4dd60*/  STL.64 [R1+0x3530], R248 ;  /* 0x003530f801007387 */ /* 0x000fe80000100a00 */
[----:B--2---:R-:W2:Y:S04]  /*4dd70*/  LDL.LU.64 R40, [R1+0x540] ;  /* 0x0005400001287983 */ /* 0x004ea80000300a00 */
[----:B------:R-:W2:Y:S01]  /*4dd80*/  LDL.LU.64 R42, [R1+0x548] ;  /* 0x00054800012a7983 */ /* 0x000ea20000300a00 */
[----:B------:R-:W-:Y:S08]  /*4dd90*/  HMMA.1688.F32.TF32 R160, R4, R48, R160 ;  /* 0x0000003004a0723c */ /* 0x000ff000000810a0 */
[----:B---3--:R-:W-:Y:S01]  /*4dda0*/  HMMA.1688.F32.TF32 R244, R16, R44, R180 ;  /* 0x0000002c10f4723c */ /* 0x008fe200000810b4 */
[----:B------:R1:W-:Y:S11]  /*4ddb0*/  STL.64 [R1+0x3550], R46 ;  /* 0x0035502e01007387 */ /* 0x0003f60000100a00 */
[----:B------:R-:W-:Y:S04]  /*4ddc0*/  @!UPT UIADD3 URZ, URZ, URZ, URZ ;  /* 0x0000003f3f3ff290 */ /* 0x000fe8000fffe03f */
[-C--:B-1----:R-:W-:Y:S07]  /*4ddd0*/  HMMA.1688.F32.TF32 R44, R20, R50.reuse, R160 ;  /* 0x00000032142c723c */ /* 0x082fee00000810a0 */
[----:B------:R-:W-:Y:S04]  /*4dde0*/  STL.64 [R1+0x3548], R246 ;  /* 0x003548f601007387 */ /* 0x000fe80000100a00 */
[----:B------:R-:W-:Y:S04]  /*4ddf0*/  STL.64 [R1+0x3540], R244 ;  /* 0x003540f401007387 */ /* 0x000fe80000100a00 */
[----:B------:R-:W3:Y:S04]  /*4de00*/  LDL.LU.64 R180, [R1+0x460] ;  /* 0x0004600001b47983 */ /* 0x000ee80000300a00 */
[----:B------:R-:W3:Y:S01]  /*4de10*/  LDL.LU.64 R182, [R1+0x468] ;  /* 0x0004680001b67983 */ /* 0x000ee20000300a00 */
[-C--:B------:R-:W-:Y:S03]  /*4de20*/  HMMA.1688.F32.TF32 R164, R28, R50.reuse, R164 ;  /* 0x000000321ca4723c */ /* 0x080fe600000810a4 */
[----:B------:R-:W-:Y:S04]  /*4de30*/  STL.64 [R1+0xd90], R44 ;  /* 0x000d902c01007387 */ /* 0x000fe80000100a00 */
[----:B------:R1:W-:Y:S01]  /*4de40*/  STL.64 [R1+0xd98], R46 ;  /* 0x000d982e01007387 */ /* 0x0003e20000100a00 */
[-C--:B------:R-:W-:Y:S08]  /*4de50*/  HMMA.1688.F32.TF32 R160, R24, R50.reuse, R172 ;  /* 0x0000003218a0723c */ /* 0x080ff000000810ac */
[----:B-1----:R-:W-:Y:S01]  /*4de60*/  HMMA.1688.F32.TF32 R44, R32, R50, R176 ;  /* 0x00000032202c723c */ /* 0x002fe200000810b0 */
[----:B------:R-:W5:Y:S06]  /*4de70*/  LDSM.16.M88.4 R48, [R0+0x9000] ;  /* 0x009000000030783b */ /* 0x000f6c0000000200 */
[----:B------:R-:W-:Y:S04]  /*4de80*/  STL.64 [R1+0xd70], R164 ;  /* 0x000d70a401007387 */ /* 0x000fe80000100a00 */
[----:B------:R-:W-:Y:S04]  /*4de90*/  STL.64 [R1+0xd78], R166 ;  /* 0x000d78a601007387 */ /* 0x000fe80000100a00 */
[----:B------:R-:W-:Y:S04]  /*4dea0*/  STL.64 [R1+0xd60], R160 ;  /* 0x000d60a001007387 */ /* 0x000fe80000100a00 */
[----:B------:R-:W-:Y:S04]  /*4deb0*/  STL.64 [R1+0xd68], R162 ;  /* 0x000d68a201007387 */ /* 0x000fe80000100a00 */
[----:B------:R1:W-:Y:S04]  /*4dec0*/  STL.64 [R1+0xd10], R44 ;  /* 0x000d102c01007387 */ /* 0x0003e80000100a00 */
[----:B------:R4:W-:Y:S04]  /*4ded0*/  STL.64 [R1+0xd18], R46 ;  /* 0x000d182e01007387 */ /* 0x0009e80000100a00 */
[----:B------:R-:W3:Y:S04]  /*4dee0*/  LDL.LU.64 R176, [R1+0x950] ;  /* 0x0009500001b07983 */ /* 0x000ee80000300a00 */
[----:B------:R-:W3:Y:S01]  /*4def0*/  LDL.LU.64 R178, [R1+0x958] ;  /* 0x0009580001b27983 */ /* 0x000ee20000300a00 */
[-C--:B-----5:R-:W-:Y:S08]  /*4df00*/  HMMA.1688.F32.TF32 R200, R4, R48.reuse, R192 ;  /* 0x0000003004c8723c */ /* 0x0a0ff000000810c0 */
[-C--:B------:R-:W-:Y:S11]  /*4df10*/  HMMA.1688.F32.TF32 R204, R8, R48.reuse, R184 ;  /* 0x0000003008cc723c */ /* 0x080ff600000810b8 */
[----:B------:R-:W-:Y:S04]  /*4df20*/  @!UPT UIADD3 URZ, URZ, URZ, URZ ;  /* 0x0000003f3f3ff290 */ /* 0x000fe8000fffe03f */
[----:B------:R-:W-:Y:S04]  /*4df30*/  STL.64 [R1+0x3508], R202 ;  /* 0x003508ca01007387 */ /* 0x000fe80000100a00 */
[----:B------:R-:W-:Y:S04]  /*4df40*/  STL.64 [R1+0x3500], R200 ;  /* 0x003500c801007387 */ /* 0x000fe80000100a00 */
[----:B------:R-:W5:Y:S04]  /*4df50*/  LDL.LU.64 R172, [R1+0x7a0] ;  /* 0x0007a00001ac7983 */ /* 0x000f680000300a00 */
[----:B------:R-:W5:Y:S04]  /*4df60*/  LDL.LU.64 R174, [R1+0x7a8] ;  /* 0x0007a80001ae7983 */ /* 0x000f680000300a00 */
[----:B-1----:R-:W5:Y:S04]  /*4df70*/  LDL.LU.64 R44, [R1+0x500] ;  /* 0x00050000012c7983 */ /* 0x002f680000300a00 */
[----:B----4-:R-:W5:Y:S04]  /*4df80*/  LDL.LU.64 R46, [R1+0x508] ;  /* 0x00050800012e7983 */ /* 0x010f680000300a00 */
[----:B------:R-:W-:Y:S04]  /*4df90*/  STL.64 [R1+0x3518], R206 ;  /* 0x003518ce01007387 */ /* 0x000fe80000100a00 */
[----:B------:R-:W-:Y:S01]  /*4dfa0*/  STL.64 [R1+0x3510], R204 ;  /* 0x003510cc01007387 */ /* 0x000fe20000100a00 */
[----:B--2---:R-:W-:Y:S03]  /*4dfb0*/  HMMA.1688.F32.TF32 R212, R12, R48, R40 ;  /* 0x000000300cd4723c */ /* 0x004fe60000081028 */
[----:B------:R-:W2:Y:S04]  /*4dfc0*/  LDL.LU.64 R40, [R1+0x450] ;  /* 0x0004500001287983 */ /* 0x000ea80000300a00 */
[----:B------:R-:W2:Y:S01]  /*4dfd0*/  LDL.LU.64 R42, [R1+0x458] ;  /* 0x00045800012a7983 */ /* 0x000ea20000300a00 */
[-C--:B------:R-:W-:Y:S08]  /*4dfe0*/  HMMA.1688.F32.TF32 R160, R20, R54.reuse, R140 ;  /* 0x0000003614a0723c */ /* 0x080ff0000008108c */
[----:B------:R-:W-:Y:S07]  /*4dff0*/  HMMA.1688.F32.TF32 R140, R28, R54, R144 ;  /* 0x000000361c8c723c */ /* 0x000fee0000081090 */
[----:B------:R-:W-:Y:S04]  /*4e000*/  STL.64 [R1+0x3528], R214 ;  /* 0x003528d601007387 */ /* 0x000fe80000100a00 */
[----:B------:R-:W-:Y:S01]  /*4e010*/  STL.64 [R1+0x3520], R212 ;  /* 0x003520d401007387 */ /* 0x000fe20000100a00 */
[----:B---3--:R-:W-:Y:S11]  /*4e020*/  HMMA.1688.F32.TF32 R216, R16, R48, R180 ;  /* 0x0000003010d8723c */ /* 0x008ff600000810b4 */
[----:B------:R-:W-:Y:S11]  /*4e030*/  @!UPT UIADD3 URZ, URZ, URZ, URZ ;  /* 0x0000003f3f3ff290 */ /* 0x000ff6000fffe03f */
[----:B------:R-:W-:Y:S01]  /*4e040*/  @!UPT UIADD3 URZ, URZ, URZ, URZ ;  /* 0x0000003f3f3ff290 */ /* 0x000fe2000fffe03f */
[----:B------:R-:W-:Y:S04]  /*4e050*/  STL.64 [R1+0x3568], R218 ;  /* 0x003568da01007387 */ /* 0x000fe80000100a00 */
[----:B------:R-:W-:Y:S04]  /*4e060*/  STL.64 [R1+0x3560], R216 ;  /* 0x003560d801007387 */ /* 0x000fe80000100a00 */
[----:B------:R1:W-:Y:S02]  /*4e070*/  STL.64 [R1+0x3558], R50 ;  /* 0x0035583201007387 */ /* 0x0003e40000100a00 */
[----:B-1----:R-:W-:Y:S02]  /*4e080*/  HMMA.1688.F32.TF32 R48, R24, R54, R152 ;  /* 0x000000361830723c */ /* 0x002fe40000081098 */
[----:B------:R1:W-:Y:S04]  /*4e090*/  STL.64 [R1+0xd40], R160 ;  /* 0x000d40a001007387 */ /* 0x0003e80000100a00 */
[----:B------:R3:W-:Y:S04]  /*4e0a0*/  STL.64 [R1+0xd48], R162 ;  /* 0x000d48a201007387 */ /* 0x0007e80000100a00 */
[----:B------:R-:W4:Y:S04]  /*4e0b0*/  LDL.LU.64 R164, [R1+0x940] ;  /* 0x0009400001a47983 */ /* 0x000f280000300a00 */
[----:B------:R-:W-:Y:S04]  /*4e0c0*/  STL.64 [R1+0xd30], R140 ;  /* 0x000d308c01007387 */ /* 0x000fe80000100a00 */
[----:B------:R-:W-:Y:S04]  /*4e0d0*/  STL.64 [R1+0xd38], R142 ;  /* 0x000d388e01007387 */ /* 0x000fe80000100a00 */
[----:B------:R-:W4:Y:S04]  /*4e0e0*/  LDL.LU.64 R166, [R1+0x948] ;  /* 0x0009480001a67983 */ /* 0x000f280000300a00 */
[----:B------:R-:W-:Y:S04]  /*4e0f0*/  STL.64 [R1+0xd20], R48 ;  /* 0x000d203001007387 */ /* 0x000fe80000100a00 */
[----:B------:R3:W-:Y:S01]  /*4e100*/  STL.64 [R1+0xd28], R50 ;  /* 0x000d283201007387 */ /* 0x0007e20000100a00 */
[----:B------:R-:W-:Y:S03]  /*4e110*/  HMMA.1688.F32.TF32 R60, R4, R56, R60 ;  /* 0x00000038043c723c */ /* 0x000fe6000008103c */
[----:B-1----:R-:W4:Y:S04]  /*4e120*/  LDL.LU.64 R160, [R1+0x750] ;  /* 0x0007500001a07983 */ /* 0x002f280000300a00 */
[----:B---3--:R-:W4:Y:S01]  /*4e130*/  LDL.LU.64 R162, [R1+0x758] ;  /* 0x0007580001a27983 */ /* 0x008f220000300a00 */
[----:B------:R-:W-:Y:S03]  /*4e140*/  HMMA.1688.F32.TF32 R48, R32, R54, R156 ;  /* 0x000000362030723c */ /* 0x000fe6000008109c */
[----:B------:R-:W5:Y:S04]  /*4e150*/  LDSM.16.M88.4 R52, [R0+0x9400] ;  /* 0x009400000034783b */ /* 0x000f680000000200 */
[----:B------:R-:W3:Y:S01]  /*4e160*/  LDL.LU.64 R144, [R1+0x4d0] ;  /* 0x0004d00001907983 */ /* 0x000ee20000300a00 */
[----:B------:R-:W-:Y:S03]  /*4e170*/  HMMA.1688.F32.TF32 R64, R8, R56, R64 ;  /* 0x000000380840723c */ /* 0x000fe60000081040 */
[----:B------:R-:W3:Y:S04]  /*4e180*/  LDL.LU.64 R146, [R1+0x4d8] ;  /* 0x0004d80001927983 */ /* 0x000ee80000300a00 */
[----:B------:R-:W4:Y:S04]  /*4e190*/  LDL.LU.64 R140, [R1+0x440] ;  /* 0x00044000018c7983 */ /* 0x000f280000300a00 */
[----:B------:R-:W4:Y:S04]  /*4e1a0*/  LDL.LU.64 R142, [R1+0x448] ;  /* 0x00044800018e7983 */ /* 0x000f280000300a00 */
[----:B------:R-:W-:Y:S04]  /*4e1b0*/  STL.64 [R1+0xcd0], R48 ;  /* 0x000cd03001007387 */ /* 0x000fe80000100a00 */
[----:B------:R1:W-:Y:S02]  /*4e1c0*/  STL.64 [R1+0xcd8], R50 ;  /* 0x000cd83201007387 */ /* 0x0003e40000100a00 */
[----:B-1----:R-:W-:Y:S11]  /*4e1d0*/  HMMA.1688.F32.TF32 R48, R20, R58, R60 ;  /* 0x0000003a1430723c */ /* 0x002ff6000008103c */
[----:B------:R-:W-:Y:S11]  /*4e1e0*/  @!UPT UIADD3 URZ, URZ, URZ, URZ ;  /* 0x0000003f3f3ff290 */ /* 0x000ff6000fffe03f */
[----:B------:R-:W-:Y:S01]  /*4e1f0*/  @!UPT UIADD3 URZ, URZ, URZ, URZ ;  /* 0x0000003f3f3ff290 */ /* 0x000fe2000fffe03f */
[----:B------:R1:W-:Y:S04]  /*4e200*/  STL.64 [R1+0xd00], R48 ;  /* 0x000d003001007387 */ /* 0x0003e80000100a00 */
[----:B------:R2:W-:Y:S04]  /*4e210*/  STL.64 [R1+0xd08], R50 ;  /* 0x000d083201007387 */ /* 0x0005e80000100a00 */
[----:B-1----:R-:W4:Y:S01]  /*4e220*/  LDL.LU.64 R48, [R1+0x930] ;  /* 0x0009300001307983 */ /* 0x002f220000300a00 */
[----:B-----5:R-:W-:Y:S08]  /*4e230*/  HMMA.1688.F32.TF32 R192, R12, R52, R44 ;  /* 0x000000340cc0723c */ /* 0x020ff0000008102c */
[----:B------:R-:W-:Y:S08]  /*4e240*/  HMMA.1688.F32.TF32 R44, R28, R58, R64 ;  /* 0x0000003a1c2c723c */ /* 0x000ff00000081040 */
[----:B--2---:R-:W-:Y:S08]  /*4e250*/  HMMA.1688.F32.TF32 R196, R16, R52, R40 ;  /* 0x0000003410c4723c */ /* 0x004ff00000081028 */
[-C--:B------:R-:W-:Y:S07]  /*4e260*/  HMMA.1688.F32.TF32 R40, R24, R58.reuse, R132 ;  /* 0x0000003a1828723c */ /* 0x080fee0000081084 */
[----:B------:R1:W-:Y:S04]  /*4e270*/  STL.64 [R1+0xcf0], R44 ;  /* 0x000cf02c01007387 */ /* 0x0003e80000100a00 */
[----:B------:R2:W-:Y:S04]  /*4e280*/  STL.64 [R1+0xcf8], R46 ;  /* 0x000cf82e01007387 */ /* 0x0005e80000100a00 */
[----:B------:R-:W5:Y:S08]  /*4e290*/  LDL.LU.64 R50, [R1+0x938] ;  /* 0x0009380001327983 */ /* 0x000f700000300a00 */
[----:B------:R2:W-:Y:S04]  /*4e2a0*/  STL.64 [R1+0xce0], R40 ;  /* 0x000ce02801007387 */ /* 0x0005e80000100a00 */
[----:B------:R2:W-:Y:S04]  /*4e2b0*/  STL.64 [R1+0xce8], R42 ;  /* 0x000ce82a01007387 */ /* 0x0005e80000100a00 */
[----:B-1----:R-:W5:Y:S04]  /*4e2c0*/  LDL.LU.64 R44, [R1+0x730] ;  /* 0x00073000012c7983 */ /* 0x002f680000300a00 */
[----:B--2---:R-:W2:Y:S04]  /*4e2d0*/  LDL.LU.64 R46, [R1+0x738] ;  /* 0x00073800012e7983 */ /* 0x004ea80000300a00 */
[----:B------:R-:W2:Y:S04]  /*4e2e0*/  LDL.LU.64 R40, [R1+0x480] ;  /* 0x0004800001287983 */ /* 0x000ea80000300a00 */
[----:B------:R-:W2:Y:S01]  /*4e2f0*/  LDL.LU.64 R42, [R1+0x488] ;  /* 0x00048800012a7983 */ /* 0x000ea20000300a00 */
[----:B------:R-:W-:Y:S03]  /*4e300*/  HMMA.1688.F32.TF32 R64, R32, R58, R136 ;  /* 0x0000003a2040723c */ /* 0x000fe60000081088 */
[----:B------:R-:W3:Y:S05]  /*4e310*/  LDSM.16.M88.4 R56, [R0+0x9800] ;  /* 0x009800000038783b */ /* 0x000eea0000000200 */
[----:B------:R-:W-:Y:S11]  /*4e320*/  HMMA.1688.F32.TF32 R80, R12, R68, R80 ;  /* 0x000000440c50723c */ /* 0x000ff60000081050 */
[----:B------:R-:W-:Y:S04]  /*4e330*/  @!UPT UIADD3 URZ, URZ, URZ, URZ ;  /* 0x0000003f3f3ff290 */ /* 0x000fe8000fffe03f */
[----:B------:R-:W-:Y:S04]  /*4e340*/  STL.64 [R1+0xc90], R64 ;  /* 0x000c904001007387 */ /* 0x000fe80000100a00 */
[----:B------:R-:W-:Y:S04]  /*4e350*/  STL.64 [R1+0xc98], R66 ;  /* 0x000c984201007387 */ /* 0x000fe80000100a00 */
[----:B------:R-:W2:Y:S04]  /*4e360*/  LDL.LU.64 R156, [R1+0x430] ;  /* 0x00043000019c7983 */ /* 0x000ea80000300a00 */
[----:B------:R-:W2:Y:S01]  /*4e370*/  LDL.LU.64 R158, [R1+0x438] ;  /* 0x00043800019e7983 */ /* 0x000ea20000300a00 */
[-C--:B------:R-:W-:Y:S08]  /*4e380*/  HMMA.1688.F32.TF32 R132, R20, R70.reuse, R72 ;  /* 0x000000461484723c */ /* 0x080ff00000081048 */
[-C--:B------:R-:W-:Y:S08]  /*4e390*/  HMMA.1688.F32.TF32 R76, R28, R70.reuse, R76 ;  /* 0x000000461c4c723c */ /* 0x080ff0000008104c */
[----:B------:R-:W-:Y:S08]  /*4e3a0*/  HMMA.1688.F32.TF32 R72, R24, R70, R80 ;  /* 0x000000461848723c */ /* 0x000ff00000081050 */
[----:B------:R-:W-:Y:S01]  /*4e3b0*/  HMMA.1688.F32.TF32 R84, R16, R68, R84 ;  /* 0x000000441054723c */ /* 0x000fe20000081054 */
[----:B------:R-:W-:Y:S04]  /*4e3c0*/  STL.64 [R1+0xcc0], R132 ;  /* 0x000cc08401007387 */ /* 0x000fe80000100a00 */
[----:B------:R-:W-:Y:S04]  /*4e3d0*/  STL.64 [R1+0xcc8], R134 ;  /* 0x000cc88601007387 */ /* 0x000fe80000100a00 */
[----:B------:R-:W2:Y:S01]  /*4e3e0*/  LDL.LU.64 R152, [R1+0x920] ;  /* 0x0009200001987983 */ /* 0x000ea20000300a00 */
[-C--:B------:R-:W-:Y:S03]  /*4e3f0*/  HMMA.1688.F32.TF32 R184, R8, R52.reuse, R172 ;  /* 0x0000003408b8723c */ /* 0x080fe600000810ac */
[----:B------:R-:W-:Y:S04]  /*4e400*/  STL.64 [R1+0xcb0], R76 ;  /* 0x000cb04c01007387 */ /* 0x000fe80000100a00 */
[----:B------:R1:W-:Y:S01]  /*4e410*/  STL.64 [R1+0xcb8], R78 ;  /* 0x000cb84e01007387 */ /* 0x0003e20000100a00 */
[----:B------:R-:W-:Y:S03]  /*4e420*/  HMMA.1688.F32.TF32 R180, R4, R52, R176 ;  /* 0x0000003404b4723c */ /* 0x000fe600000810b0 */
[----:B------:R-:W2:Y:S04]  /*4e430*/  LDL.LU.64 R154, [R1+0x928] ;  /* 0x00092800019a7983 */ /* 0x000ea80000300a00 */
[----:B------:R-:W-:Y:S01]  /*4e440*/  STL.64 [R1+0xca0], R72 ;  /* 0x000ca04801007387 */ /* 0x000fe20000100a00 */
[-C--:B---3--:R-:W-:Y:S03]  /*4e450*/  HMMA.1688.F32.TF32 R172, R12, R56.reuse, R144 ;  /* 0x000000380cac723c */ /* 0x088fe60000081090 */
[----:B------:R-:W-:Y:S04]  /*4e460*/  STL.64 [R1+0xca8], R74 ;  /* 0x000ca84a01007387 */ /* 0x000fe80000100a00 */
[----:B------:R-:W3:Y:S01]  /*4e470*/  LDL.LU.64 R144, [R1+0x710] ;  /* 0x0007100001907983 */ /* 0x000ee20000300a00 */
[----:B----4-:R-:W-:Y:S03]  /*4e480*/  HMMA.1688.F32.TF32 R176, R16, R56, R140 ;  /* 0x0000003810b0723c */ /* 0x010fe6000008108c */
[----:B------:R-:W3:Y:S04]  /*4e490*/  LDL.LU.64 R146, [R1+0x718] ;  /* 0x0007180001927983 */ /* 0x000ee80000300a00 */
[----:B------:R-:W4:Y:S01]  /*4e4a0*/  LDL.LU.64 R140, [R1+0x470] ;  /* 0x00047000018c7983 */ /* 0x000f220000300a00 */
[----:B-1----:R-:W-:Y:S03]  /*4e4b0*/  HMMA.1688.F32.TF32 R76, R32, R70, R84 ;  /* 0x00000046204c723c */ /* 0x002fe60000081054 */
[----:B------:R-:W5:Y:S04]  /*4e4c0*/  LDSM.16.M88.4 R68, [R0+0x9c00] ;  /* 0x009c00000044783b */ /* 0x000f680000000200 */
[----:B------:R-:W4:Y:S04]  /*4e4d0*/  LDL.LU.64 R142, [R1+0x478] ;  /* 0x00047800018e7983 */ /* 0x000f280000300a00 */
[----:B------:R-:W3:Y:S04]  /*4e4e0*/  LDL.LU.64 R136, [R1+0x410] ;  /* 0x0004100001887983 */ /* 0x000ee80000300a00 */
[----:B------:R-:W3:Y:S08]  /*4e4f0*/  LDL.LU.64 R138, [R1+0x418] ;  /* 0x00041800018a7983 */ /* 0x000ef00000300a00 */
[----:B------:R-:W-:Y:S04]  /*4e500*/  STL.64 [R1+0xc40], R76 ;  /* 0x000c404c01007387 */ /* 0x000fe80000100a00 */
[----:B------:R2:W-:Y:S04]  /*4e510*/  STL.64 [R1+0xc48], R78 ;  /* 0x000c484e01007387 */ /* 0x0005e80000100a00 */
[----:B------:R-:W3:Y:S04]  /*4e520*/  LDL.LU.64 R132, [R1+0x8c0] ;  /* 0x0008c00001847983 */ /* 0x000ee80000300a00 */
[----:B------:R-:W3:Y:S01]  /*4e530*/  LDL.LU.64 R134, [R1+0x8c8] ;  /* 0x0008c80001867983 */ /* 0x000ee20000300a00 */
[-C--:B-----5:R-:W-:Y:S03]  /*4e540*/  HMMA.1688.F32.TF32 R72, R4, R68.reuse, R48 ;  /* 0x000000440448723c */ /* 0x0a0fe60000081030 */
[----:B------:R-:W5:Y:S04]  /*4e550*/  LDL.LU.64 R48, [R1+0x6f0] ;  /* 0x0006f00001307983 */ /* 0x000f680000300a00 */
[----:B------:R-:W5:Y:S01]  /*4e560*/  LDL.LU.64 R50, [R1+0x6f8] ;  /* 0x0006f80001327983 */ /* 0x000f620000300a00 */
[-C--:B--2---:R-:W-:Y:S03]  /*4e570*/  HMMA.1688.F32.TF32 R76, R8, R68.reuse, R44 ;  /* 0x00000044084c723c */ /* 0x084fe6000008102c */
[----:B------:R-:W2:Y:S04]  /*4e580*/  LDL.LU.64 R44, [R1+0x420] ;  /* 0x00042000012c7983 */ /* 0x000ea80000300a00 */
[----:B------:R-:W2:Y:S01]  /*4e590*/  LDL.LU.64 R46, [R1+0x428] ;  /* 0x00042800012e7983 */ /* 0x000ea20000300a00 */
[----:B------:R-:W-:Y:S03]  /*4e5a0*/  HMMA.1688.F32.TF32 R80, R12, R68, R40 ;  /* 0x000000440c50723c */ /* 0x000fe60000081028 */
[----:B------:R-:W2:Y:S04]  /*4e5b0*/  LDL.LU.64 R40, [R1+0x3b0] ;  /* 0x0003b00001287983 */ /* 0x000ea80000300a00 */
[----:B------:R-:W2:Y:S01]  /*4e5c0*/  LDL.LU.64 R42, [R1+0x3b8] ;  /* 0x0003b800012a7983 */ /* 0x000ea20000300a00 */
[-C--:B------:R-:W-:Y:S08]  /*4e5d0*/  HMMA.1688.F32.TF32 R92, R4, R88.reuse, R92 ;  /* 0x00000058045c723c */ /* 0x080ff0000008105c */
[-C--:B------:R-:W-:Y:S08]  /*4e5e0*/  HMMA.1688.F32.TF32 R96, R8, R88.reuse, R96 ;  /* 0x000000580860723c */ /* 0x080ff00000081060 */
[----:B------:R-:W-:Y:S08]  /*4e5f0*/  HMMA.1688.F32.TF32 R100, R12, R88, R100 ;  /* 0x000000580c64723c */ /* 0x000ff00000081064 */
[----:B------:R-:W-:Y:S08]  /*4e600*/  HMMA.1688.F32.TF32 R64, R8, R56, R160 ;  /* 0x000000380840723c */ /* 0x000ff000000810a0 */
[----:B------:R-:W-:Y:S08]  /*4e610*/  HMMA.1688.F32.TF32 R84, R16, R68, R156 ;  /* 0x000000441054723c */ /* 0x000ff0000008109c */
[-C--:B------:R-:W-:Y:S08]  /*4e620*/  HMMA.1688.F32.TF32 R160, R20, R90.reuse, R92 ;  /* 0x0000005a14a0723c */ /* 0x080ff0000008105c */
[-C--:B------:R-:W-:Y:S08]  /*4e630*/  HMMA.1688.F32.TF32 R156, R28, R90.reuse, R96 ;  /* 0x0000005a1c9c723c */ /* 0x080ff00000081060 */
[-C--:B------:R-:W-:Y:S08]  /*4e640*/  HMMA.1688.F32.TF32 R92, R24, R90.reuse, R100 ;  /* 0x0000005a185c723c */ /* 0x080ff00000081064 */
[----:B------:R-:W-:Y:S01]  /*4e650*/  HMMA.1688.F32.TF32 R96, R32, R90, R104 ;  /* 0x0000005a2060723c */ /* 0x000fe20000081068 */
[----:B------:R-:W4:Y:S07]  /*4e660*/  LDSM.16.M88.4 R88, [R0+0xa000] ;  /* 0x00a000000058783b */ /* 0x000f2e0000000200 */
[-C--:B------:R-:W-:Y:S08]  /*4e670*/  HMMA.1688.F32.TF32 R116, R8, R108.reuse, R116 ;  /* 0x0000006c0874723c */ /* 0x080ff00000081074 */
[-C--:B------:R-:W-:Y:S08]  /*4e680*/  HMMA.1688.F32.TF32 R120, R12, R108.reuse, R120 ;  /* 0x0000006c0c78723c */ /* 0x080ff00000081078 */
[----:B------:R-:W-:Y:S08]  /*4e690*/  HMMA.1688.F32.TF32 R124, R16, R108, R124 ;  /* 0x0000006c107c723c */ /* 0x000ff0000008107c */
[-C--:B----4-:R-:W-:Y:S08]  /*4e6a0*/  HMMA.1688.F32.TF32 R100, R12, R88.reuse, R140 ;  /* 0x000000580c64723c */ /* 0x090ff0000008108c */
[----:B---3--:R-:W-:Y:S08]  /*4e6b0*/  HMMA.1688.F32.TF32 R104, R16, R88, R136 ;  /* 0x000000581068723c */ /* 0x008ff00000081088 */
[-C--:B------:R-:W-:Y:S08]  /*4e6c0*/  HMMA.1688.F32.TF32 R140, R20, R110.reuse, R112 ;  /* 0x0000006e148c723c */ /* 0x080ff00000081070 */
[-C--:B------:R-:W-:Y:S08]  /*4e6d0*/  HMMA.1688.F32.TF32 R136, R28, R110.reuse, R116 ;  /* 0x0000006e1c88723c */ /* 0x080ff00000081074 */
[-C--:B------:R-:W-:Y:S08]  /*4e6e0*/  HMMA.1688.F32.TF32 R112, R24, R110.reuse, R120 ;  /* 0x0000006e1870723c */ /* 0x080ff00000081078 */
[----:B------:R-:W-:Y:S01]  /*4e6f0*/  HMMA.1688.F32.TF32 R116, R32, R110, R124 ;  /* 0x0000006e2074723c */ /* 0x000fe2000008107c */
[----:B------:R-:W1:Y:S04]  /*4e700*/  LDSM.16.M88.4 R108, [R0+0xa400] ;  /* 0x00a40000006c783b */ /* 0x000e680000000200 */
        /* <DEDUP_REMOVED lines=13> */
[----:B------:R1:W-:Y:S04]  /*4e7e0*/  STL.64 [R1+0xbf8], R114 ;  /* 0x000bf87201007387 */ /* 0x0003e80000100a00 */
[----:B------:R-:W-:Y:S04]  /*4e7f0*/  STL.64 [R1+0xbc0], R116 ;  /* 0x000bc07401007387 */ /* 0x000fe80000100a00 */
[----:B------:R5:W-:Y:S01]  /*4e800*/  STL.64 [R1+0xbc8], R118 ;  /* 0x000bc87601007387 */ /* 0x000be20000100a00 */
[-C--:B-1----:R-:W-:Y:S08]  /*4e810*/  HMMA.1688.F32.TF32 R112, R4, R108.reuse, R132 ;  /* 0x0000006c0470723c */ /* 0x082ff00000081084 */
[----:B-----5:R-:W-:Y:S08]  /*4e820*/  HMMA.1688.F32.TF32 R116, R8, R108, R48 ;  /* 0x0000006c0874723c */ /* 0x020ff00000081030 */
[----:B------:R-:W-:Y:S08]  /*4e830*/  HMMA.1688.F32.TF32 R48, R28, R130, R236 ;  /* 0x000000821c30723c */ /* 0x000ff000000810ec */
[----:B--2---:R-:W-:Y:S08]  /*4e840*/  HMMA.1688.F32.TF32 R124, R16, R108, R40 ;  /* 0x0000006c107c723c */ /* 0x004ff00000081028 */
[----:B------:R-:W-:Y:S08]  /*4e850*/  HMMA.1688.F32.TF32 R40, R20, R130, R240 ;  /* 0x000000821428723c */ /* 0x000ff000000810f0 */
[----:B------:R-:W-:Y:S08]  /*4e860*/  HMMA.1688.F32.TF32 R120, R12, R108, R44 ;  /* 0x0000006c0c78723c */ /* 0x000ff0000008102c */
[-C--:B------:R-:W-:Y:S07]  /*4e870*/  HMMA.1688.F32.TF32 R44, R24, R130.reuse, R232 ;  /* 0x00000082182c723c */ /* 0x080fee00000810e8 */
[----:B------:R-:W-:Y:S04]  /*4e880*/  STL.64 [R1+0xbb0], R40 ;  /* 0x000bb02801007387 */ /* 0x000fe80000100a00 */
[----:B------:R1:W-:Y:S02]  /*4e890*/  STL.64 [R1+0xbb8], R42 ;  /* 0x000bb82a01007387 */ /* 0x0003e40000100a00 */
[----:B-1----:R-:W-:Y:S02]  /*4e8a0*/  HMMA.1688.F32.TF32 R40, R32, R130, R224 ;  /* 0x000000822028723c */ /* 0x002fe400000810e0 */
[----:B------:R1:W-:Y:S04]  /*4e8b0*/  STL.64 [R1+0xba0], R48 ;  /* 0x000ba03001007387 */ /* 0x0003e80000100a00 */
[----:B------:R2:W-:Y:S04]  /*4e8c0*/  STL.64 [R1+0xba8], R50 ;  /* 0x000ba83201007387 */ /* 0x0005e80000100a00 */
[----:B------:R-:W3:Y:S04]  /*4e8d0*/  LDL.LU R160, [R1+0x30] ;  /* 0x0000300001a07983 */ /* 0x000ee80000300800 */
[----:B------:R-:W-:Y:S04]  /*4e8e0*/  STL.64 [R1+0xb90], R44 ;  /* 0x000b902c01007387 */ /* 0x000fe80000100a00 */
[----:B------:R-:W-:Y:S05]  /*4e8f0*/  STL.64 [R1+0xb98], R46 ;  /* 0x000b982e01007387 */ /* 0x000fea0000100a00 */
[----:B------:R4:W-:Y:S04]  /*4e900*/  STL.64 [R1+0xb80], R40 ;  /* 0x000b802801007387 */ /* 0x0009e80000100a00 */
[----:B------:R5:W-:Y:S04]  /*4e910*/  STL.64 [R1+0xb88], R42 ;  /* 0x000b882a01007387 */ /* 0x000be80000100a00 */
[----:B------:R-:W3:Y:S04]  /*4e920*/  LDL.LU R161, [R1+0x34] ;  /* 0x0000340001a17983 */ /* 0x000ee80000300800 */
[----:B------:R-:W3:Y:S04]  /*4e930*/  LDL.LU R162, [R1+0x38] ;  /* 0x0000380001a27983 */ /* 0x000ee80000300800 */
[----:B------:R-:W3:Y:S04]  /*4e940*/  LDL.LU R163, [R1+0x3c] ;  /* 0x00003c0001a37983 */ /* 0x000ee80000300800 */
[----:B------:R-:W3:Y:S04]  /*4e950*/  LDL.LU R204, [R1+0x90] ;  /* 0x0000900001cc7983 */ /* 0x000ee80000300800 */
[----:B------:R-:W3:Y:S04]  /*4e960*/  LDL.LU R205, [R1+0x94] ;  /* 0x0000940001cd7983 */ /* 0x000ee80000300800 */
[----:B------:R-:W3:Y:S04]  /*4e970*/  LDL.LU R206, [R1+0x98] ;  /* 0x0000980001ce7983 */ /* 0x000ee80000300800 */
[----:B------:R-:W3:Y:S04]  /*4e980*/  LDL.LU R207, [R1+0x9c] ;  /* 0x00009c0001cf7983 */ /* 0x000ee80000300800 */
[----:B------:R-:W3:Y:S04]  /*4e990*/  LDL.LU.64 R132, [R1+0x8a0] ;  /* 0x0008a00001847983 */ /* 0x000ee80000300a00 */
[----:B------:R-:W3:Y:S04]  /*4e9a0*/  LDL.LU.64 R134, [R1+0x8a8] ;  /* 0x0008a80001867983 */ /* 0x000ee80000300a00 */
[----:B------:R-:W3:Y:S04]  /*4e9b0*/  LDL.LU.64 R136, [R1+0x530] ;  /* 0x0005300001887983 */ /* 0x000ee80000300a00 */
[----:B------:R-:W3:Y:S04]  /*4e9c0*/  LDL.LU.64 R138, [R1+0x538] ;  /* 0x00053800018a7983 */ /* 0x000ee80000300a00 */
[----:B------:R-:W3:Y:S04]  /*4e9d0*/  LDL.LU.64 R140, [R1+0x400] ;  /* 0x00040000018c7983 */ /* 0x000ee80000300a00 */
[----:B------:R-:W3:Y:S04]  /*4e9e0*/  LDL.LU.64 R142, [R1+0x408] ;  /* 0x00040800018e7983 */ /* 0x000ee80000300a00 */
[----:B-1----:R-:W3:Y:S04]  /*4e9f0*/  LDL.LU.64 R48, [R1+0x3a0] ;  /* 0x0003a00001307983 */ /* 0x002ee80000300a00 */
[----:B--2---:R-:W3:Y:S01]  /*4ea00*/  LDL.LU.64 R50, [R1+0x3a8] ;  /* 0x0003a80001327983 */ /* 0x004ee20000300a00 */
[----:B------:R-:W-:Y:S03]  /*4ea10*/  HMMA.1688.F32.TF32 R60, R4, R56, R164 ;  /* 0x00000038043c723c */ /* 0x000fe600000810a4 */
[----:B------:R-:W2:Y:S04]  /*4ea20*/  LDL.LU R200, [R1+0x80] ;  /* 0x0000800001c87983 */ /* 0x000ea80000300800 */
[----:B------:R-:W2:Y:S04]  /*4ea30*/  LDL.LU R201, [R1+0x84] ;  /* 0x0000840001c97983 */ /* 0x000ea80000300800 */
[----:B------:R-:W2:Y:S04]  /*4ea40*/  LDL.LU R202, [R1+0x88] ;  /* 0x0000880001ca7983 */ /* 0x000ea80000300800 */
[----:B------:R-:W2:Y:S01]  /*4ea50*/  LDL.LU R203, [R1+0x8c] ;  /* 0x00008c0001cb7983 */ /* 0x000ea20000300800 */
[----:B----4-:R-:W-:-:S03]  /*4ea60*/  IMAD.MOV.U32 R40, RZ, RZ, R170 ;  /* 0x000000ffff287224 */ /* 0x010fc600078e00aa */
[----:B------:R-:W4:Y:S01]  /*4ea70*/  LDL.LU R164, [R1+0x10] ;  /* 0x0000100001a47983 */ /* 0x000f220000300800 */
[----:B------:R-:W-:-:S03]  /*4ea80*/  IMAD.MOV.U32 R41, RZ, RZ, R171 ;  /* 0x000000ffff297224 */ /* 0x000fc600078e00ab */
[----:B------:R-:W4:Y:S04]  /*4ea90*/  LDL.LU R165, [R1+0x14] ;  /* 0x0000140001a57983 */ /* 0x000f280000300800 */
[----:B------:R-:W4:Y:S01]  /*4eaa0*/  LDL.LU R166, [R1+0x18] ;  /* 0x0000180001a67983 */ /* 0x000f220000300800 */
[----:B-----5:R-:W-:-:S03]  /*4eab0*/  IMAD.MOV.U32 R42, RZ, RZ, R151 ;  /* 0x000000ffff2a7224 */ /* 0x020fc600078e0097 */
[----:B------:R-:W4:Y:S01]  /*4eac0*/  LDL.LU R167, [R1+0x1c] ;  /* 0x00001c0001a77983 */ /* 0x000f220000300800 */
[----:B------:R-:W-:-:S03]  /*4ead0*/  IMAD.MOV.U32 R43, RZ, RZ, R150 ;  /* 0x000000ffff2b7224 */ /* 0x000fc600078e0096 */
[----:B------:R-:W5:Y:S04]  /*4eae0*/  LDL.LU R170, [R1+0x35e4] ;  /* 0x0035e40001aa7983 */ /* 0x000f680000300800 */
[----:B------:R-:W2:Y:S04]  /*4eaf0*/  LDL.LU R171, [R1+0x35e0] ;  /* 0x0035e00001ab7983 */ /* 0x000ea80000300800 */
[----:B------:R-:W3:Y:S04]  /*4eb00*/  LDL.LU R151, [R1+0x35dc] ;  /* 0x0035dc0001977983 */ /* 0x000ee80000300800 */
[----:B------:R-:W4:Y:S04]  /*4eb10*/  LDL.LU R150, [R1+0x35d8] ;  /* 0x0035d80001967983 */ /* 0x000f280000300800 */
[----:B------:R-:W4:Y:S04]  /*4eb20*/  LDL.LU R44, [R1+0x220] ;  /* 0x00022000012c7983 */ /* 0x000f280000300800 */
[----:B------:R-:W4:Y:S01]  /*4eb30*/  LDL.LU R45, [R1+0x224] ;  /* 0x00022400012d7983 */ /* 0x000f220000300800 */
[----:B------:R-:W-:-:S02]  /*4eb40*/  IMAD.MOV.U32 R250, RZ, RZ, R129 ;  /* 0x000000fffffa7224 */ /* 0x000fc400078e0081 */
[----:B------:R-:W-:Y:S02]  /*4eb50*/  IMAD.MOV.U32 R251, RZ, RZ, R128 ;  /* 0x000000fffffb7224 */ /* 0x000fe400078e0080 */
[----:B------:R-:W1:Y:S01]  /*4eb60*/  LDSM.16.M88.4 R128, [R0+0xa800] ;  /* 0x00a800000080783b */ /* 0x000e620000000200 */
[----:B-----5:R-:W-:-:S03]  /*4eb70*/  IMAD.MOV.U32 R46, RZ, RZ, R170 ;  /* 0x000000ffff2e7224 */ /* 0x020fc600078e00aa */
[----:B------:R-:W5:Y:S01]  /*4eb80*/  LDL.LU R170, [R1+0x35d4] ;  /* 0x0035d40001aa7983 */ /* 0x000f620000300800 */
[----:B--2---:R-:W-:-:S03]  /*4eb90*/  IMAD.MOV.U32 R47, RZ, RZ, R171 ;  /* 0x000000ffff2f7224 */ /* 0x004fc600078e00ab */
[----:B------:R-:W5:Y:S01]  /*4eba0*/  LDL.LU R171, [R1+0x35d0] ;  /* 0x0035d00001ab7983 */ /* 0x000f620000300800 */
[----:B---3--:R-:W-:-:S03]  /*4ebb0*/  IMAD.MOV.U32 R247, RZ, RZ, R151 ;  /* 0x000000fffff77224 */ /* 0x008fc600078e0097 */
[----:B------:R-:W5:Y:S01]  /*4ebc0*/  LDL.LU R244, [R1+0x230] ;  /* 0x0002300001f47983 */ /* 0x000f620000300800 */
[----:B----4-:R-:W-:-:S03]  /*4ebd0*/  IMAD.MOV.U32 R246, RZ, RZ, R150 ;  /* 0x000000fffff67224 */ /* 0x010fc600078e0096 */
[----:B------:R-:W5:Y:S04]  /*4ebe0*/  LDL.LU R245, [R1+0x234] ;  /* 0x0002340001f57983 */ /* 0x000f680000300800 */
[----:B------:R-:W2:Y:S04]  /*4ebf0*/  LDL.LU R150, [R1+0x35cc] ;  /* 0x0035cc0001967983 */ /* 0x000ea80000300800 */
[----:B------:R-:W2:Y:S01]  /*4ec00*/  LDL.LU R151, [R1+0x35c8] ;  /* 0x0035c80001977983 */ /* 0x000ea20000300800 */
[-C--:B------:R-:W-:Y:S03]  /*4ec10*/  HMMA.1688.F32.TF32 R92, R4, R88.reuse, R152 ;  /* 0x00000058045c723c */ /* 0x080fe60000081098 */
[----:B------:R-:W3:Y:S04]  /*4ec20*/  LDL.LU.64 R152, [R1+0x870] ;  /* 0x0008700001987983 */ /* 0x000ee80000300a00 */
[----:B------:R-:W3:Y:S01]  /*4ec30*/  LDL.LU.64 R154, [R1+0x878] ;  /* 0x00087800019a7983 */ /* 0x000ee20000300a00 */
[----:B------:R-:W-:Y:S03]  /*4ec40*/  HMMA.1688.F32.TF32 R96, R8, R88, R144 ;  /* 0x000000580860723c */ /* 0x000fe60000081090 */
[----:B------:R-:W4:Y:S04]  /*4ec50*/  LDL.LU.64 R156, [R1+0x510] ;  /* 0x00051000019c7983 */ /* 0x000f280000300a00 */
[----:B------:R-:W4:Y:S01]  /*4ec60*/  LDL.LU.64 R158, [R1+0x518] ;  /* 0x00051800019e7983 */ /* 0x000f220000300a00 */
[----:B-1----:R-:W-:Y:S01]  /*4ec70*/  HMMA.1688.F32.TF32 R144, R16, R128, R48 ;  /* 0x000000801090723c */ /* 0x002fe20000081030 */
[----:B------:R-:W-:-:S02]  /*4ec80*/  IMAD.MOV.U32 R248, RZ, RZ, R149 ;  /* 0x000000fffff87224 */ /* 0x000fc400078e0095 */
[----:B------:R-:W-:-:S05]  /*4ec90*/  IMAD.MOV.U32 R249, RZ, RZ, R148 ;  /* 0x000000fffff97224 */ /* 0x000fca00078e0094 */
[-C--:B--2---:R-:W-:Y:S08]  /*4eca0*/  HMMA.1688.F32.TF32 R204, R20, R150.reuse, R204 ;  /* 0x0000009614cc723c */ /* 0x084ff000000810cc */
[-C--:B------:R-:W-:Y:S08]  /*4ecb0*/  HMMA.1688.F32.TF32 R200, R28, R150.reuse, R200 ;  /* 0x000000961cc8723c */ /* 0x080ff000000810c8 */
[-C--:B------:R-:W-:Y:S07]  /*4ecc0*/  HMMA.1688.F32.TF32 R48, R24, R150.reuse, R160 ;  /* 0x000000961830723c */ /* 0x080fee00000810a0 */
[----:B------:R-:W-:Y:S04]  /*4ecd0*/  STL.64 [R1+0xb70], R204 ;  /* 0x000b70cc01007387 */ /* 0x000fe80000100a00 */
[----:B------:R-:W-:Y:S04]  /*4ece0*/  STL.64 [R1+0xb78], R206 ;  /* 0x000b78ce01007387 */ /* 0x000fe80000100a00 */
[----:B------:R-:W2:Y:S04]  /*4ecf0*/  LDL.LU.64 R160, [R1+0x3f0] ;  /* 0x0003f00001a07983 */ /* 0x000ea80000300a00 */
[----:B------:R-:W-:Y:S04]  /*4ed00*/  STL.64 [R1+0xb60], R200 ;  /* 0x000b60c801007387 */ /* 0x000fe80000100a00 */
[----:B------:R-:W-:Y:S04]  /*4ed10*/  STL.64 [R1+0xb68], R202 ;  /* 0x000b68ca01007387 */ /* 0x000fe80000100a00 */
[----:B------:R-:W2:Y:S04]  /*4ed20*/  LDL.LU.64 R162, [R1+0x3f8] ;  /* 0x0003f80001a27983 */ /* 0x000ea80000300a00 */
[----:B------:R1:W-:Y:S04]  /*4ed30*/  STL.64 [R1+0xb50], R48 ;  /* 0x000b503001007387 */ /* 0x0003e80000100a00 */
[----:B------:R3:W-:Y:S04]  /*4ed40*/  STL.64 [R1+0xb58], R50 ;  /* 0x000b583201007387 */ /* 0x0007e80000100a00 */
[----:B-1----:R-:W2:Y:S04]  /*4ed50*/  LDL.LU.64 R48, [R1+0x390] ;  /* 0x0003900001307983 */ /* 0x002ea80000300a00 */
[----:B---3--:R-:W3:Y:S01]  /*4ed60*/  LDL.LU.64 R50, [R1+0x398] ;  /* 0x0003980001327983 */ /* 0x008ee20000300a00 */
[----:B------:R-:W-:Y:S11]  /*4ed70*/  HMMA.1688.F32.TF32 R148, R32, R150, R164 ;  /* 0x000000962094723c */ /* 0x000ff600000810a4 */
[----:B------:R-:W-:Y:S11]  /*4ed80*/  @!UPT UIADD3 URZ, URZ, URZ, URZ ;  /* 0x0000003f3f3ff290 */ /* 0x000ff6000fffe03f */
[----:B------:R-:W-:Y:S01]  /*4ed90*/  @!UPT UIADD3 URZ, URZ, URZ, URZ ;  /* 0x0000003f3f3ff290 */ /* 0x000fe2000fffe03f */
[----:B------:R-:W-:Y:S04]  /*4eda0*/  STL.64 [R1+0xb10], R148 ;  /* 0x000b109401007387 */ /* 0x000fe80000100a00 */
[----:B------:R-:W-:Y:S04]  /*4edb0*/  STL.64 [R1+0xb18], R150 ;  /* 0x000b189601007387 */ /* 0x000fe80000100a00 */
[----:B------:R-:W1:Y:S02]  /*4edc0*/  LDSM.16.M88.4 R148, [R0+0xac00] ;  /* 0x00ac00000094783b */ /* 0x000e640000000200 */
[-C--:B-1----:R-:W-:Y:S02]  /*4edd0*/  HMMA.1688.F32.TF32 R152, R4, R148.reuse, R152 ;  /* 0x000000940498723c */ /* 0x082fe40000081098 */
[----:B------:R-:W-:Y:S04]  /*4ede0*/  STL [R1+0x34d4], R150 ;  /* 0x0034d49601007387 */ /* 0x000fe80000100800 */
[----:B------:R-:W-:Y:S02]  /*4edf0*/  STL [R1+0x34d0], R151 ;  /* 0x0034d09701007387 */ /* 0x000fe40000100800 */
[----:B----4-:R-:W-:Y:S11]  /*4ee00*/  HMMA.1688.F32.TF32 R156, R8, R148, R156 ;  /* 0x00000094089c723c */ /* 0x010ff6000008109c */
[----:B------:R-:W-:Y:S04]  /*4ee10*/  @!UPT UIADD3 URZ, URZ, URZ, URZ ;  /* 0x0000003f3f3ff290 */ /* 0x000fe8000fffe03f */
[----:B------:R-:W-:Y:S04]  /*4ee20*/  STL [R1+0x34e4], R152 ;  /* 0x0034e49801007387 */ /* 0x000fe80000100800 */
[----:B------:R-:W-:Y:S04]  /*4ee30*/  STL [R1+0x34e0], R153 ;  /* 0x0034e09901007387 */ /* 0x000fe80000100800 */
[----:B------:R-:W-:Y:S04]  /*4ee40*/  STL [R1+0x34dc], R154 ;  /* 0x0034dc9a01007387 */ /* 0x000fe80000100800 */
[----:B------:R5:W-:Y:S02]  /*4ee50*/  STL [R1+0x34d8], R155 ;  /* 0x0034d89b01007387 */ /* 0x000be40000100800 */
[----:B-----5:R-:W-:Y:S02]  /*4ee60*/  HMMA.1688.F32.TF32 R152, R20, R170, R244 ;  /* 0x000000aa1498723c */ /* 0x020fe400000810f4 */
[----:B------:R-:W-:Y:S04]  /*4ee70*/  STL [R1+0x34f4], R156 ;  /* 0x0034f49c01007387 */ /* 0x000fe80000100800 */
[----:B------:R-:W-:Y:S04]  /*4ee80*/  STL [R1+0x34f0], R157 ;  /* 0x0034f09d01007387 */ /* 0x000fe80000100800 */
[----:B------:R-:W-:Y:S04]  /*4ee90*/  STL [R1+0x34ec], R158 ;  /* 0x0034ec9e01007387 */ /* 0x000fe80000100800 */
[----:B------:R-:W-:Y:S01]  /*4eea0*/  STL [R1+0x34e8], R159 ;  /* 0x0034e89f01007387 */ /* 0x000fe20000100800 */
[-C--:B--2---:R-:W-:Y:S08]  /*4eeb0*/  HMMA.1688.F32.TF32 R160, R12, R148.reuse, R160 ;  /* 0x000000940ca0723c */ /* 0x084ff000000810a0 */
[----:B---3--:R-:W-:Y:S08]  /*4eec0*/  HMMA.1688.F32.TF32 R164, R16, R148, R48 ;  /* 0x0000009410a4723c */ /* 0x008ff00000081030 */
[-C--:B------:R-:W-:Y:S08]  /*4eed0*/  HMMA.1688.F32.TF32 R148, R28, R170.reuse, R44 ;  /* 0x000000aa1c94723c */ /* 0x080ff0000008102c */
[-C--:B------:R-:W-:Y:S08]  /*4eee0*/  HMMA.1688.F32.TF32 R48, R24, R170.reuse, R248 ;  /* 0x000000aa1830723c */ /* 0x080ff000000810f8 */
[----:B------:R-:W-:Y:S01]  /*4eef0*/  HMMA.1688.F32.TF32 R44, R32, R170, R40 ;  /* 0x000000aa202c723c */ /* 0x000fe20000081028 */
[----:B------:R-:W-:Y:S04]  /*4ef00*/  STL [R1+0x34fc], R160 ;  /* 0x0034fca001007387 */ /* 0x000fe80000100800 */
[----:B------:R-:W-:Y:S04]  /*4ef10*/  STL [R1+0x34f8], R161 ;  /* 0x0034f8a101007387 */ /* 0x000fe80000100800 */
[----:B------:R-:W-:Y:S04]  /*4ef20*/  STL [R1+0x34cc], R162 ;  /* 0x0034cca201007387 */ /* 0x000fe80000100800 */
[----:B------:R-:W-:Y:S04]  /*4ef30*/  STL [R1+0x34c8], R163 ;  /* 0x0034c8a301007387 */ /* 0x000fe80000100800 */
[----:B------:R-:W-:Y:S04]  /*4ef40*/  STL.64 [R1+0xb00], R152 ;  /* 0x000b009801007387 */ /* 0x000fe80000100a00 */
[----:B------:R-:W-:Y:S01]  /*4ef50*/  STL.64 [R1+0xb08], R154 ;  /* 0x000b089a01007387 */ /* 0x000fe20000100a00 */
[----:B------:R-:W-:-:S03]  /*4ef60*/  IMAD.MOV.U32 R40, RZ, RZ, R191 ;  /* 0x000000ffff287224 */ /* 0x000fc600078e00bf */
[----:B------:R1:W-:Y:S04]  /*4ef70*/  STL.64 [R1+0xaf0], R148 ;  /* 0x000af09401007387 */ /* 0x0003e80000100a00 */
[----:B------:R2:W-:Y:S04]  /*4ef80*/  STL.64 [R1+0xaf8], R150 ;  /* 0x000af89601007387 */ /* 0x0005e80000100a00 */
[----:B------:R-:W-:Y:S01]  /*4ef90*/  STL.64 [R1+0xad0], R48 ;  /* 0x000ad03001007387 */ /* 0x000fe20000100a00 */
[----:B------:R-:W-:-:S03]  /*4efa0*/  IMAD.MOV.U32 R41, RZ, RZ, R190 ;  /* 0x000000ffff297224 */ /* 0x000fc600078e00be */
[----:B------:R-:W-:Y:S01]  /*4efb0*/  STL.64 [R1+0xad8], R50 ;  /* 0x000ad83201007387 */ /* 0x000fe20000100a00 */
[----:B------:R-:W-:-:S03]  /*4efc0*/  IMAD.MOV.U32 R42, RZ, RZ, R211 ;  /* 0x000000ffff2a7224 */ /* 0x000fc600078e00d3 */
[----:B------:R-:W3:Y:S01]  /*4efd0*/  LDL.LU R191, [R1+0x35c4] ;  /* 0x0035c40001bf7983 */ /* 0x000ee20000300800 */
[----:B------:R-:W-:-:S03]  /*4efe0*/  IMAD.MOV.U32 R43, RZ, RZ, R210 ;  /* 0x000000ffff2b7224 */ /* 0x000fc600078e00d2 */
[----:B------:R-:W-:Y:S04]  /*4eff0*/  STL.64 [R1+0x7e0], R44 ;  /* 0x0007e02c01007387 */ /* 0x000fe80000100a00 */
[----:B------:R3:W-:Y:S04]  /*4f000*/  STL.64 [R1+0x7e8], R46 ;  /* 0x0007e82e01007387 */ /* 0x0007e80000100a00 */
[----:B------:R-:W4:Y:S04]  /*4f010*/  LDL.LU R190, [R1+0x35c0] ;  /* 0x0035c00001be7983 */ /* 0x000f280000300800 */
[----:B------:R-:W5:Y:S04]  /*4f020*/  LDL.LU R211, [R1+0x35bc] ;  /* 0x0035bc0001d37983 */ /* 0x000f680000300800 */
[----:B------:R-:W5:Y:S04]  /*4f030*/  LDL.LU R210, [R1+0x35b8] ;  /* 0x0035b80001d27983 */ /* 0x000f680000300800 */
[----:B------:R-:W5:Y:S04]  /*4f040*/  LDL.LU R212, [R1+0x190] ;  /* 0x0001900001d47983 */ /* 0x000f680000300800 */
[----:B------:R-:W5:Y:S04]  /*4f050*/  LDL.LU R213, [R1+0x194] ;  /* 0x0001940001d57983 */ /* 0x000f680000300800 */
[----:B------:R-:W5:Y:S04]  /*4f060*/  LDL.LU R214, [R1+0x198] ;  /* 0x0001980001d67983 */ /* 0x000f680000300800 */
[----:B------:R-:W5:Y:S04]  /*4f070*/  LDL.LU R215, [R1+0x19c] ;  /* 0x00019c0001d77983 */ /* 0x000f680000300800 */
[----:B-1----:R-:W5:Y:S04]  /*4f080*/  LDL.LU.64 R148, [R1+0x820] ;  /* 0x0008200001947983 */ /* 0x002f680000300a00 */
[----:B--2---:R-:W2:Y:S04]  /*4f090*/  LDL.LU.64 R150, [R1+0x828] ;  /* 0x0008280001967983 */ /* 0x004ea80000300a00 */
        /* <DEDUP_REMOVED lines=8> */
[----:B------:R-:W2:Y:S04]  /*4f120*/  LDL.LU R216, [R1+0x1a0] ;  /* 0x0001a00001d87983 */ /* 0x000ea80000300800 */
[----:B------:R-:W2:Y:S04]  /*4f130*/  LDL.LU R217, [R1+0x1a4] ;  /* 0x0001a40001d97983 */ /* 0x000ea80000300800 */
[----:B------:R-:W2:Y:S04]  /*4f140*/  LDL.LU R218, [R1+0x1a8] ;  /* 0x0001a80001da7983 */ /* 0x000ea80000300800 */
[----:B------:R-:W2:Y:S01]  /*4f150*/  LDL.LU R219, [R1+0x1ac] ;  /* 0x0001ac0001db7983 */ /* 0x000ea20000300800 */
[----:B------:R-:W-:-:S03]  /*4f160*/  IMAD.MOV.U32 R248, RZ, RZ, R168 ;  /* 0x000000fffff87224 */ /* 0x000fc600078e00a8 */
[----:B------:R-:W2:Y:S01]  /*4f170*/  LDL.LU R204, [R1+0x180] ;  /* 0x0001800001cc7983 */ /* 0x000ea20000300800 */
[----:B------:R-:W-:-:S03]  /*4f180*/  IMAD.MOV.U32 R249, RZ, RZ, R169 ;  /* 0x000000fffff97224 */ /* 0x000fc600078e00a9 */
[----:B------:R-:W2:Y:S04]  /*4f190*/  LDL.LU R205, [R1+0x184] ;  /* 0x0001840001cd7983 */ /* 0x000ea80000300800 */
[----:B------:R-:W2:Y:S04]  /*4f1a0*/  LDL.LU R206, [R1+0x188] ;  /* 0x0001880001ce7983 */ /* 0x000ea80000300800 */
[----:B------:R-:W2:Y:S04]  /*4f1b0*/  LDL.LU R207, [R1+0x18c] ;  /* 0x00018c0001cf7983 */ /* 0x000ea80000300800 */
[----:B------:R-:W2:Y:S04]  /*4f1c0*/  LDL.LU R168, [R1+0x35b4] ;  /* 0x0035b40001a87983 */ /* 0x000ea80000300800 */
[----:B------:R-:W2:Y:S01]  /*4f1d0*/  LDL.LU R169, [R1+0x35b0] ;  /* 0x0035b00001a97983 */ /* 0x000ea20000300800 */
[----:B------:R-:W-:-:S02]  /*4f1e0*/  IMAD.MOV.U32 R250, RZ, RZ, R188 ;  /* 0x000000fffffa7224 */ /* 0x000fc400078e00bc */
[----:B------:R-:W-:Y:S01]  /*4f1f0*/  IMAD.MOV.U32 R251, RZ, RZ, R189 ;  /* 0x000000fffffb7224 */ /* 0x000fe200078e00bd */
[----:B------:R-:W2:Y:S04]  /*4f200*/  LDL.LU R188, [R1+0x35ac] ;  /* 0x0035ac0001bc7983 */ /* 0x000ea80000300800 */
[----:B------:R-:W2:Y:S01]  /*4f210*/  LDL.LU R189, [R1+0x35a8] ;  /* 0x0035a80001bd7983 */ /* 0x000ea20000300800 */
[----:B---3--:R-:W-:Y:S02]  /*4f220*/  IMAD.MOV.U32 R47, RZ, RZ, R191 ;  /* 0x000000ffff2f7224 */ /* 0x008fe400078e00bf */
[----:B----4-:R-:W-:Y:S01]  /*4f230*/  IMAD.MOV.U32 R46, RZ, RZ, R190 ;  /* 0x000000ffff2e7224 */ /* 0x010fe200078e00be */
[----:B-----5:R-:W-:Y:S01]  /*4f240*/  MOV R45, R211 ;  /* 0x000000d3002d7202 */ /* 0x020fe20000000f00 */
[----:B------:R-:W-:-:S02]  /*4f250*/  IMAD.MOV.U32 R44, RZ, RZ, R210 ;  /* 0x000000ffff2c7224 */ /* 0x000fc400078e00d2 */
[----:B------:R-:W3:Y:S04]  /*4f260*/  LDL.LU R210, [R1+0x35a4] ;  /* 0x0035a40001d27983 */ /* 0x000ee80000300800 */
[----:B------:R-:W3:Y:S04]  /*4f270*/  LDL.LU R211, [R1+0x35a0] ;  /* 0x0035a00001d37983 */ /* 0x000ee80000300800 */
[----:B------:R-:W4:Y:S04]  /*4f280*/  LDL.LU R190, [R1+0x359c] ;  /* 0x00359c0001be7983 */ /* 0x000f280000300800 */
[----:B------:R-:W4:Y:S04]  /*4f290*/  LDL.LU R191, [R1+0x3598] ;  /* 0x0035980001bf7983 */ /* 0x000f280000300800 */
[----:B------:R-:W5:Y:S04]  /*4f2a0*/  LDL.LU.64 R48, [R1+0x380] ;  /* 0x0003800001307983 */ /* 0x000f680000300a00 */
[----:B------:R-:W5:Y:S01]  /*4f2b0*/  LDL.LU.64 R50, [R1+0x388] ;  /* 0x0003880001327983 */ /* 0x000f620000300a00 */
[----:B--2---:R-:W-:-:S02]  /*4f2c0*/  IMAD.MOV.U32 R247, RZ, RZ, R168 ;  /* 0x000000fffff77224 */ /* 0x004fc400078e00a8 */
[----:B------:R-:W-:Y:S02]  /*4f2d0*/  IMAD.MOV.U32 R246, RZ, RZ, R169 ;  /* 0x000000fffff67224 */ /* 0x000fe400078e00a9 */
[----:B------:R-:W1:Y:S02]  /*4f2e0*/  LDSM.16.M88.4 R168, [R0+0xb000] ;  /* 0x00b0000000a8783b */ /* 0x000e640000000200 */
[-C--:B-1----:R-:W-:Y:S08]  /*4f2f0*/  HMMA.1688.F32.TF32 R148, R4, R168.reuse, R148 ;  /* 0x000000a80494723c */ /* 0x082ff00000081094 */
[----:B------:R-:W-:Y:S11]  /*4f300*/  HMMA.1688.F32.TF32 R236, R8, R168, R152 ;  /* 0x000000a808ec723c */ /* 0x000ff60000081098 */
[----:B------:R-:W-:Y:S05]  /*4f310*/  @!UPT UIADD3 URZ, URZ, URZ, URZ ;  /* 0x0000003f3f3ff290 */ /* 0x000fea000fffe03f */
[----:B------:R-:W-:Y:S02]  /*4f320*/  IMAD.MOV.U32 R156, RZ, RZ, R148 ;  /* 0x000000ffff9c7224 */ /* 0x000fe400078e0094 */
[----:B------:R-:W-:Y:S02]  /*4f330*/  IMAD.MOV.U32 R157, RZ, RZ, R149 ;  /* 0x000000ffff9d7224 */ /* 0x000fe400078e0095 */
[----:B------:R-:W-:Y:S01]  /*4f340*/  IMAD.MOV.U32 R158, RZ, RZ, R150 ;  /* 0x000000ffff9e7224 */ /* 0x000fe200078e0096 */
[----:B------:R-:W2:Y:S01]  /*4f350*/  LDL.LU.64 R148, [R1+0x740] ;  /* 0x0007400001947983 */ /* 0x000ea20000300a00 */
[----:B------:R-:W-:-:S03]  /*4f360*/  IMAD.MOV.U32 R159, RZ, RZ, R151 ;  /* 0x000000ffff9f7224 */ /* 0x000fc600078e0097 */
[----:B------:R-:W2:Y:S04]  /*4f370*/  LDL.LU.64 R150, [R1+0x748] ;  /* 0x0007480001967983 */ /* 0x000ea80000300a00 */
[----:B------:R-:W2:Y:S04]  /*4f380*/  LDL.LU.64 R152, [R1+0x4e0] ;  /* 0x0004e00001987983 */ /* 0x000ea80000300a00 */
[----:B------:R-:W2:Y:S01]  /*4f390*/  LDL.LU.64 R154, [R1+0x4e8] ;  /* 0x0004e800019a7983 */ /* 0x000ea20000300a00 */
[----:B-----5:R-:W-:Y:S08]  /*4f3a0*/  HMMA.1688.F32.TF32 R224, R16, R168, R48 ;  /* 0x000000a810e0723c */ /* 0x020ff00000081030 */
[-C--:B----4-:R-:W-:Y:S01]  /*4f3b0*/  HMMA.1688.F32.TF32 R48, R20, R190.reuse, R200 ;  /* 0x000000be1430723c */ /* 0x090fe200000810c8 */
[----:B------:R-:W4:Y:S04]  /*4f3c0*/  LDL.LU.64 R200, [R1+0x3d0] ;  /* 0x0003d00001c87983 */ /* 0x000f280000300a00 */
[----:B------:R-:W4:Y:S03]  /*4f3d0*/  LDL.LU.64 R202, [R1+0x3d8] ;  /* 0x0003d80001ca7983 */ /* 0x000f260000300a00 */
[-C--:B------:R-:W-:Y:S11]  /*4f3e0*/  HMMA.1688.F32.TF32 R212, R24, R190.reuse, R212 ;  /* 0x000000be18d4723c */ /* 0x080ff600000810d4 */
[----:B------:R-:W-:Y:S04]  /*4f3f0*/  @!UPT UIADD3 URZ, URZ, URZ, URZ ;  /* 0x0000003f3f3ff290 */ /* 0x000fe8000fffe03f */
[----:B------:R-:W-:Y:S04]  /*4f400*/  STL.64 [R1+0xac0], R48 ;  /* 0x000ac03001007387 */ /* 0x000fe80000100a00 */
[----:B------:R1:W-:Y:S02]  /*4f410*/  STL.64 [R1+0xac8], R50 ;  /* 0x000ac83201007387 */ /* 0x0003e40000100a00 */
[----:B-1----:R-:W-:Y:S11]  /*4f420*/  HMMA.1688.F32.TF32 R48, R28, R190, R216 ;  /* 0x000000be1c30723c */ /* 0x002ff600000810d8 */
[----:B------:R-:W-:Y:S11]  /*4f430*/  @!UPT UIADD3 URZ, URZ, URZ, URZ ;  /* 0x0000003f3f3ff290 */ /* 0x000ff6000fffe03f */
[----:B------:R-:W-:Y:S01]  /*4f440*/  @!UPT UIADD3 URZ, URZ, URZ, URZ ;  /* 0x0000003f3f3ff290 */ /* 0x000fe2000fffe03f */
[----:B------:R1:W-:Y:S04]  /*4f450*/  STL.64 [R1+0xab0], R48 ;  /* 0x000ab03001007387 */ /* 0x0003e80000100a00 */
[----:B------:R5:W-:Y:S04]  /*4f460*/  STL.64 [R1+0xab8], R50 ;  /* 0x000ab83201007387 */ /* 0x000be80000100a00 */
[----:B-1----:R-:W4:Y:S04]  /*4f470*/  LDL.LU.64 R48, [R1+0x370] ;  /* 0x0003700001307983 */ /* 0x002f280000300a00 */
[----:B------:R-:W-:Y:S04]  /*4f480*/  STL.64 [R1+0xaa0], R212 ;  /* 0x000aa0d401007387 */ /* 0x000fe80000100a00 */
[----:B------:R-:W-:Y:S04]  /*4f490*/  STL.64 [R1+0xaa8], R214 ;  /* 0x000aa8d601007387 */ /* 0x000fe80000100a00 */
[----:B-----5:R-:W5:Y:S01]  /*4f4a0*/  LDL.LU.64 R50, [R1+0x378] ;  /* 0x0003780001327983 */ /* 0x020f620000300a00 */
[----:B------:R-:W-:Y:S01]  /*4f4b0*/  HMMA.1688.F32.TF32 R232, R12, R168, R160 ;  /* 0x000000a80ce8723c */ /* 0x000fe200000810a0 */
[----:B------:R-:W-:-:S02]  /*4f4c0*/  IMAD.MOV.U32 R244, RZ, RZ, R189 ;  /* 0x000000fffff47224 */ /* 0x000fc400078e00bd */
[----:B------:R-:W-:-:S05]  /*4f4d0*/  IMAD.MOV.U32 R245, RZ, RZ, R188 ;  /* 0x000000fffff57224 */ /* 0x000fca00078e00bc */
[C---:B------:R-:W-:Y:S01]  /*4f4e0*/  HMMA.1688.F32.TF32 R160, R32.reuse, R190, R204 ;  /* 0x000000be20a0723c */ /* 0x040fe200000810cc */
[----:B------:R-:W2:Y:S07]  /*4f4f0*/  LDSM.16.M88.4 R188, [R0+0xb400] ;  /* 0x00b4000000bc783b */ /* 0x000eae0000000200 */
[----:B---3--:R-:W-:Y:S11]  /*4f500*/  HMMA.1688.F32.TF32 R40, R32, R210, R40 ;  /* 0x000000d22028723c */ /* 0x008ff60000081028 */
[----:B------:R-:W-:Y:S04]  /*4f510*/  @!UPT UIADD3 URZ, URZ, URZ, URZ ;  /* 0x0000003f3f3ff290 */ /* 0x000fe8000fffe03f */
[----:B------:R-:W-:Y:S01]  /*4f520*/  STL.64 [R1+0x910], R160 ;  /* 0x000910a001007387 */ /* 0x000fe20000100a00 */
[-C--:B--2---:R-:W-:Y:S03]  /*4f530*/  HMMA.1688.F32.TF32 R204, R4, R188.reuse, R148 ;  /* 0x000000bc04cc723c */ /* 0x084fe60000081094 */
[----:B------:R-:W-:Y:S05]  /*4f540*/  STL.64 [R1+0x918], R162 ;  /* 0x000918a201007387 */ /* 0x000fea0000100a00 */
[----:B----4-:R-:W-:Y:S11]  /*4f550*/  HMMA.1688.F32.TF32 R200, R12, R188, R200 ;  /* 0x000000bc0cc8723c */ /* 0x010ff600000810c8 */
[----:B------:R-:W-:Y:S11]  /*4f560*/  @!UPT UIADD3 URZ, URZ, URZ, URZ ;  /* 0x0000003f3f3ff290 */ /* 0x000ff6000fffe03f */
[----:B------:R-:W-:Y:S02]  /*4f570*/  @!UPT UIADD3 URZ, URZ, URZ, URZ ;  /* 0x0000003f3f3ff290 */ /* 0x000fe4000fffe03f */
[----:B------:R-:W-:Y:S02]  /*4f580*/  IMAD.MOV.U32 R169, RZ, RZ, R200 ;  /* 0x000000ffffa97224 */ /* 0x000fe400078e00c8 */
[----:B------:R-:W-:Y:S02]  /*4f590*/  IMAD.MOV.U32 R168, RZ, RZ, R201 ;  /* 0x000000ffffa87224 */ /* 0x000fe400078e00c9 */
[----:B------:R-:W-:Y:S02]  /*4f5a0*/  IMAD.MOV.U32 R149, RZ, RZ, R202 ;  /* 0x000000ffff957224 */ /* 0x000fe400078e00ca */
[----:B------:R-:W-:Y:S02]  /*4f5b0*/  IMAD.MOV.U32 R148, RZ, RZ, R203 ;  /* 0x000000ffff947224 */ /* 0x000fe400078e00cb */
[----:B------:R-:W-:Y:S11]  /*4f5c0*/  HMMA.1688.F32.TF32 R200, R20, R210, R244 ;  /* 0x000000d214c8723c */ /* 0x000ff600000810f4 */
[----:B------:R-:W-:Y:S11]  /*4f5d0*/  @!UPT UIADD3 URZ, URZ, URZ, URZ ;  /* 0x0000003f3f3ff290 */ /* 0x000ff6000fffe03f */
[----:B------:R-:W-:Y:S01]  /*4f5e0*/  @!UPT UIADD3 URZ, URZ, URZ, URZ ;  /* 0x0000003f3f3ff290 */ /* 0x000fe2000fffe03f */
[----:B------:R-:W-:Y:S01]  /*4f5f0*/  STL.64 [R1+0xa90], R200 ;  /* 0x000a90c801007387 */ /* 0x000fe20000100a00 */
[----:B-----5:R-:W-:Y:S08]  /*4f600*/  HMMA.1688.F32.TF32 R240, R16, R188, R48 ;  /* 0x000000bc10f0723c */ /* 0x020ff00000081030 */
[-C--:B------:R-:W-:Y:S08]  /*4f610*/  HMMA.1688.F32.TF32 R48, R28, R210.reuse, R44 ;  /* 0x000000d21c30723c */ /* 0x080ff0000008102c */
[----:B------:R-:W-:Y:S01]  /*4f620*/  HMMA.1688.F32.TF32 R44, R24, R210, R248 ;  /* 0x000000d2182c723c */ /* 0x000fe200000810f8 */
[----:B------:R-:W-:Y:S11]  /*4f630*/  STL.64 [R1+0xa98], R202 ;  /* 0x000a98ca01007387 */ /* 0x000ff60000100a00 */
[----:B------:R-:W-:Y:S03]  /*4f640*/  @!UPT UIADD3 URZ, URZ, URZ, URZ ;  /* 0x0000003f3f3ff290 */ /* 0x000fe6000fffe03f */
[----:B------:R-:W-:Y:S04]  /*4f650*/  STL.64 [R1+0xa80], R48 ;  /* 0x000a803001007387 */ /* 0x000fe80000100a00 */
[----:B------:R-:W-:Y:S04]  /*4f660*/  STL.64 [R1+0xa88], R50 ;  /* 0x000a883201007387 */ /* 0x000fe80000100a00 */
[----:B------:R-:W-:Y:S04]  /*4f670*/  STL.64 [R1+0xa70], R44 ;  /* 0x000a702c01007387 */ /* 0x000fe80000100a00 */
[----:B------:R-:W-:Y:S04]  /*4f680*/  STL.64 [R1+0xa78], R46 ;  /* 0x000a782e01007387 */ /* 0x000fe80000100a00 */
[----:B------:R1:W-:Y:S04]  /*4f690*/  STL.64 [R1+0x8f0], R40 ;  /* 0x0008f02801007387 */ /* 0x0003e80000100a00 */
[----:B------:R2:W-:Y:S01]  /*4f6a0*/  STL.64 [R1+0x8f8], R42 ;  /* 0x0008f82a01007387 */ /* 0x0005e20000100a00 */
[----:B------:R-:W-:Y:S01]  /*4f6b0*/  MOV R251, R36 ;  /* 0x0000002400fb7202 */ /* 0x000fe20000000f00 */
[----:B------:R-:W-:-:S02]  /*4f6c0*/  IMAD.MOV.U32 R250, RZ, RZ, R37 ;  /* 0x000000fffffa7224 */ /* 0x000fc400078e0025 */
[----:B-1----:R-:W3:Y:S04]  /*4f6d0*/  LDL.LU.64 R40, [R1+0x550] ;  /* 0x0005500001287983 */ /* 0x002ee80000300a00 */
[----:B--2---:R-:W3:Y:S04]  /*4f6e0*/  LDL.LU.64 R42, [R1+0x558] ;  /* 0x00055800012a7983 */ /* 0x004ee80000300a00 */
[----:B------:R-:W2:Y:S04]  /*4f6f0*/  LDL.LU R48, [R1+0xf0] ;  /* 0x0000f00001307983 */ /* 0x000ea80000300800 */
[----:B------:R-:W2:Y:S04]  /*4f700*/  LDL.LU R49, [R1+0xf4] ;  /* 0x0000f40001317983 */ /* 0x000ea80000300800 */
[----:B------:R-:W2:Y:S04]  /*4f710*/  LDL.LU R50, [R1+0xf8] ;  /* 0x0000f80001327983 */ /* 0x000ea80000300800 */
[----:B------:R-:W2:Y:S04]  /*4f720*/  LDL.LU R51, [R1+0xfc] ;  /* 0x0000fc0001337983 */ /* 0x000ea80000300800 */
[----:B------:R-:W4:Y:S04]  /*4f730*/  LDL.LU R36, [R1+0x110] ;  /* 0x0001100001247983 */ /* 0x000f280000300800 */
[----:B------:R-:W4:Y:S04]  /*4f740*/  LDL.LU R37, [R1+0x114] ;  /* 0x0001140001257983 */ /* 0x000f280000300800 */
[----:B------:R-:W4:Y:S04]  /*4f750*/  LDL.LU R38, [R1+0x118] ;  /* 0x0001180001267983 */ /* 0x000f280000300800 */
[----:B------:R-:W4:Y:S01]  /*4f760*/  LDL.LU R39, [R1+0x11c] ;  /* 0x00011c0001277983 */ /* 0x000f220000300800 */
[----:B------:R-:W-:-:S03]  /*4f770*/  IMAD.MOV.U32 R245, RZ, RZ, R228 ;  /* 0x000000fffff57224 */ /* 0x000fc600078e00e4 */
[----:B------:R-:W5:Y:S01]  /*4f780*/  LDL.LU R212, [R1+0x100] ;  /* 0x0001000001d47983 */ /* 0x000f620000300800 */
[----:B------:R-:W-:-:S03]  /*4f790*/  IMAD.MOV.U32 R248, RZ, RZ, R231 ;  /* 0x000000fffff87224 */ /* 0x000fc600078e00e7 */
[----:B------:R-:W5:Y:S01]  /*4f7a0*/  LDL.LU R213, [R1+0x104] ;  /* 0x0001040001d57983 */ /* 0x000f620000300800 */
[----:B------:R-:W-:-:S03]  /*4f7b0*/  IMAD.MOV.U32 R249, RZ, RZ, R230 ;  /* 0x000000fffff97224 */ /* 0x000fc600078e00e6 */
[----:B------:R-:W5:Y:S01]  /*4f7c0*/  LDL.LU R214, [R1+0x108] ;  /* 0x0001080001d67983 */ /* 0x000f620000300800 */
[----:B------:R-:W-:-:S03]  /*4f7d0*/  IMAD.MOV.U32 R244, RZ, RZ, R229 ;  /* 0x000000fffff47224 */ /* 0x000fc600078e00e5 */
[----:B------:R-:W5:Y:S01]  /*4f7e0*/  LDL.LU R215, [R1+0x10c] ;  /* 0x00010c0001d77983 */ /* 0x000f620000300800 */
[----:B------:R-:W-:Y:S02]  /*4f7f0*/  IMAD.MOV.U32 R230, RZ, RZ, R221 ;  /* 0x000000ffffe67224 */ /* 0x000fe400078e00dd */
[----:B------:R-:W-:Y:S01]  /*4f800*/  IMAD.MOV.U32 R231, RZ, RZ, R220 ;  /* 0x000000ffffe77224 */ /* 0x000fe200078e00dc */
[----:B------:R-:W2:Y:S01]  /*4f810*/  LDL.LU R228, [R1+0xe0] ;  /* 0x0000e00001e47983 */ /* 0x000ea20000300800 */
[----:B------:R-:W-:Y:S02]  /*4f820*/  IMAD.MOV.U32 R246, RZ, RZ, R223 ;  /* 0x000000fffff67224 */ /* 0x000fe400078e00df */
[----:B------:R-:W-:Y:S01]  /*4f830*/  IMAD.MOV.U32 R247, RZ, RZ, R222 ;  /* 0x000000fffff77224 */ /* 0x000fe200078e00de */
[----:B------:R-:W2:Y:S04]  /*4f840*/  LDL.LU R229, [R1+0xe4] ;  /* 0x0000e40001e57983 */ /* 0x000ea80000300800 */
[----:B------:R-:W2:Y:S04]  /*4f850*/  LDL.LU.64 R220, [R1+0x4c0] ;  /* 0x0004c00001dc7983 */ /* 0x000ea80000300a00 */
[----:B------:R-:W2:Y:S01]  /*4f860*/  LDL.LU.64 R222, [R1+0x4c8] ;  /* 0x0004c80001de7983 */ /* 0x000ea20000300a00 */
[----:B------:R-:W-:-:S02]  /*4f870*/  IMAD.MOV.U32 R150, RZ, RZ, R204 ;  /* 0x000000ffff967224 */ /* 0x000fc400078e00cc */
[----:B------:R-:W-:Y:S01]  /*4f880*/  IMAD.MOV.U32 R151, RZ, RZ, R205 ;  /* 0x000000ffff977224 */ /* 0x000fe200078e00cd */
[----:B------:R-:W4:Y:S01]  /*4f890*/  LDL.LU.64 R216, [R1+0x3c0] ;  /* 0x0003c00001d87983 */ /* 0x000f220000300a00 */
[----:B------:R-:W-:Y:S02]  /*4f8a0*/  IMAD.MOV.U32 R162, RZ, RZ, R206 ;  /* 0x000000ffffa27224 */ /* 0x000fe400078e00ce */
[----:B------:R-:W-:Y:S01]  /*4f8b0*/  IMAD.MOV.U32 R163, RZ, RZ, R207 ;  /* 0x000000ffffa37224 */ /* 0x000fe200078e00cf */
[----:B------:R-:W4:Y:S01]  /*4f8c0*/  LDL.LU.64 R218, [R1+0x3c8] ;  /* 0x0003c80001da7983 */ /* 0x000f220000300a00 */
[----:B------:R-:W-:Y:S03]  /*4f8d0*/  HMMA.1688.F32.TF32 R204, R8, R188, R152 ;  /* 0x000000bc08cc723c */ /* 0x000fe60000081098 */
[----:B------:R-:W4:Y:S04]  /*4f8e0*/  LDL.LU.64 R44, [R1+0x360] ;  /* 0x00036000012c7983 */ /* 0x000f280000300a00 */
[----:B------:R-:W4:Y:S04]  /*4f8f0*/  LDL.LU.64 R46, [R1+0x368] ;  /* 0x00036800012e7983 */ /* 0x000f280000300a00 */
[----:B------:R-:W4:Y:S04]  /*4f900*/  LDL.LU R200, [R1+0xc0] ;  /* 0x0000c00001c87983 */ /* 0x000f280000300800 */
[----:B------:R-:W4:Y:S04]  /*4f910*/  LDL.LU R201, [R1+0xc4] ;  /* 0x0000c40001c97983 */ /* 0x000f280000300800 */
[----:B------:R-:W4:Y:S04]  /*4f920*/  LDL.LU R202, [R1+0xc8] ;  /* 0x0000c80001ca7983 */ /* 0x000f280000300800 */
[----:B------:R-:W4:Y:S01]  /*4f930*/  LDL.LU R203, [R1+0xcc] ;  /* 0x0000cc0001cb7983 */ /* 0x000f220000300800 */
[----:B------:R-:W-:-:S02]  /*4f940*/  IMAD.MOV.U32 R154, RZ, RZ, R206 ;  /* 0x000000ffff9a7224 */ /* 0x000fc400078e00ce */
[----:B------:R-:W-:Y:S02]  /*4f950*/  IMAD.MOV.U32 R155, RZ, RZ, R207 ;  /* 0x000000ffff9b7224 */ /* 0x000fe400078e00cf */
[----:B------:R-:W-:Y:S02]  /*4f960*/  IMAD.MOV.U32 R206, RZ, RZ, R209 ;  /* 0x000000ffffce7224 */ /* 0x000fe400078e00d1 */
[----:B------:R-:W-:Y:S02]  /*4f970*/  IMAD.MOV.U32 R207, RZ, RZ, R208 ;  /* 0x000000ffffcf7224 */ /* 0x000fe400078e00d0 */
[----:B------:R-:W3:Y:S01]  /*4f980*/  LDSM.16.M88.4 R208, [R0+0xb800] ;  /* 0x00b8000000d0783b */ /* 0x000ee20000000200 */
[----:B------:R-:W-:Y:S02]  /*4f990*/  IMAD.MOV.U32 R152, RZ, RZ, R204 ;  /* 0x000000ffff987224 */ /* 0x000fe400078e00cc */
[----:B------:R-:W-:Y:S01]  /*4f9a0*/  IMAD.MOV.U32 R153, RZ, RZ, R205 ;  /* 0x000000ffff997224 */ /* 0x000fe200078e00cd */
[----:B------:R-:W5:Y:S04]  /*4f9b0*/  LDL.LU R204, [R1+0xd0] ;  /* 0x0000d00001cc7983 */ /* 0x000f680000300800 */
[----:B------:R-:W5:Y:S01]  /*4f9c0*/  LDL.LU R205, [R1+0xd4] ;  /* 0x0000d40001cd7983 */ /* 0x000f620000300800 */
[----:B---3--:R-:W-:Y:S11]  /*4f9d0*/  HMMA.1688.F32.TF32 R40, R4, R208, R40 ;  /* 0x000000d00428723c */ /* 0x008ff60000081028 */
        /* <DEDUP_REMOVED lines=8> */
[-C--:B--2---:R-:W-:Y:S11]  /*4fa60*/  HMMA.1688.F32.TF32 R220, R8, R208.reuse, R220 ;  /* 0x000000d008dc723c */ /* 0x084ff600000810dc */
[----:B------:R-:W-:Y:S11]  /*4fa70*/  @!UPT UIADD3 URZ, URZ, URZ, URZ ;  /* 0x0000003f3f3ff290 */ /* 0x000ff6000fffe03f */
[----:B------:R-:W-:Y:S01]  /*4fa80*/  @!UPT UIADD3 URZ, URZ, URZ, URZ ;  /* 0x0000003f3f3ff290 */ /* 0x000fe2000fffe03f */
[----:B------:R-:W-:Y:S04]  /*4fa90*/  STL.64 [R1+0x190], R220 ;  /* 0x000190dc01007387 */ /* 0x000fe80000100a00 */
[----:B------:R1:W-:Y:S04]  /*4faa0*/  STL.64 [R1+0x198], R222 ;  /* 0x000198de01007387 */ /* 0x0003e80000100a00 */
[----:B-1----:R-:W2:Y:S01]  /*4fab0*/  LDL.LU.64 R222, [R1+0x3580] ;  /* 0x0035800001de7983 */ /* 0x002ea20000300a00 */
[-C--:B----4-:R-:W-:Y:S08]  /*4fac0*/  HMMA.1688.F32.TF32 R216, R12, R208.reuse, R216 ;  /* 0x000000d00cd8723c */ /* 0x090ff000000810d8 */
[----:B------:R-:W-:Y:S11]  /*4fad0*/  HMMA.1688.F32.TF32 R44, R16, R208, R44 ;  /* 0x000000d0102c723c */ /* 0x000ff6000008102c */
[----:B------:R-:W-:Y:S04]  /*4fae0*/  @!UPT UIADD3 URZ, URZ, URZ, URZ ;  /* 0x0000003f3f3ff290 */ /* 0x000fe8000fffe03f */
[----:B------:R-:W-:Y:S04]  /*4faf0*/  STL.64 [R1+0x150], R216 ;  /* 0x000150d801007387 */ /* 0x000fe80000100a00 */
[----:B------:R-:W-:Y:S04]  /*4fb00*/  STL.64 [R1+0x158], R218 ;  /* 0x000158da01007387 */ /* 0x000fe80000100a00 */
[----:B------:R1:W-:Y:S01]  /*4fb10*/  STL.64 [R1+0x128], R46 ;  /* 0x0001282e01007387 */ /* 0x0003e20000100a00 */
[----:B------:R-:W-:Y:S02]  /*4fb20*/  IMAD.MOV.U32 R220, RZ, RZ, R44 ;  /* 0x000000ffffdc7224 */ /* 0x000fe400078e002c */
[----:B------:R-:W-:-:S02]  /*4fb30*/  IMAD.MOV.U32 R221, RZ, RZ, R45 ;  /* 0x000000ffffdd7224 */ /* 0x000fc400078e002d */
[----:B------:R-:W4:Y:S04]  /*4fb40*/  LDL.LU.64 R44, [R1+0x2a0] ;  /* 0x0002a000012c7983 */ /* 0x000f280000300a00 */
[----:B-1----:R-:W4:Y:S04]  /*4fb50*/  LDL.LU.64 R46, [R1+0x2a8] ;  /* 0x0002a800012e7983 */ /* 0x002f280000300a00 */
[----:B------:R-:W3:Y:S04]  /*4fb60*/  LDL.LU.64 R216, [R1+0x320] ;  /* 0x0003200001d87983 */ /* 0x000ee80000300a00 */
[----:B------:R-:W3:Y:S04]  /*4fb70*/  LDL.LU.64 R218, [R1+0x328] ;  /* 0x0003280001da7983 */ /* 0x000ee80000300a00 */
[----:B------:R-:W-:Y:S04]  /*4fb80*/  STL [R1+0x34b4], R221 ;  /* 0x0034b4dd01007387 */ /* 0x000fe80000100800 */
[----:B------:R-:W-:Y:S01]  /*4fb90*/  STL [R1+0x34b0], R220 ;  /* 0x0034b0dc01007387 */ /* 0x000fe20000100800 */
[-C--:B--2---:R-:W-:Y:S08]  /*4fba0*/  HMMA.1688.F32.TF32 R36, R20, R222.reuse, R36 ;  /* 0x000000de1424723c */ /* 0x084ff00000081024 */
[-C--:B-----5:R-:W-:Y:S08]  /*4fbb0*/  HMMA.1688.F32.TF32 R212, R28, R222.reuse, R212 ;  /* 0x000000de1cd4723c */ /* 0x0a0ff000000810d4 */
[-C--:B------:R-:W-:Y:S07]  /*4fbc0*/  HMMA.1688.F32.TF32 R48, R24, R222.reuse, R48 ;  /* 0x000000de1830723c */ /* 0x080fee0000081030 */
[----:B------:R-:W-:Y:S04]  /*4fbd0*/  STL.64 [R1+0xa60], R36 ;  /* 0x000a602401007387 */ /* 0x000fe80000100a00 */
[----:B------:R1:W-:Y:S04]  /*4fbe0*/  STL.64 [R1+0xa68], R38 ;  /* 0x000a682601007387 */ /* 0x0003e80000100a00 */
[----:B-1----:R-:W2:Y:S04]  /*4fbf0*/  LDL.LU.64 R38, [R1+0x3578] ;  /* 0x0035780001267983 */ /* 0x002ea80000300a00 */
[----:B------:R1:W-:Y:S04]  /*4fc00*/  STL.64 [R1+0xa50], R212 ;  /* 0x000a50d401007387 */ /* 0x0003e80000100a00 */
[----:B------:R5:W-:Y:S04]  /*4fc10*/  STL.64 [R1+0xa58], R214 ;  /* 0x000a58d601007387 */ /* 0x000be80000100a00 */
[----:B-1----:R-:W2:Y:S04]  /*4fc20*/  LDL.LU.64 R212, [R1+0x240] ;  /* 0x0002400001d47983 */ /* 0x002ea80000300a00 */
[----:B-----5:R-:W2:Y:S04]  /*4fc30*/  LDL.LU.64 R214, [R1+0x248] ;  /* 0x0002480001d67983 */ /* 0x020ea80000300a00 */
[----:B------:R-:W-:Y:S04]  /*4fc40*/  STL.64 [R1+0xa40], R48 ;  /* 0x000a403001007387 */ /* 0x000fe80000100a00 */
[----:B------:R1:W-:Y:S04]  /*4fc50*/  STL.64 [R1+0xa48], R50 ;  /* 0x000a483201007387 */ /* 0x0003e80000100a00 */
[----:B------:R-:W5:Y:S01]  /*4fc60*/  LDL.LU.64 R220, [R1+0x350] ;  /* 0x0003500001dc7983 */ /* 0x000f620000300a00 */
[----:B-1----:R-:W-:Y:S03]  /*4fc70*/  HMMA.1688.F32.TF32 R48, R32, R222, R228 ;  /* 0x000000de2030723c */ /* 0x002fe600000810e4 */
[----:B------:R-:W5:Y:S04]  /*4fc80*/  LDL.LU.64 R222, [R1+0x358] ;  /* 0x0003580001de7983 */ /* 0x000f680000300a00 */
[----:B------:R-:W1:Y:S11]  /*4fc90*/  LDSM.16.M88.4 R228, [R0+0xbc00] ;  /* 0x00bc000000e4783b */ /* 0x000e760000000200 */
[----:B------:R-:W-:Y:S05]  /*4fca0*/  @!UPT UIADD3 URZ, URZ, URZ, URZ ;  /* 0x0000003f3f3ff290 */ /* 0x000fea000fffe03f */
[----:B------:R3:W-:Y:S04]  /*4fcb0*/  STL.64 [R1+0x8e0], R48 ;  /* 0x0008e03001007387 */ /* 0x0007e80000100a00 */
[----:B------:R4:W-:Y:S04]  /*4fcc0*/  STL.64 [R1+0x8e8], R50 ;  /* 0x0008e83201007387 */ /* 0x0009e80000100a00 */
[----:B---3--:R-:W3:Y:S04]  /*4fcd0*/  LDL.LU.64 R48, [R1+0x9e0] ;  /* 0x0009e00001307983 */ /* 0x008ee80000300a00 */
[----:B----4-:R-:W3:Y:S04]  /*4fce0*/  LDL.LU.64 R50, [R1+0x9e8] ;  /* 0x0009e80001327983 */ /* 0x010ee80000300a00 */
[----:B-1----:R-:W-:Y:S04]  /*4fcf0*/  STL [R1+0x34a4], R230 ;  /* 0x0034a4e601007387 */ /* 0x002fe80000100800 */
[----:B------:R-:W-:Y:S01]  /*4fd00*/  STL [R1+0x34a0], R231 ;  /* 0x0034a0e701007387 */ /* 0x000fe20000100800 */
[-C--:B-----5:R-:W-:Y:S11]  /*4fd10*/  HMMA.1688.F32.TF32 R220, R4, R228.reuse, R220 ;  /* 0x000000e404dc723c */ /* 0x0a0ff600000810dc */
[----:B------:R-:W-:Y:S11]  /*4fd20*/  @!UPT UIADD3 URZ, URZ, URZ, URZ ;  /* 0x0000003f3f3ff290 */ /* 0x000ff6000fffe03f */
[----:B------:R-:W-:Y:S01]  /*4fd30*/  @!UPT UIADD3 URZ, URZ, URZ, URZ ;  /* 0x0000003f3f3ff290 */ /* 0x000fe2000fffe03f */
[----:B------:R-:W-:Y:S04]  /*4fd40*/  STL.64 [R1+0x1d0], R220 ;  /* 0x0001d0dc01007387 */ /* 0x000fe80000100a00 */
[----:B------:R1:W-:Y:S02]  /*4fd50*/  STL.64 [R1+0x1d8], R222 ;  /* 0x0001d8de01007387 */ /* 0x0003e40000100a00 */
[-C--:B-1----:R-:W-:Y:S02]  /*4fd60*/  HMMA.1688.F32.TF32 R220, R8, R228.reuse, R44 ;  /* 0x000000e408dc723c */ /* 0x082fe4000008102c */
[----:B------:R-:W4:Y:S04]  /*4fd70*/  LDL.LU.64 R44, [R1+0x2d0] ;  /* 0x0002d000012c7983 */ /* 0x000f280000300a00 */
[----:B------:R-:W4:Y:S02]  /*4fd80*/  LDL.LU.64 R46, [R1+0x2d8] ;  /* 0x0002d800012e7983 */ /* 0x000f240000300a00 */
[-C--:B------:R-:W-:Y:S11]  /*4fd90*/  HMMA.1688.F32.TF32 R216, R12, R228.reuse, R216 ;  /* 0x000000e40cd8723c */ /* 0x080ff600000810d8 */
[----:B------:R-:W-:Y:S04]  /*4fda0*/  @!UPT UIADD3 URZ, URZ, URZ, URZ ;  /* 0x0000003f3f3ff290 */ /* 0x000fe8000fffe03f */
[----:B------:R-:W-:Y:S04]  /*4fdb0*/  STL.64 [R1+0x180], R220 ;  /* 0x000180dc01007387 */ /* 0x000fe80000100a00 */
[----:B------:R2:W-:Y:S04]  /*4fdc0*/  STL.64 [R1+0x188], R222 ;  /* 0x000188de01007387 */ /* 0x0005e80000100a00 */
[----:B------:R1:W-:Y:S01]  /*4fdd0*/  STL.64 [R1+0x140], R216 ;  /* 0x000140d801007387 */ /* 0x0003e20000100a00 */
[----:B------:R-:W-:Y:S02]  /*4fde0*/  IMAD.MOV.U32 R230, RZ, RZ, R218 ;  /* 0x000000ffffe67224 */ /* 0x000fe400078e00da */
[----:B------:R-:W-:Y:S01]  /*4fdf0*/  IMAD.MOV.U32 R231, RZ, RZ, R219 ;  /* 0x000000ffffe77224 */ /* 0x000fe200078e00db */
[----:B--2---:R-:W-:Y:S08]  /*4fe00*/  HMMA.1688.F32.TF32 R220, R16, R228, R212 ;  /* 0x000000e410dc723c */ /* 0x004ff000000810d4 */
[-C--:B-1----:R-:W-:Y:S08]  /*4fe10*/  HMMA.1688.F32.TF32 R216, R20, R38.reuse, R204 ;  /* 0x0000002614d8723c */ /* 0x082ff000000810cc */
[-C--:B------:R-:W-:Y:S08]  /*4fe20*/  HMMA.1688.F32.TF32 R212, R28, R38.reuse, R200 ;  /* 0x000000261cd4723c */ /* 0x080ff000000810c8 */
[-C--:B------:R-:W-:Y:S08]  /*4fe30*/  HMMA.1688.F32.TF32 R204, R24, R38.reuse, R244 ;  /* 0x0000002618cc723c */ /* 0x080ff000000810f4 */
[----:B------:R-:W-:Y:S01]  /*4fe40*/  HMMA.1688.F32.TF32 R200, R32, R38, R248 ;  /* 0x0000002620c8723c */ /* 0x000fe200000810f8 */
[----:B------:R-:W3:Y:S04]  /*4fe50*/  LDSM.16.M88.4 R36, [R0+0xc000] ;  /* 0x00c000000024783b */ /* 0x000ee80000000200 */
[----:B------:R-:W-:Y:S04]  /*4fe60*/  STL [R1+0x34ac], R231 ;  /* 0x0034ace701007387 */ /* 0x000fe80000100800 */
[----:B------:R-:W-:Y:S04]  /*4fe70*/  STL [R1+0x34a8], R230 ;  /* 0x0034a8e601007387 */ /* 0x000fe80000100800 */
[----:B------:R-:W-:Y:S04]  /*4fe80*/  STL.64 [R1+0x100], R220 ;  /* 0x000100dc01007387 */ /* 0x000fe80000100a00 */
[----:B------:R1:W-:Y:S04]  /*4fe90*/  STL.64 [R1+0x108], R222 ;  /* 0x000108de01007387 */ /* 0x0003e80000100a00 */
[----:B------:R-:W-:Y:S01]  /*4fea0*/  STL.64 [R1+0x9c0], R216 ;  /* 0x0009c0d801007387 */ /* 0x000fe20000100a00 */
[----:B---3--:R-:W-:Y:S03]  /*4feb0*/  HMMA.1688.F32.TF32 R48, R4, R36, R48 ;  /* 0x000000240430723c */ /* 0x008fe60000081030 */
[----:B------:R-:W-:Y:S04]  /*4fec0*/  STL.64 [R1+0x9c8], R218 ;  /* 0x0009c8da01007387 */ /* 0x000fe80000100a00 */
[----:B------:R-:W-:Y:S04]  /*4fed0*/  STL.64 [R1+0x9a0], R212 ;  /* 0x0009a0d401007387 */ /* 0x000fe80000100a00 */
[----:B------:R-:W-:Y:S04]  /*4fee0*/  STL.64 [R1+0x9a8], R214 ;  /* 0x0009a8d601007387 */ /* 0x000fe80000100a00 */
[----:B------:R-:W-:Y:S04]  /*4fef0*/  STL.64 [R1+0x980], R204 ;  /* 0x000980cc01007387 */ /* 0x000fe80000100a00 */
[----:B------:R-:W-:Y:S04]  /*4ff00*/  STL.64 [R1+0x988], R206 ;  /* 0x000988ce01007387 */ /* 0x000fe80000100a00 */
[----:B------:R2:W-:Y:S01]  /*4ff10*/  STL.64 [R1+0x8d0], R200 ;  /* 0x0008d0c801007387 */ /* 0x0005e20000100a00 */
[----:B-1----:R-:W-:-:S02]  /*4ff20*/  IMAD.MOV.U32 R222, RZ, RZ, R51 ;  /* 0x000000ffffde7224 */ /* 0x002fc400078e0033 */
[----:B------:R-:W-:Y:S01]  /*4ff30*/  IMAD.MOV.U32 R223, RZ, RZ, R50 ;  /* 0x000000ffffdf7224 */ /* 0x000fe200078e0032 */
[----:B------:R1:W-:Y:S04]  /*4ff40*/  STL.64 [R1+0x8d8], R202 ;  /* 0x0008d8ca01007387 */ /* 0x0003e80000100a00 */
[----:B------:R-:W-:Y:S04]  /*4ff50*/  STL.64 [R1+0x1c0], R48 ;  /* 0x0001c03001007387 */ /* 0x000fe80000100a00 */
[----:B------:R-:W-:Y:S04]  /*4ff60*/  STL [R1+0x34bc], R222 ;  /* 0x0034bcde01007387 */ /* 0x000fe80000100800 */
[----:B------:R-:W-:Y:S01]  /*4ff70*/  STL [R1+0x34b8], R223 ;  /* 0x0034b8df01007387 */ /* 0x000fe20000100800 */
[----:B------:R-:W-:-:S02]  /*4ff80*/  IMAD.MOV.U32 R249, RZ, RZ, R42 ;  /* 0x000000fffff97224 */ /* 0x000fc400078e002a */
[----:B------:R-:W-:Y:S01]  /*4ff90*/  IMAD.MOV.U32 R250, RZ, RZ, R43 ;  /* 0x000000fffffa7224 */ /* 0x000fe200078e002b */
[----:B----4-:R-:W-:Y:S11]  /*4ffa0*/  HMMA.1688.F32.TF32 R44, R8, R36, R44 ;  /* 0x00000024082c723c */ /* 0x010ff6000008102c */
[----:B------:R-:W-:Y:S11]  /*4ffb0*/  @!UPT UIADD3 URZ, URZ, URZ, URZ ;  /* 0x0000003f3f3ff290 */ /* 0x000ff6000fffe03f */
[----:B------:R-:W-:Y:S01]  /*4ffc0*/  @!UPT UIADD3 URZ, URZ, URZ, URZ ;  /* 0x0000003f3f3ff290 */ /* 0x000fe2000fffe03f */
[----:B------:R3:W-:Y:S04]  /*4ffd0*/  STL.64 [R1+0x170], R44 ;  /* 0x0001702c01007387 */ /* 0x0007e80000100a00 */
[----:B--2---:R-:W2:Y:S04]  /*4ffe0*/  LDL.LU.64 R200, [R1+0x330] ;  /* 0x0003300001c87983 */ /* 0x004ea80000300a00 */
[----:B-1----:R-:W2:Y:S04]  /*4fff0*/  LDL.LU.64 R202, [R1+0x338] ;  /* 0x0003380001ca7983 */ /* 0x002ea80000300a00 */
[----:B------:R-:W4:Y:S04]  /*50000*/  LDL.LU R216, [R1+0x70] ;  /* 0x0000700001d87983 */ /* 0x000f280000300800 */
[----:B------:R-:W4:Y:S01]  /*50010*/  LDL.LU R217, [R1+0x74] ;  /* 0x0000740001d97983 */ /* 0x000f220000300800 */
[----:B------:R-:W-:-:S03]  /*50020*/  IMAD.MOV.U32 R231, RZ, RZ, R46 ;  /* 0x000000ffffe77224 */ /* 0x000fc600078e002e */
[----:B------:R-:W4:Y:S01]  /*50030*/  LDL.LU R218, [R1+0x78] ;  /* 0x0000780001da7983 */ /* 0x000f220000300800 */
[----:B------:R-:W-:-:S03]  /*50040*/  IMAD.MOV.U32 R230, RZ, RZ, R47 ;  /* 0x000000ffffe67224 */ /* 0x000fc600078e002f */
[----:B------:R-:W4:Y:S04]  /*50050*/  LDL.LU R219, [R1+0x7c] ;  /* 0x00007c0001db7983 */ /* 0x000f280000300800 */
[----:B---3--:R-:W3:Y:S04]  /*50060*/  LDL.LU R44, [R1+0x60] ;  /* 0x00006000012c7983 */ /* 0x008ee80000300800 */
[----:B------:R-:W3:Y:S04]  /*50070*/  LDL.LU R45, [R1+0x64] ;  /* 0x00006400012d7983 */ /* 0x000ee80000300800 */
[----:B------:R-:W3:Y:S04]  /*50080*/  LDL.LU R46, [R1+0x68] ;  /* 0x00006800012e7983 */ /* 0x000ee80000300800 */
[----:B------:R-:W3:Y:S04]  /*50090*/  LDL.LU R47, [R1+0x6c] ;  /* 0x00006c00012f7983 */ /* 0x000ee80000300800 */
[----:B------:R-:W5:Y:S04]  /*500a0*/  LDL.LU R212, [R1+0x50] ;  /* 0x0000500001d47983 */ /* 0x000f680000300800 */
[----:B------:R-:W5:Y:S04]  /*500b0*/  LDL.LU R213, [R1+0x54] ;  /* 0x0000540001d57983 */ /* 0x000f680000300800 */
[----:B------:R-:W5:Y:S04]  /*500c0*/  LDL.LU R214, [R1+0x58] ;  /* 0x0000580001d67983 */ /* 0x000f680000300800 */
[----:B------:R-:W5:Y:S04]  /*500d0*/  LDL.LU R215, [R1+0x5c] ;  /* 0x00005c0001d77983 */ /* 0x000f680000300800 */
[----:B------:R-:W3:Y:S04]  /*500e0*/  LDL.LU.64 R48, [R1+0x250] ;  /* 0x0002500001307983 */ /* 0x000ee80000300a00 */
[----:B------:R-:W3:Y:S04]  /*500f0*/  LDL.LU.64 R50, [R1+0x258] ;  /* 0x0002580001327983 */ /* 0x000ee80000300a00 */
[----:B------:R-:W4:Y:S04]  /*50100*/  LDL.LU R204, [R1+0x40] ;  /* 0x0000400001cc7983 */ /* 0x000f280000300800 */
[----:B------:R-:W4:Y:S04]  /*50110*/  LDL.LU R205, [R1+0x44] ;  /* 0x0000440001cd7983 */ /* 0x000f280000300800 */
[----:B------:R-:W4:Y:S04]  /*50120*/  LDL.LU R206, [R1+0x48] ;  /* 0x0000480001ce7983 */ /* 0x000f280000300800 */
[----:B------:R-:W4:Y:S04]  /*50130*/  LDL.LU R207, [R1+0x4c] ;  /* 0x00004c0001cf7983 */ /* 0x000f280000300800 */
[----:B------:R-:W4:Y:S04]  /*50140*/  LDL.LU R248, [R1] ;  /* 0x0000000001f87983 */ /* 0x000f280000300800 */
[----:B------:R-:W4:Y:S04]  /*50150*/  LDL.LU R42, [R1+0x3574] ;  /* 0x00357400012a7983 */ /* 0x000f280000300800 */
[----:B------:R-:W4:Y:S04]  /*50160*/  LDL.LU R43, [R1+0x3570] ;  /* 0x00357000012b7983 */ /* 0x000f280000300800 */
[----:B------:R-:W-:Y:S04]  /*50170*/  STL [R1+0x34c4], R230 ;  /* 0x0034c4e601007387 */ /* 0x000fe80000100800 */
[----:B------:R-:W-:Y:S01]  /*50180*/  STL [R1+0x34c0], R231 ;  /* 0x0034c0e701007387 */ /* 0x000fe20000100800 */
[-C--:B--2---:R-:W-:Y:S08]  /*50190*/  HMMA.1688.F32.TF32 R200, R12, R36.reuse, R200 ;  /* 0x000000240cc8723c */ /* 0x084ff000000810c8 */
[----:B---3--:R-:W-:Y:S11]  /*501a0*/  HMMA.1688.F32.TF32 R48, R16, R36, R48 ;  /* 0x000000241030723c */ /* 0x008ff60000081030 */
[----:B------:R-:W-:Y:S05]  /*501b0*/  @!UPT UIADD3 URZ, URZ, URZ, URZ ;  /* 0x0000003f3f3ff290 */ /* 0x000fea000fffe03f */
[----:B------:R-:W-:Y:S01]  /*501c0*/  IMAD.MOV.U32 R221, RZ, RZ, R200 ;  /* 0x000000ffffdd7224 */ /* 0x000fe200078e00c8 */
[----:B------:R1:W-:Y:S01]  /*501d0*/  STL.64 [R1+0x138], R202 ;  /* 0x000138ca01007387 */ /* 0x0003e20000100a00 */
[----:B------:R-:W-:-:S03]  /*501e0*/  IMAD.MOV.U32 R220, RZ, RZ, R201 ;  /* 0x000000ffffdc7224 */ /* 0x000fc600078e00c9 */
[----:B------:R-:W2:Y:S04]  /*501f0*/  LDL.LU.64 R200, [R1+0xa20] ;  /* 0x000a200001c87983 */ /* 0x000ea80000300a00 */
[----:B-1----:R-:W2:Y:S01]  /*50200*/  LDL.LU.64 R202, [R1+0xa28] ;  /* 0x000a280001ca7983 */ /* 0x002ea20000300a00 */
[----:B------:R-:W-:Y:S02]  /*50210*/  IMAD.MOV.U32 R222, RZ, RZ, R48 ;  /* 0x000000ffffde7224 */ /* 0x000fe400078e0030 */
[----:B------:R-:W-:Y:S02]  /*50220*/  IMAD.MOV.U32 R223, RZ, RZ, R49 ;  /* 0x000000ffffdf7224 */ /* 0x000fe400078e0031 */
[----:B------:R-:W-:Y:S02]  /*50230*/  IMAD.MOV.U32 R37, RZ, RZ, R50 ;  /* 0x000000ffff257224 */ /* 0x000fe400078e0032 */
[----:B------:R-:W-:-:S02]  /*50240*/  IMAD.MOV.U32 R36, RZ, RZ, R51 ;  /* 0x000000ffff247224 */ /* 0x000fc400078e0033 */
[-C--:B----4-:R-:W-:Y:S08]  /*50250*/  HMMA.1688.F32.TF32 R48, R20, R42.reuse, R216 ;  /* 0x0000002a1430723c */ /* 0x090ff000000810d8 */
[-C--:B------:R-:W-:Y:S01]  /*50260*/  HMMA.1688.F32.TF32 R44, R28, R42.reuse, R44 ;  /* 0x0000002a1c2c723c */ /* 0x080fe2000008102c */
[----:B------:R-:W-:Y:S04]  /*50270*/  STL.64 [R1+0x3478], R38 ;  /* 0x0034782601007387 */ /* 0x000fe80000100a00 */
[----:B------:R-:W3:Y:S10]  /*50280*/  LDL.LU.64 R216, [R1+0x2f0] ;  /* 0x0002f00001d87983 */ /* 0x000ef40000300a00 */
[----:B------:R1:W-:Y:S04]  /*50290*/  STL.64 [R1+0x900], R48 ;  /* 0x0009003001007387 */ /* 0x0003e80000100a00 */
[----:B------:R4:W-:Y:S04]  /*502a0*/  STL.64 [R1+0x908], R50 ;  /* 0x0009083201007387 */ /* 0x0009e80000100a00 */
[----:B------:R-:W3:Y:S04]  /*502b0*/  LDL.LU.64 R218, [R1+0x2f8] ;  /* 0x0002f80001da7983 */ /* 0x000ee80000300a00 */
[----:B------:R4:W-:Y:S04]  /*502c0*/  STL.64 [R1+0x8b0], R44 ;  /* 0x0008b02c01007387 */ /* 0x0009e80000100a00 */
[----:B------:R5:W-:Y:S04]  /*502d0*/  STL.64 [R1+0x8b8], R46 ;  /* 0x0008b82e01007387 */ /* 0x000be80000100a00 */
[----:B-1----:R-:W3:Y:S04]  /*502e0*/  LDL.LU.64 R48, [R1+0x340] ;  /* 0x0003400001307983 */ /* 0x002ee80000300a00 */
[----:B----4-:R-:W4:Y:S04]  /*502f0*/  LDL.LU.64 R50, [R1+0x348] ;  /* 0x0003480001327983 */ /* 0x010f280000300a00 */
[----:B------:R-:W4:Y:S04]  /*50300*/  LDL.LU.64 R44, [R1+0x260] ;  /* 0x00026000012c7983 */ /* 0x000f280000300a00 */
[----:B-----5:R-:W5:Y:S01]  /*50310*/  LDL.LU.64 R46, [R1+0x268] ;  /* 0x00026800012e7983 */ /* 0x020f620000300a00 */
[----:B------:R-:W-:Y:S01]  /*50320*/  IMAD.MOV.U32 R244, RZ, RZ, R41 ;  /* 0x000000fffff47224 */ /* 0x000fe200078e0029 */
[----:B------:R-:W-:Y:S01]  /*50330*/  HMMA.1688.F32.TF32 R212, R24, R42, R212 ;  /* 0x0000002a18d4723c */ /* 0x000fe200000810d4 */
[----:B------:R-:W-:-:S07]  /*50340*/  IMAD.MOV.U32 R245, RZ, RZ, R40 ;  /* 0x000000fffff57224 */ /* 0x000fce00078e0028 */
[----:B------:R-:W-:Y:S01]  /*50350*/  HMMA.1688.F32.TF32 R204, R32, R42, R204 ;  /* 0x0000002a20cc723c */ /* 0x000fe200000810cc */
[----:B------:R-:W2:Y:S11]  /*50360*/  LDSM.16.M88.4 R40, [R0+0xc400] ;  /* 0x00c400000028783b */ /* 0x000eb60000000200 */
[----:B------:R-:W-:Y:S03]  /*50370*/  @!UPT UIADD3 URZ, URZ, URZ, URZ ;  /* 0x0000003f3f3ff290 */ /* 0x000fe6000fffe03f */
[----:B------:R1:W-:Y:S04]  /*50380*/  STL.64 [R1+0x890], R212 ;  /* 0x000890d401007387 */ /* 0x0003e80000100a00 */
[----:B------:R1:W-:Y:S04]  /*50390*/  STL.64 [R1+0x898], R214 ;  /* 0x000898d601007387 */ /* 0x0003e80000100a00 */
[----:B------:R1:W-:Y:S04]  /*503a0*/  STL.64 [R1+0x860], R204 ;  /* 0x000860cc01007387 */ /* 0x0003e80000100a00 */
[----:B------:R1:W-:Y:S04]  /*503b0*/  STL.64 [R1+0x868], R206 ;  /* 0x000868ce01007387 */ /* 0x0003e80000100a00 */
[----:B-1----:R-:W5:Y:S04]  /*503c0*/  LDL.LU.64 R212, [R1+0xb30] ;  /* 0x000b300001d47983 */ /* 0x002f680000300a00 */
[----:B------:R-:W5:Y:S04]  /*503d0*/  LDL.LU.64 R214, [R1+0xb38] ;  /* 0x000b380001d67983 */ /* 0x000f680000300a00 */
[----:B------:R-:W5:Y:S04]  /*503e0*/  LDL.LU.64 R204, [R1+0x300] ;  /* 0x0003000001cc7983 */ /* 0x000f680000300a00 */
[----:B------:R-:W5:Y:S01]  /*503f0*/  LDL.LU.64 R206, [R1+0x308] ;  /* 0x0003080001ce7983 */ /* 0x000f620000300a00 */
[-C--:B--2---:R-:W-:Y:S11]  /*50400*/  HMMA.1688.F32.TF32 R200, R4, R40.reuse, R200 ;  /* 0x0000002804c8723c */ /* 0x084ff600000810c8 */
[----:B------:R-:W-:Y:S11]  /*50410*/  @!UPT UIADD3 URZ, URZ, URZ, URZ ;  /* 0x0000003f3f3ff290 */ /* 0x000ff6000fffe03f */
[----:B------:R-:W-:Y:S02]  /*50420*/  @!UPT UIADD3 URZ, URZ, URZ, URZ ;  /* 0x0000003f3f3ff290 */ /* 0x000fe4000fffe03f */
[----:B------:R-:W-:Y:S02]  /*50430*/  IMAD.MOV.U32 R230, RZ, RZ, R200 ;  /* 0x000000ffffe67224 */ /* 0x000fe400078e00c8 */
[----:B------:R-:W-:Y:S02]  /*50440*/  IMAD.MOV.U32 R231, RZ, RZ, R201 ;  /* 0x000000ffffe77224 */ /* 0x000fe400078e00c9 */
[----:B------:R-:W-:Y:S01]  /*50450*/  IMAD.MOV.U32 R39, RZ, RZ, R202 ;  /* 0x000000ffff277224 */ /* 0x000fe200078e00ca */
[----:B------:R-:W2:Y:S01]  /*50460*/  LDL.LU.64 R200, [R1+0x840] ;  /* 0x0008400001c87983 */ /* 0x000ea20000300a00 */
[-C--:B---3--:R-:W-:Y:S08]  /*50470*/  HMMA.1688.F32.TF32 R216, R8, R40.reuse, R216 ;  /* 0x0000002808d8723c */ /* 0x088ff000000810d8 */
[-C--:B----4-:R-:W-:Y:S08]  /*50480*/  HMMA.1688.F32.TF32 R48, R12, R40.reuse, R48 ;  /* 0x000000280c30723c */ /* 0x090ff00000081030 */
[----:B-----5:R-:W-:Y:S01]  /*50490*/  HMMA.1688.F32.TF32 R44, R16, R40, R44 ;  /* 0x00000028102c723c */ /* 0x020fe2000008102c */
[----:B------:R-:W-:-:S02]  /*504a0*/  IMAD.MOV.U32 R38, RZ, RZ, R203 ;  /* 0x000000ffff267224 */ /* 0x000fc400078e00cb */
[----:B------:R-:W2:Y:S04]  /*504b0*/  LDL.LU.64 R202, [R1+0x848] ;  /* 0x0008480001ca7983 */ /* 0x000ea80000300a00 */
[----:B------:R-:W-:Y:S04]  /*504c0*/  STL.64 [R1+0x160], R216 ;  /* 0x000160d801007387 */ /* 0x000fe80000100a00 */
[----:B------:R1:W-:Y:S04]  /*504d0*/  STL.64 [R1+0x168], R218 ;  /* 0x000168da01007387 */ /* 0x0003e80000100a00 */
[----:B-1----:R-:W3:Y:S04]  /*504e0*/  LDL.LU.64 R218, [R1+0x3568] ;  /* 0x0035680001da7983 */ /* 0x002ee80000300a00 */
[----:B------:R-:W3:Y:S04]  /*504f0*/  LDL.LU.64 R216, [R1+0x3560] ;  /* 0x0035600001d87983 */ /* 0x000ee80000300a00 */
[----:B------:R-:W-:Y:S04]  /*50500*/  STL.64 [R1+0x110], R48 ;  /* 0x0001103001007387 */ /* 0x000fe80000100a00 */
[----:B------:R1:W-:Y:S04]  /*50510*/  STL.64 [R1+0x118], R50 ;  /* 0x0001183201007387 */ /* 0x0003e80000100a00 */
[----:B-1----:R-:W4:Y:S04]  /*50520*/  LDL.LU.64 R50, [R1+0x3558] ;  /* 0x0035580001327983 */ /* 0x002f280000300a00 */
[----:B------:R-:W-:Y:S04]  /*50530*/  STL.64 [R1+0xe0], R44 ;  /* 0x0000e02c01007387 */ /* 0x000fe80000100a00 */
[----:B------:R1:W-:Y:S04]  /*50540*/  STL.64 [R1+0xe8], R46 ;  /* 0x0000e82e01007387 */ /* 0x0003e80000100a00 */
[----:B-1----:R-:W5:Y:S01]  /*50550*/  LDL.LU.64 R46, [R1+0x3550] ;  /* 0x00355000012e7983 */ /* 0x002f620000300a00 */
[----:B------:R-:W-:Y:S01]  /*50560*/  MOV R246, R3 ;  /* 0x0000000300f67202 */ /* 0x000fe20000000f00 */
[----:B------:R-:W-:-:S02]  /*50570*/  IMAD.MOV.U32 R247, RZ, RZ, R2 ;  /* 0x000000fffff77224 */ /* 0x000fc400078e0002 */
[----:B------:R-:W-:-:S05]  /*50580*/  IMAD.MOV.U32 R251, RZ, RZ, R252 ;  /* 0x000000fffffb7224 */ /* 0x000fca00078e00fc */
[-C--:B-----5:R-:W-:Y:S08]  /*50590*/  HMMA.1688.F32.TF32 R244, R20, R46.reuse, R244 ;  /* 0x0000002e14f4723c */ /* 0x0a0ff000000810f4 */
[-C--:B------:R-:W-:Y:S11]  /*505a0*/  HMMA.1688.F32.TF32 R248, R28, R46.reuse, R248 ;  /* 0x0000002e1cf8723c */ /* 0x080ff600000810f8 */
[----:B------:R-:W-:Y:S04]  /*505b0*/  @!UPT UIADD3 URZ, URZ, URZ, URZ ;  /* 0x0000003f3f3ff290 */ /* 0x000fe8000fffe03f */
[----:B------:R-:W-:Y:S04]  /*505c0*/  STL.64 [R1+0x7d0], R244 ;  /* 0x0007d0f401007387 */ /* 0x000fe80000100a00 */
[----:B------:R1:W-:Y:S04]  /*505d0*/  STL.64 [R1+0x7d8], R246 ;  /* 0x0007d8f601007387 */ /* 0x0003e80000100a00 */
[----:B-1----:R-:W5:Y:S04]  /*505e0*/  LDL.LU.64 R246, [R1+0x3548] ;  /* 0x0035480001f67983 */ /* 0x002f680000300a00 */
[----:B------:R-:W5:Y:S04]  /*505f0*/  LDL.LU.64 R244, [R1+0x3540] ;  /* 0x0035400001f47983 */ /* 0x000f680000300a00 */
[----:B------:R-:W-:Y:S04]  /*50600*/  STL.64 [R1+0x7c0], R248 ;  /* 0x0007c0f801007387 */ /* 0x000fe80000100a00 */
[----:B------:R1:W-:Y:S04]  /*50610*/  STL.64 [R1+0x7c8], R250 ;  /* 0x0007c8fa01007387 */ /* 0x0003e80000100a00 */
[----:B-1----:R-:W2:Y:S04]  /*50620*/  LDL.LU.64 R250, [R1+0x3538] ;  /* 0x0035380001fa7983 */ /* 0x002ea80000300a00 */
[----:B------:R-:W2:Y:S01]  /*50630*/  LDL.LU.64 R248, [R1+0x3530] ;  /* 0x0035300001f87983 */ /* 0x000ea20000300a00 */
[-C--:B-----5:R-:W-:Y:S08]  /*50640*/  HMMA.1688.F32.TF32 R244, R32, R46.reuse, R244 ;  /* 0x0000002e20f4723c */ /* 0x0a0ff000000810f4 */
[----:B--2---:R-:W-:Y:S01]  /*50650*/  HMMA.1688.F32.TF32 R248, R24, R46, R248 ;  /* 0x0000002e18f8723c */ /* 0x004fe200000810f8 */
[----:B------:R-:W1:Y:S07]  /*50660*/  LDSM.16.M88.4 R44, [R0+0xc800] ;  /* 0x00c80000002c783b */ /* 0x000e6e0000000200 */
[-C--:B-1----:R-:W-:Y:S08]  /*50670*/  HMMA.1688.F32.TF32 R212, R4, R44.reuse, R212 ;  /* 0x0000002c04d4723c */ /* 0x082ff000000810d4 */
[-C--:B------:R-:W-:Y:S08]  /*50680*/  HMMA.1688.F32.TF32 R204, R8, R44.reuse, R204 ;  /* 0x0000002c08cc723c */ /* 0x080ff000000810cc */
[----:B------:R-:W-:Y:S01]  /*50690*/  HMMA.1688.F32.TF32 R200, R12, R44, R200 ;  /* 0x0000002c0cc8723c */ /* 0x000fe200000810c8 */
[----:B------:R1:W-:Y:S04]  /*506a0*/  STL.64 [R1+0x7b0], R248 ;  /* 0x0007b0f801007387 */ /* 0x0003e80000100a00 */
[----:B------:R2:W-:Y:S04]  /*506b0*/  STL.64 [R1+0x7b8], R250 ;  /* 0x0007b8fa01007387 */ /* 0x0005e80000100a00 */
[----:B-1----:R-:W5:Y:S04]  /*506c0*/  LDL.LU.64 R248, [R1+0x270] ;  /* 0x0002700001f87983 */ /* 0x002f680000300a00 */
[----:B--2---:R-:W5:Y:S04]  /*506d0*/  LDL.LU.64 R250, [R1+0x278] ;  /* 0x0002780001fa7983 */ /* 0x004f680000300a00 */
[----:B------:R1:W-:Y:S04]  /*506e0*/  STL.64 [R1+0x790], R244 ;  /* 0x000790f401007387 */ /* 0x0003e80000100a00 */
[----:B------:R2:W-:Y:S01]  /*506f0*/  STL.64 [R1+0x798], R246 ;  /* 0x000798f601007387 */ /* 0x0005e20000100a00 */
[----:B-1----:R-:W-:-:S02]  /*50700*/  IMAD.MOV.U32 R245, RZ, RZ, R214 ;  /* 0x000000fffff57224 */ /* 0x002fc400078e00d6 */
[----:B------:R-:W-:Y:S02]  /*50710*/  IMAD.MOV.U32 R244, RZ, RZ, R215 ;  /* 0x000000fffff47224 */ /* 0x000fe400078e00d7 */
[----:B--2---:R-:W-:Y:S01]  /*50720*/  IMAD.MOV.U32 R247, RZ, RZ, R212 ;  /* 0x000000fffff77224 */ /* 0x004fe200078e00d4 */
[----:B------:R-:W4:Y:S01]  /*50730*/  LDL.LU.64 R214, [R1+0x3528] ;  /* 0x0035280001d67983 */ /* 0x000f220000300a00 */
[----:B------:R-:W-:-:S03]  /*50740*/  IMAD.MOV.U32 R246, RZ, RZ, R213 ;  /* 0x000000fffff67224 */ /* 0x000fc600078e00d5 */
[----:B------:R-:W4:Y:S04]  /*50750*/  LDL.LU.64 R212, [R1+0x3520] ;  /* 0x0035200001d47983 */ /* 0x000f280000300a00 */
[----:B------:R-:W-:Y:S04]  /*50760*/  STL.64 [R1+0xc0], R204 ;  /* 0x0000c0cc01007387 */ /* 0x000fe80000100a00 */
[----:B------:R1:W-:Y:S04]  /*50770*/  STL.64 [R1+0xc8], R206 ;  /* 0x0000c8ce01007387 */ /* 0x0003e80000100a00 */
[----:B-1----:R-:W2:Y:S04]  /*50780*/  LDL.LU.64 R206, [R1+0x3518] ;  /* 0x0035180001ce7983 */ /* 0x002ea80000300a00 */
[----:B------:R-:W2:Y:S04]  /*50790*/  LDL.LU.64 R204, [R1+0x3510] ;  /* 0x0035100001cc7983 */ /* 0x000ea80000300a00 */
[----:B------:R-:W-:Y:S04]  /*507a0*/  STL.64 [R1+0xb0], R200 ;  /* 0x0000b0c801007387 */ /* 0x000fe80000100a00 */
[----:B------:R1:W-:Y:S04]  /*507b0*/  STL.64 [R1+0xb8], R202 ;  /* 0x0000b8ca01007387 */ /* 0x0003e80000100a00 */
[----:B-1----:R-:W3:Y:S04]  /*507c0*/  LDL.LU.64 R202, [R1+0x3508] ;  /* 0x0035080001ca7983 */ /* 0x002ee80000300a00 */
[----:B------:R-:W3:Y:S01]  /*507d0*/  LDL.LU.64 R200, [R1+0x3500] ;  /* 0x0035000001c87983 */ /* 0x000ee20000300a00 */
[----:B-----5:R-:W-:Y:S08]  /*507e0*/  HMMA.1688.F32.TF32 R248, R16, R44, R248 ;  /* 0x0000002c10f8723c */ /* 0x020ff000000810f8 */
[-C--:B----4-:R-:W-:Y:S11]  /*507f0*/  HMMA.1688.F32.TF32 R212, R24, R50.reuse, R212 ;  /* 0x0000003218d4723c */ /* 0x090ff600000810d4 */
[----:B------:R-:W-:Y:S05]  /*50800*/  @!UPT UIADD3 URZ, URZ, URZ, URZ ;  /* 0x0000003f3f3ff290 */ /* 0x000fea000fffe03f */
[----:B------:R-:W-:Y:S01]  /*50810*/  IMAD.MOV.U32 R252, RZ, RZ, R251 ;  /* 0x000000fffffc7224 */ /* 0x000fe200078e00fb */
[----:B------:R1:W-:Y:S01]  /*50820*/  STL [R1+0xa0], R248 ;  /* 0x0000a0f801007387 */ /* 0x0003e20000100800 */
[----:B------:R-:W-:Y:S02]  /*50830*/  IMAD.MOV.U32 R3, RZ, RZ, R250 ;  /* 0x000000ffff037224 */ /* 0x000fe400078e00fa */
[----:B------:R-:W-:Y:S02]  /*50840*/  IMAD.MOV.U32 R2, RZ, RZ, R249 ;  /* 0x000000ffff027224 */ /* 0x000fe400078e00f9 */
[----:B-1----:R-:W4:Y:S04]  /*50850*/  LDL.LU.64 R248, [R1+0x280] ;  /* 0x0002800001f87983 */ /* 0x002f280000300a00 */
[----:B------:R-:W4:Y:S01]  /*50860*/  LDL.LU.64 R250, [R1+0x288] ;  /* 0x0002880001fa7983 */ /* 0x000f220000300a00 */
[-C--:B--2---:R-:W-:Y:S03]  /*50870*/  HMMA.1688.F32.TF32 R204, R28, R50.reuse, R204 ;  /* 0x000000321ccc723c */ /* 0x084fe600000810cc */
[----:B------:R-:W-:Y:S05]  /*50880*/  STL [R1+0x33a8], R252 ;  /* 0x0033a8fc01007387 */ /* 0x000fea0000100800 */
[-C--:B---3--:R-:W-:Y:S01]  /*50890*/  HMMA.1688.F32.TF32 R200, R20, R50.reuse, R200 ;  /* 0x0000003214c8723c */ /* 0x088fe200000810c8 */
[----:B------:R-:W-:Y:S04]  /*508a0*/  STL [R1+0x33a4], R3 ;  /* 0x0033a40301007387 */ /* 0x000fe80000100800 */
[----:B------:R-:W-:Y:S11]  /*508b0*/  STL [R1+0x33a0], R2 ;  /* 0x0033a00201007387 */ /* 0x000ff60000100800 */
[----:B------:R-:W-:Y:S07]  /*508c0*/  @!UPT UIADD3 URZ, URZ, URZ, URZ ;  /* 0x0000003f3f3ff290 */ /* 0x000fee000fffe03f */
[----:B------:R1:W-:Y:S04]  /*508d0*/  STL.64 [R1+0x780], R200 ;  /* 0x000780c801007387 */ /* 0x0003e80000100a00 */
[----:B------:R2:W-:Y:S04]  /*508e0*/  STL.64 [R1+0x788], R202 ;  /* 0x000788ca01007387 */ /* 0x0005e80000100a00 */
[----:B-1----:R-:W3:Y:S04]  /*508f0*/  LDL.LU.64 R200, [R1+0xa10] ;  /* 0x000a100001c87983 */ /* 0x002ee80000300a00 */
[----:B--2---:R-:W3:Y:S04]  /*50900*/  LDL.LU.64 R202, [R1+0xa18] ;  /* 0x000a180001ca7983 */ /* 0x004ee80000300a00 */
[----:B------:R1:W-:Y:S04]  /*50910*/  STL.64 [R1+0x770], R204 ;  /* 0x000770cc01007387 */ /* 0x0003e80000100a00 */
[----:B------:R2:W-:Y:S04]  /*50920*/  STL.64 [R1+0x778], R206 ;  /* 0x000778ce01007387 */ /* 0x0005e80000100a00 */
[----:B-1----:R-:W5:Y:S04]  /*50930*/  LDL.LU.64 R204, [R1+0x310] ;  /* 0x0003100001cc7983 */ /* 0x002f680000300a00 */
[----:B--2---:R-:W5:Y:S04]  /*50940*/  LDL.LU.64 R206, [R1+0x318] ;  /* 0x0003180001ce7983 */ /* 0x004f680000300a00 */
[----:B------:R1:W-:Y:S04]  /*50950*/  STL.64 [R1+0x760], R212 ;  /* 0x000760d401007387 */ /* 0x0003e80000100a00 */
[----:B------:R2:W-:Y:S04]  /*50960*/  STL.64 [R1+0x768], R214 ;  /* 0x000768d601007387 */ /* 0x0005e80000100a00 */
[----:B-1----:R-:W3:Y:S04]  /*50970*/  LDL.LU.64 R212, [R1+0xc50] ;  /* 0x000c500001d47983 */ /* 0x002ee80000300a00 */
[----:B--2---:R-:W3:Y:S01]  /*50980*/  LDL.LU.64 R214, [R1+0xc58] ;  /* 0x000c580001d67983 */ /* 0x004ee20000300a00 */
[----:B------:R-:W-:Y:S03]  /*50990*/  HMMA.1688.F32.TF32 R216, R32, R50, R216 ;  /* 0x0000003220d8723c */ /* 0x000fe600000810d8 */
[----:B------:R-:W3:Y:S11]  /*509a0*/  LDSM.16.M88.4 R48, [R0+0xcc00] ;  /* 0x00cc00000030783b */ /* 0x000ef60000000200 */
[----:B------:R-:W-:Y:S09]  /*509b0*/  @!UPT UIADD3 URZ, URZ, URZ, URZ ;  /* 0x0000003f3f3ff290 */ /* 0x000ff2000fffe03f */
[----:B------:R-:W-:Y:S04]  /*509c0*/  STL.64 [R1+0x720], R216 ;  /* 0x000720d801007387 */ /* 0x000fe80000100a00 */
[----:B------:R3:W-:Y:S01]  /*509d0*/  STL.64 [R1+0x728], R218 ;  /* 0x000728da01007387 */ /* 0x0007e20000100a00 */
[----:B------:R-:W-:Y:S08]  /*509e0*/  HMMA.1688.F32.TF32 R180, R20, R54, R180 ;  /* 0x0000003614b4723c */ /* 0x000ff000000810b4 */
[-C--:B---3--:R-:W-:Y:S11]  /*509f0*/  HMMA.1688.F32.TF32 R216, R4, R48.reuse, R212 ;  /* 0x0000003004d8723c */ /* 0x088ff600000810d4 */
[----:B------:R-:W-:Y:S11]  /*50a00*/  @!UPT UIADD3 URZ, URZ, URZ, URZ ;  /* 0x0000003f3f3ff290 */ /* 0x000ff6000fffe03f */
[----:B------:R-:W-:Y:S02]  /*50a10*/  @!UPT UIADD3 URZ, URZ, URZ, URZ ;  /* 0x0000003f3f3ff290 */ /* 0x000fe4000fffe03f */
[----:B------:R-:W-:Y:S02]  /*50a20*/  IMAD.MOV.U32 R215, RZ, RZ, R216 ;  /* 0x000000ffffd77224 */ /* 0x000fe400078e00d8 */
[----:B------:R-:W-:Y:S02]  /*50a30*/  IMAD.MOV.U32 R214, RZ, RZ, R217 ;  /* 0x000000ffffd67224 */ /* 0x000fe400078e00d9 */
[----:B------:R-:W-:Y:S02]  /*50a40*/  IMAD.MOV.U32 R213, RZ, RZ, R218 ;  /* 0x000000ffffd57224 */ /* 0x000fe400078e00da */
[----:B------:R-:W-:Y:S02]  /*50a50*/  IMAD.MOV.U32 R212, RZ, RZ, R219 ;  /* 0x000000ffffd47224 */ /* 0x000fe400078e00db */
[-C--:B-----5:R-:W-:Y:S08]  /*50a60*/  HMMA.1688.F32.TF32 R216, R8, R48.reuse, R204 ;  /* 0x0000003008d8723c */ /* 0x0a0ff000000810cc */
[-C--:B------:R-:W-:Y:S11]  /*50a70*/  HMMA.1688.F32.TF32 R204, R12, R48.reuse, R200 ;  /* 0x000000300ccc723c */ /* 0x080ff600000810c8 */
[----:B------:R-:W-:Y:S04]  /*50a80*/  @!UPT UIADD3 URZ, URZ, URZ, URZ ;  /* 0x0000003f3f3ff290 */ /* 0x000fe8000fffe03f */
[----:B------:R1:W-:Y:S04]  /*50a90*/  STL.64 [R1+0x80], R216 ;  /* 0x000080d801007387 */ /* 0x0003e80000100a00 */
[----:B------:R2:W-:Y:S04]  /*50aa0*/  STL.64 [R1+0x88], R218 ;  /* 0x000088da01007387 */ /* 0x0005e80000100a00 */
[----:B------:R3:W-:Y:S04]  /*50ab0*/  STL.64 [R1+0x70], R204 ;  /* 0x000070cc01007387 */ /* 0x0007e80000100a00 */
[----:B------:R3:W-:Y:S04]  /*50ac0*/  STL.64 [R1+0x78], R206 ;  /* 0x000078ce01007387 */ /* 0x0007e80000100a00 */
[----:B-1----:R-:W5:Y:S04]  /*50ad0*/  LDL.LU.64 R216, [R1+0xf70] ;  /* 0x000f700001d87983 */ /* 0x002f680000300a00 */
[----:B--2---:R-:W5:Y:S01]  /*50ae0*/  LDL.LU.64 R218, [R1+0xf78] ;  /* 0x000f780001da7983 */ /* 0x004f620000300a00 */
[----:B----4-:R-:W-:Y:S03]  /*50af0*/  HMMA.1688.F32.TF32 R200, R16, R48, R248 ;  /* 0x0000003010c8723c */ /* 0x010fe600000810f8 */
[----:B---3--:R-:W2:Y:S04]  /*50b00*/  LDL.LU.64 R204, [R1+0x4a0] ;  /* 0x0004a00001cc7983 */ /* 0x008ea80000300a00 */
[----:B------:R-:W2:Y:S11]  /*50b10*/  LDL.LU.64 R206, [R1+0x4a8] ;  /* 0x0004a80001ce7983 */ /* 0x000eb60000300a00 */
[----:B------:R-:W-:Y:S06]  /*50b20*/  @!UPT UIADD3 URZ, URZ, URZ, URZ ;  /* 0x0000003f3f3ff290 */ /* 0x000fec000fffe03f */
[----:B------:R-:W-:Y:S01]  /*50b30*/  MOV R48, R203 ;  /* 0x000000cb00307202 */ /* 0x000fe20000000f00 */
[----:B------:R-:W-:Y:S02]  /*50b40*/  IMAD.MOV.U32 R49, RZ, RZ, R202 ;  /* 0x000000ffff317224 */ /* 0x000fe400078e00ca */
[----:B------:R-:W-:Y:S02]  /*50b50*/  IMAD.MOV.U32 R2, RZ, RZ, R201 ;  /* 0x000000ffff027224 */ /* 0x000fe400078e00c9 */
[----:B------:R-:W-:Y:S01]  /*50b60*/  IMAD.MOV.U32 R3, RZ, RZ, R200 ;  /* 0x000000ffff037224 */ /* 0x000fe200078e00c8 */
[----:B------:R-:W-:Y:S04]  /*50b70*/  STL [R1+0x33b8], R48 ;  /* 0x0033b83001007387 */ /* 0x000fe80000100800 */
[----:B------:R-:W-:Y:S04]  /*50b80*/  STL [R1+0x33b4], R49 ;  /* 0x0033b43101007387 */ /* 0x000fe80000100800 */
[----:B------:R-:W-:Y:S04]  /*50b90*/  STL [R1+0x33b0], R2 ;  /* 0x0033b00201007387 */ /* 0x000fe80000100800 */
[----:B------:R-:W-:Y:S04]  /*50ba0*/  STL [R1+0x33ac], R3 ;  /* 0x0033ac0301007387 */ /* 0x000fe80000100800 */
[----:B------:R-:W3:Y:S04]  /*50bb0*/  LDL.LU.64 R200, [R1+0xb20] ;  /* 0x000b200001c87983 */ /* 0x000ee80000300a00 */
[----:B------:R-:W3:Y:S01]  /*50bc0*/  LDL.LU.64 R202, [R1+0xb28] ;  /* 0x000b280001ca7983 */ /* 0x000ee20000300a00 */
[-C--:B------:R-:W-:Y:S03]  /*50bd0*/  HMMA.1688.F32.TF32 R248, R28, R54.reuse, R184 ;  /* 0x000000361cf8723c */ /* 0x080fe600000810b8 */
[----:B------:R1:W-:Y:S04]  /*50be0*/  STL.64 [R1+0x700], R180 ;  /* 0x000700b401007387 */ /* 0x0003e80000100a00 */
[----:B------:R4:W-:Y:S04]  /*50bf0*/  STL.64 [R1+0x708], R182 ;  /* 0x000708b601007387 */ /* 0x0009e80000100a00 */
[----:B-1----:R-:W3:Y:S11]  /*50c00*/  LDL.LU.64 R180, [R1+0x290] ;  /* 0x0002900001b47983 */ /* 0x002ef60000300a00 */
[----:B------:R-:W-:Y:S01]  /*50c10*/  @!UPT UIADD3 URZ, URZ, URZ, URZ ;  /* 0x0000003f3f3ff290 */ /* 0x000fe2000fffe03f */
[----:B------:R-:W-:Y:S04]  /*50c20*/  STL.64 [R1+0x6e0], R248 ;  /* 0x0006e0f801007387 */ /* 0x000fe80000100a00 */
[----:B------:R-:W-:Y:S04]  /*50c30*/  STL.64 [R1+0x6e8], R250 ;  /* 0x0006e8fa01007387 */ /* 0x000fe80000100a00 */
[----:B----4-:R-:W4:Y:S01]  /*50c40*/  LDL.LU.64 R182, [R1+0x298] ;  /* 0x0002980001b67983 */ /* 0x010f220000300a00 */
[-C--:B------:R-:W-:Y:S08]  /*50c50*/  HMMA.1688.F32.TF32 R184, R24, R54.reuse, R192 ;  /* 0x0000003618b8723c */ /* 0x080ff000000810c0 */
[----:B------:R-:W-:Y:S01]  /*50c60*/  HMMA.1688.F32.TF32 R192, R32, R54, R196 ;  /* 0x0000003620c0723c */ /* 0x000fe200000810c4 */
[----:B------:R-:W5:Y:S11]  /*50c70*/  LDSM.16.M88.4 R52, [R0+0xd000] ;  /* 0x00d000000034783b */ /* 0x000f760000000200 */
[----:B------:R-:W-:Y:S03]  /*50c80*/  @!UPT UIADD3 URZ, URZ, URZ, URZ ;  /* 0x0000003f3f3ff290 */ /* 0x000fe6000fffe03f */
[----:B------:R-:W-:Y:S04]  /*50c90*/  STL.64 [R1+0x6d0], R184 ;  /* 0x0006d0b801007387 */ /* 0x000fe80000100a00 */
[----:B------:R5:W-:Y:S04]  /*50ca0*/  STL.64 [R1+0x6d8], R186 ;  /* 0x0006d8ba01007387 */ /* 0x000be80000100a00 */
[----:B------:R-:W-:Y:S04]  /*50cb0*/  STL.64 [R1+0x690], R192 ;  /* 0x000690c001007387 */ /* 0x000fe80000100a00 */
[----:B------:R-:W-:Y:S01]  /*50cc0*/  STL.64 [R1+0x698], R194 ;  /* 0x000698c201007387 */ /* 0x000fe20000100a00 */
[-C--:B-----5:R-:W-:Y:S11]  /*50cd0*/  HMMA.1688.F32.TF32 R184, R4, R52.reuse, R216 ;  /* 0x0000003404b8723c */ /* 0x0a0ff600000810d8 */
[----:B------:R-:W-:Y:S11]  /*50ce0*/  @!UPT UIADD3 URZ, URZ, URZ, URZ ;  /* 0x0000003f3f3ff290 */ /* 0x000ff6000fffe03f */
[----:B------:R-:W-:Y:S02]  /*50cf0*/  @!UPT UIADD3 URZ, URZ, URZ, URZ ;  /* 0x0000003f3f3ff290 */ /* 0x000fe4000fffe03f */
[----:B------:R-:W-:Y:S02]  /*50d00*/  IMAD.MOV.U32 R219, RZ, RZ, R184 ;  /* 0x000000ffffdb7224 */ /* 0x000fe400078e00b8 */
[----:B------:R-:W-:Y:S02]  /*50d10*/  IMAD.MOV.U32 R218, RZ, RZ, R185 ;  /* 0x000000ffffda7224 */ /* 0x000fe400078e00b9 */
[----:B------:R-:W-:Y:S02]  /*50d20*/  IMAD.MOV.U32 R217, RZ, RZ, R186 ;  /* 0x000000ffffd97224 */ /* 0x000fe400078e00ba */
[----:B------:R-:W-:Y:S02]  /*50d30*/  IMAD.MOV.U32 R216, RZ, RZ, R187 ;  /* 0x000000ffffd87224 */ /* 0x000fe400078e00bb */
[-C--:B--2---:R-:W-:Y:S11]  /*50d40*/  HMMA.1688.F32.TF32 R184, R8, R52.reuse, R204 ;  /* 0x0000003408b8723c */ /* 0x084ff600000810cc */
[----:B------:R-:W-:Y:S11]  /*50d50*/  @!UPT UIADD3 URZ, URZ, URZ, URZ ;  /* 0x0000003f3f3ff290 */ /* 0x000ff6000fffe03f */
[----:B------:R-:W-:Y:S02]  /*50d60*/  @!UPT UIADD3 URZ, URZ, URZ, URZ ;  /* 0x0000003f3f3ff290 */ /* 0x000fe4000fffe03f */
[----:B------:R-:W-:Y:S02]  /*50d70*/  IMAD.MOV.U32 R49, RZ, RZ, R184 ;  /* 0x000000ffff317224 */ /* 0x000fe400078e00b8 */
[----:B------:R-:W-:Y:S02]  /*50d80*/  IMAD.MOV.U32 R2, RZ, RZ, R185 ;  /* 0x000000ffff027224 */ /* 0x000fe400078e00b9 */
[----:B------:R-:W-:Y:S02]  /*50d90*/  IMAD.MOV.U32 R3, RZ, RZ, R186 ;  /* 0x000000ffff037224 */ /* 0x000fe400078e00ba */
[----:B------:R-:W-:Y:S02]  /*50da0*/  IMAD.MOV.U32 R252, RZ, RZ, R187 ;  /* 0x000000fffffc7224 */ /* 0x000fe400078e00bb */
[-C--:B---3--:R-:W-:Y:S11]  /*50db0*/  HMMA.1688.F32.TF32 R184, R12, R52.reuse, R200 ;  /* 0x000000340cb8723c */ /* 0x088ff600000810c8 */
[----:B------:R-:W-:Y:S11]  /*50dc0*/  @!UPT UIADD3 URZ, URZ, URZ, URZ ;  /* 0x0000003f3f3ff290 */ /* 0x000ff6000fffe03f */
[----:B------:R-:W-:Y:S02]  /*50dd0*/  @!UPT UIADD3 URZ, URZ, URZ, URZ ;  /* 0x0000003f3f3ff290 */ /* 0x000fe4000fffe03f */
[----:B------:R-:W-:Y:S01]  /*50de0*/  IMAD.MOV.U32 R48, RZ, RZ, R187 ;  /* 0x000000ffff307224 */ /* 0x000fe200078e00bb */
[----:B------:R-:W-:Y:S04]  /*50df0*/  STL.64 [R1+0x30], R184 ;  /* 0x000030b801007387 */ /* 0x000fe80000100a00 */
[----:B------:R-:W-:Y:S04]  /*50e00*/  STL [R1+0x38], R186 ;  /* 0x000038ba01007387 */ /* 0x000fe80000100800 */
[----:B------:R-:W-:Y:S04]  /*50e10*/  STL.64 [R1+0x33f0], R50 ;  /* 0x0033f03201007387 */ /* 0x000fe80000100a00 */
[----:B------:R1:W-:Y:S04]  /*50e20*/  STL.64 [R1+0x33e8], R48 ;  /* 0x0033e83001007387 */ /* 0x0003e80000100a00 */
[----:B-1----:R-:W2:Y:S04]  /*50e30*/  LDL.LU.64 R48, [R1+0x1110] ;  /* 0x0011100001307983 */ /* 0x002ea80000300a00 */
[----:B------:R-:W2:Y:S01]  /*50e40*/  LDL.LU.64 R50, [R1+0x1118] ;  /* 0x0011180001327983 */ /* 0x000ea20000300a00 */
[----:B----4-:R-:W-:Y:S03]  /*50e50*/  HMMA.1688.F32.TF32 R180, R16, R52, R180 ;  /* 0x0000003410b4723c */ /* 0x010fe600000810b4 */
[----:B------:R-:W-:Y:S11]  /*50e60*/  STL.64 [R1+0x3410], R42 ;  /* 0x0034102a01007387 */ /* 0x000ff60000100a00 */
[----:B------:R-:W-:Y:S10]  /*50e70*/  @!UPT UIADD3 URZ, URZ, URZ, URZ ;  /* 0x0000003f3f3ff290 */ /* 0x000ff4000fffe03f */
[----:B------:R-:W-:Y:S02]  /*50e80*/  IMAD.MOV.U32 R41, RZ, RZ, R182 ;  /* 0x000000ffff297224 */ /* 0x000fe400078e00b6 */
[----:B------:R-:W-:-:S05]  /*50e90*/  IMAD.MOV.U32 R40, RZ, RZ, R183 ;  /* 0x000000ffff287224 */ /* 0x000fca00078e00b7 */
[----:B------:R1:W-:Y:S02]  /*50ea0*/  STL.64 [R1+0x3408], R40 ;  /* 0x0034082801007387 */ /* 0x0003e40000100a00 */
[-C--:B-1----:R-:W-:Y:S01]  /*50eb0*/  HMMA.1688.F32.TF32 R40, R20, R58.reuse, R60 ;  /* 0x0000003a1428723c */ /* 0x082fe2000008103c */
[----:B------:R-:W-:Y:S02]  /*50ec0*/  IMAD.MOV.U32 R45, RZ, RZ, R180 ;  /* 0x000000ffff2d7224 */ /* 0x000fe400078e00b4 */
[----:B------:R-:W-:Y:S01]  /*50ed0*/  IMAD.MOV.U32 R44, RZ, RZ, R181 ;  /* 0x000000ffff2c7224 */ /* 0x000fe200078e00b5 */
[----:B------:R-:W-:Y:S04]  /*50ee0*/  STL.64 [R1+0x3400], R46 ;  /* 0x0034002e01007387 */ /* 0x000fe80000100a00 */
[----:B------:R1:W-:Y:S04]  /*50ef0*/  STL.64 [R1+0x33f8], R44 ;  /* 0x0033f82c01007387 */ /* 0x0003e80000100a00 */
[----:B------:R-:W-:Y:S04]  /*50f00*/  STL.64 [R1+0x33e0], R54 ;  /* 0x0033e03601007387 */ /* 0x000fe80000100a00 */
[----:B------:R-:W3:Y:S04]  /*50f10*/  LDL.LU.64 R184, [R1+0xa00] ;  /* 0x000a000001b87983 */ /* 0x000ee80000300a00 */
[----:B------:R-:W3:Y:S04]  /*50f20*/  LDL.LU.64 R186, [R1+0xa08] ;  /* 0x000a080001ba7983 */ /* 0x000ee80000300a00 */
[----:B------:R-:W-:Y:S04]  /*50f30*/  STL.64 [R1+0x6c0], R40 ;  /* 0x0006c02801007387 */ /* 0x000fe80000100a00 */
[----:B------:R4:W-:Y:S04]  /*50f40*/  STL.64 [R1+0x6c8], R42 ;  /* 0x0006c82a01007387 */ /* 0x0009e80000100a00 */
[----:B------:R-:W5:Y:S04]  /*50f50*/  LDL.LU.64 R180, [R1+0xc20] ;  /* 0x000c200001b47983 */ /* 0x000f680000300a00 */
[----:B------:R-:W5:Y:S04]  /*50f60*/  LDL.LU.64 R182, [R1+0xc28] ;  /* 0x000c280001b67983 */ /* 0x000f680000300a00 */
[----:B-1----:R-:W5:Y:S04]  /*50f70*/  LDL.LU.64 R44, [R1+0x2b0] ;  /* 0x0002b000012c7983 */ /* 0x002f680000300a00 */
[----:B------:R-:W5:Y:S01]  /*50f80*/  LDL.LU.64 R46, [R1+0x2b8] ;  /* 0x0002b800012e7983 */ /* 0x000f620000300a00 */
[-C--:B----4-:R-:W-:Y:S08]  /*50f90*/  HMMA.1688.F32.TF32 R40, R28, R58.reuse, R64 ;  /* 0x0000003a1c28723c */ /* 0x090ff00000081040 */
[-C--:B------:R-:W-:Y:S11]  /*50fa0*/  HMMA.1688.F32.TF32 R52, R32, R58.reuse, R176 ;  /* 0x0000003a2034723c */ /* 0x080ff600000810b0 */
[----:B------:R-:W-:Y:S04]  /*50fb0*/  @!UPT UIADD3 URZ, URZ, URZ, URZ ;  /* 0x0000003f3f3ff290 */ /* 0x000fe8000fffe03f */
[----:B------:R-:W-:Y:S04]  /*50fc0*/  STL.64 [R1+0x6b0], R40 ;  /* 0x0006b02801007387 */ /* 0x000fe80000100a00 */
[----:B------:R1:W-:Y:S02]  /*50fd0*/  STL.64 [R1+0x6b8], R42 ;  /* 0x0006b82a01007387 */ /* 0x0003e40000100a00 */
[----:B-1----:R-:W-:Y:S02]  /*50fe0*/  HMMA.1688.F32.TF32 R40, R24, R58, R172 ;  /* 0x0000003a1828723c */ /* 0x002fe400000810ac */
[----:B------:R-:W2:Y:S11]  /*50ff0*/  LDSM.16.M88.4 R56, [R0+0xd400] ;  /* 0x00d400000038783b */ /* 0x000eb60000000200 */
[----:B------:R-:W-:Y:S10]  /*51000*/  @!UPT UIADD3 URZ, URZ, URZ, URZ ;  /* 0x0000003f3f3ff290 */ /* 0x000ff4000fffe03f */
[----:B------:R-:W-:Y:S04]  /*51010*/  STL.64 [R1+0x6a0], R40 ;  /* 0x0006a02801007387 */ /* 0x000fe80000100a00 */
[----:B------:R-:W-:Y:S04]  /*51020*/  STL.64 [R1+0x6a8], R42 ;  /* 0x0006a82a01007387 */ /* 0x000fe80000100a00 */
[----:B------:R1:W-:Y:S04]  /*51030*/  STL.64 [R1+0x650], R52 ;  /* 0x0006503401007387 */ /* 0x0003e80000100a00 */
[----:B------:R4:W-:Y:S04]  /*51040*/  STL.64 [R1+0x658], R54 ;  /* 0x0006583601007387 */ /* 0x0009e80000100a00 */
[----:B-1----:R-:W5:Y:S04]  /*51050*/  LDL.LU.64 R52, [R1+0x1350] ;  /* 0x0013500001347983 */ /* 0x002f680000300a00 */
[----:B----4-:R-:W4:Y:S01]  /*51060*/  LDL.LU.64 R54, [R1+0x1358] ;  /* 0x0013580001367983 */ /* 0x010f220000300a00 */
        /* <DEDUP_REMOVED lines=11> */
[-C--:B---3--:R-:W-:Y:S08]  /*51120*/  HMMA.1688.F32.TF32 R248, R8, R56.reuse, R184 ;  /* 0x0000003808f8723c */ /* 0x088ff000000810b8 */
[-C--:B-----5:R-:W-:Y:S08]  /*51130*/  HMMA.1688.F32.TF32 R60, R12, R56.reuse, R180 ;  /* 0x000000380c3c723c */ /* 0x0a0ff000000810b4 */
[----:B------:R-:W-:Y:S07]  /*51140*/  HMMA.1688.F32.TF32 R64, R16, R56, R44 ;  /* 0x000000381040723c */ /* 0x000fee000008102c */
[----:B------:R-:W-:Y:S04]  /*51150*/  STL.64 [R1+0x33c8], R250 ;  /* 0x0033c8fa01007387 */ /* 0x000fe80000100a00 */
[----:B------:R-:W-:Y:S04]  /*51160*/  STL.64 [R1+0x33c0], R248 ;  /* 0x0033c0f801007387 */ /* 0x000fe80000100a00 */
[----:B------:R-:W-:Y:S04]  /*51170*/  STL.64 [R1+0x33d8], R62 ;  /* 0x0033d83e01007387 */ /* 0x000fe80000100a00 */
[----:B------:R-:W-:Y:S04]  /*51180*/  STL.64 [R1+0x33d0], R60 ;  /* 0x0033d03c01007387 */ /* 0x000fe80000100a00 */
[----:B------:R-:W3:Y:S04]  /*51190*/  LDL.LU.64 R44, [R1+0x2c0] ;  /* 0x0002c000012c7983 */ /* 0x000ee80000300a00 */
[----:B------:R-:W3:Y:S04]  /*511a0*/  LDL.LU.64 R46, [R1+0x2c8] ;  /* 0x0002c800012e7983 */ /* 0x000ee80000300a00 */
[----:B------:R-:W-:Y:S04]  /*511b0*/  STL.64 [R1+0x3428], R66 ;  /* 0x0034284201007387 */ /* 0x000fe80000100a00 */
[----:B------:R-:W-:Y:S04]  /*511c0*/  STL.64 [R1+0x3420], R64 ;  /* 0x0034204001007387 */ /* 0x000fe80000100a00 */
[----:B------:R1:W-:Y:S02]  /*511d0*/  STL.64 [R1+0x3418], R58 ;  /* 0x0034183a01007387 */ /* 0x0003e40000100a00 */
[-C--:B-1----:R-:W-:Y:S08]  /*511e0*/  HMMA.1688.F32.TF32 R56, R20, R70.reuse, R72 ;  /* 0x000000461438723c */ /* 0x082ff00000081048 */
[-C--:B------:R-:W-:Y:S08]  /*511f0*/  HMMA.1688.F32.TF32 R64, R28, R70.reuse, R76 ;  /* 0x000000461c40723c */ /* 0x080ff0000008104c */
[-C--:B------:R-:W-:Y:S07]  /*51200*/  HMMA.1688.F32.TF32 R60, R24, R70.reuse, R80 ;  /* 0x00000046183c723c */ /* 0x080fee0000081050 */
[----:B------:R-:W-:Y:S04]  /*51210*/  STL.64 [R1+0x680], R56 ;  /* 0x0006803801007387 */ /* 0x000fe80000100a00 */
[----:B------:R1:W-:Y:S02]  /*51220*/  STL.64 [R1+0x688], R58 ;  /* 0x0006883a01007387 */ /* 0x0003e40000100a00 */
[----:B-1----:R-:W-:Y:S02]  /*51230*/  HMMA.1688.F32.TF32 R56, R32, R70, R84 ;  /* 0x000000462038723c */ /* 0x002fe40000081054 */
[----:B------:R-:W4:Y:S04]  /*51240*/  LDSM.16.M88.4 R68, [R0+0xd800] ;  /* 0x00d800000044783b */ /* 0x000f280000000200 */
[----:B------:R-:W-:Y:S04]  /*51250*/  STL.64 [R1+0x670], R64 ;  /* 0x0006704001007387 */ /* 0x000fe80000100a00 */
[----:B------:R-:W-:Y:S04]  /*51260*/  STL.64 [R1+0x678], R66 ;  /* 0x0006784201007387 */ /* 0x000fe80000100a00 */
[----:B------:R-:W-:Y:S04]  /*51270*/  STL.64 [R1+0x660], R60 ;  /* 0x0006603c01007387 */ /* 0x000fe80000100a00 */
[----:B------:R-:W-:Y:S01]  /*51280*/  STL.64 [R1+0x668], R62 ;  /* 0x0006683e01007387 */ /* 0x000fe20000100a00 */
[-C--:B----4-:R-:W-:Y:S04]  /*51290*/  HMMA.1688.F32.TF32 R72, R4, R68.reuse, R52 ;  /* 0x000000440448723c */ /* 0x090fe80000081034 */
[----:B------:R-:W-:Y:S04]  /*512a0*/  STL.64 [R1+0x610], R56 ;  /* 0x0006103801007387 */ /* 0x000fe80000100a00 */
[----:B------:R-:W-:Y:S11]  /*512b0*/  STL.64 [R1+0x618], R58 ;  /* 0x0006183a01007387 */ /* 0x000ff60000100a00 */
[----:B------:R-:W-:Y:S04]  /*512c0*/  @!UPT UIADD3 URZ, URZ, URZ, URZ ;  /* 0x0000003f3f3ff290 */ /* 0x000fe8000fffe03f */
[----:B------:R-:W-:Y:S04]  /*512d0*/  STL.64 [R1+0x3438], R74 ;  /* 0x0034384a01007387 */ /* 0x000fe80000100a00 */
[----:B------:R-:W-:Y:S01]  /*512e0*/  STL.64 [R1+0x3430], R72 ;  /* 0x0034304801007387 */ /* 0x000fe20000100a00 */
[-C--:B--2---:R-:W-:Y:S03]  /*512f0*/  HMMA.1688.F32.TF32 R76, R8, R68.reuse, R40 ;  /* 0x00000044084c723c */ /* 0x084fe60000081028 */
[----:B------:R-:W2:Y:S04]  /*51300*/  LDL.LU.64 R40, [R1+0x13b0] ;  /* 0x0013b00001287983 */ /* 0x000ea80000300a00 */
[----:B------:R-:W2:Y:S11]  /*51310*/  LDL.LU.64 R42, [R1+0x13b8] ;  /* 0x0013b800012a7983 */ /* 0x000eb60000300a00 */
[----:B------:R-:W-:Y:S05]  /*51320*/  @!UPT UIADD3 URZ, URZ, URZ, URZ ;  /* 0x0000003f3f3ff290 */ /* 0x000fea000fffe03f */
[----:B------:R-:W-:Y:S04]  /*51330*/  STL.64 [R1+0x3448], R78 ;  /* 0x0034484e01007387 */ /* 0x000fe80000100a00 */
[----:B------:R1:W-:Y:S04]  /*51340*/  STL.64 [R1+0x3440], R76 ;  /* 0x0034404c01007387 */ /* 0x0003e80000100a00 */
[----:B-1----:R-:W4:Y:S04]  /*51350*/  LDL.LU.64 R76, [R1+0xbd0] ;  /* 0x000bd000014c7983 */ /* 0x002f280000300a00 */
[----:B------:R-:W4:Y:S04]  /*51360*/  LDL.LU.64 R78, [R1+0xbd8] ;  /* 0x000bd800014e7983 */ /* 0x000f280000300a00 */
[----:B------:R-:W5:Y:S04]  /*51370*/  LDL.LU.64 R72, [R1+0x10c0] ;  /* 0x0010c00001487983 */ /* 0x000f680000300a00 */
[----:B------:R-:W5:Y:S04]  /*51380*/  LDL.LU.64 R74, [R1+0x10c8] ;  /* 0x0010c800014a7983 */ /* 0x000f680000300a00 */
[----:B------:R-:W5:Y:S04]  /*51390*/  LDL.LU.64 R64, [R1+0x2e0] ;  /* 0x0002e00001407983 */ /* 0x000f680000300a00 */
[----:B------:R-:W5:Y:S01]  /*513a0*/  LDL.LU.64 R66, [R1+0x2e8] ;  /* 0x0002e80001427983 */ /* 0x000f620000300a00 */
[-C--:B------:R-:W-:Y:S03]  /*513b0*/  HMMA.1688.F32.TF32 R80, R12, R68.reuse, R48 ;  /* 0x000000440c50723c */ /* 0x080fe60000081030 */
[----:B------:R-:W5:Y:S04]  /*513c0*/  LDL.LU.64 R60, [R1+0x13e0] ;  /* 0x0013e000013c7983 */ /* 0x000f680000300a00 */
[----:B------:R-:W5:Y:S04]  /*513d0*/  LDL.LU.64 R62, [R1+0x13e8] ;  /* 0x0013e800013e7983 */ /* 0x000f680000300a00 */
[----:B------:R-:W5:Y:S04]  /*513e0*/  LDL.LU.64 R56, [R1+0xd80] ;  /* 0x000d800001387983 */ /* 0x000f680000300a00 */
[----:B------:R-:W5:Y:S04]  /*513f0*/  LDL.LU.64 R58, [R1+0xd88] ;  /* 0x000d8800013a7983 */ /* 0x000f680000300a00 */
[----:B------:R-:W5:Y:S01]  /*51400*/  LDL.LU.64 R52, [R1+0x12c0] ;  /* 0x0012c00001347983 */ /* 0x000f620000300a00 */
[----:B---3--:R-:W-:Y:S03]  /*51410*/  HMMA.1688.F32.TF32 R84, R16, R68, R44 ;  /* 0x000000441054723c */ /* 0x008fe6000008102c */
[----:B------:R-:W3:Y:S04]  /*51420*/  LDL.LU.64 R54, [R1+0x12c8] ;  /* 0x0012c80001367983 */ /* 0x000ee80000300a00 */
[----:B------:R-:W3:Y:S04]  /*51430*/  LDL.LU.64 R48, [R1+0x9f0] ;  /* 0x0009f00001307983 */ /* 0x000ee80000300a00 */
[----:B------:R-:W3:Y:S04]  /*51440*/  LDL.LU.64 R50, [R1+0x9f8] ;  /* 0x0009f80001327983 */ /* 0x000ee80000300a00 */
[----:B------:R-:W-:Y:S04]  /*51450*/  STL.64 [R1+0x3458], R82 ;  /* 0x0034585201007387 */ /* 0x000fe80000100a00 */
[----:B------:R1:W-:Y:S04]  /*51460*/  STL.64 [R1+0x3450], R80 ;  /* 0x0034505001007387 */ /* 0x0003e80000100a00 */
[----:B------:R-:W-:Y:S04]  /*51470*/  STL.64 [R1+0x3470], R86 ;  /* 0x0034705601007387 */ /* 0x000fe80000100a00 */
[----:B------:R-:W-:Y:S04]  /*51480*/  STL.64 [R1+0x3468], R84 ;  /* 0x0034685401007387 */ /* 0x000fe80000100a00 */
[----:B------:R1:W-:Y:S04]  /*51490*/  STL.64 [R1+0x3460], R70 ;  /* 0x0034604601007387 */ /* 0x0003e80000100a00 */
[----:B------:R-:W3:Y:S01]  /*514a0*/  LDL.LU.64 R44, [R1+0x1410] ;  /* 0x00141000012c7983 */ /* 0x000ee20000300a00 */
[-C--:B-1----:R-:W-:Y:S03]  /*514b0*/  HMMA.1688.F32.TF32 R80, R24, R90.reuse, R100 ;  /* 0x0000005a1850723c */ /* 0x082fe60000081064 */
[----:B------:R-:W3:Y:S05]  /*514c0*/  LDL.LU.64 R46, [R1+0x1418] ;  /* 0x00141800012e7983 */ /* 0x000eea0000300a00 */
[-C--:B------:R-:W-:Y:S08]  /*514d0*/  HMMA.1688.F32.TF32 R68, R20, R90.reuse, R92 ;  /* 0x0000005a1444723c */ /* 0x080ff0000008105c */
[-C--:B------:R-:W-:Y:S11]  /*514e0*/  HMMA.1688.F32.TF32 R84, R28, R90.reuse, R96 ;  /* 0x0000005a1c54723c */ /* 0x080ff60000081060 */
[----:B------:R-:W-:Y:S04]  /*514f0*/  @!UPT UIADD3 URZ, URZ, URZ, URZ ;  /* 0x0000003f3f3ff290 */ /* 0x000fe8000fffe03f */
[----:B------:R-:W-:Y:S04]  /*51500*/  STL.64 [R1+0x640], R68 ;  /* 0x0006404401007387 */ /* 0x000fe80000100a00 */
[----:B------:R1:W-:Y:S02]  /*51510*/  STL.64 [R1+0x648], R70 ;  /* 0x0006484601007387 */ /* 0x0003e40000100a00 */
[----:B-1----:R-:W-:Y:S02]  /*51520*/  HMMA.1688.F32.TF32 R68, R32, R90, R104 ;  /* 0x0000005a2044723c */ /* 0x002fe40000081068 */
[----:B------:R-:W2:Y:S04]  /*51530*/  LDSM.16.M88.4 R88, [R0+0xdc00] ;  /* 0x00dc00000058783b */ /* 0x000ea80000000200 */
[----:B------:R-:W-:Y:S04]  /*51540*/  STL.64 [R1+0x630], R84 ;  /* 0x0006305401007387 */ /* 0x000fe80000100a00 */
[----:B------:R-:W-:Y:S04]  /*51550*/  STL.64 [R1+0x638], R86 ;  /* 0x0006385601007387 */ /* 0x000fe80000100a00 */
[----:B------:R-:W-:Y:S04]  /*51560*/  STL.64 [R1+0x620], R80 ;  /* 0x0006205001007387 */ /* 0x000fe80000100a00 */
[----:B------:R-:W-:Y:S05]  /*51570*/  STL.64 [R1+0x628], R82 ;  /* 0x0006285201007387 */ /* 0x000fea0000100a00 */
[----:B------:R-:W-:Y:S04]  /*51580*/  STL.64 [R1+0x5b0], R68 ;  /* 0x0005b04401007387 */ /* 0x000fe80000100a00 */
[----:B------:R1:W-:Y:S01]  /*51590*/  STL.64 [R1+0x5b8], R70 ;  /* 0x0005b84601007387 */ /* 0x0003e20000100a00 */
[----:B--2---:R-:W-:Y:S03]  /*515a0*/  HMMA.1688.F32.TF32 R92, R4, R88, R40 ;  /* 0x00000058045c723c */ /* 0x004fe60000081028 */
[----:B------:R-:W2:Y:S04]  /*515b0*/  LDL.LU.64 R40, [R1+0xf90] ;  /* 0x000f900001287983 */ /* 0x000ea80000300a00 */
[----:B------:R-:W2:Y:S01]  /*515c0*/  LDL.LU.64 R42, [R1+0xf98] ;  /* 0x000f9800012a7983 */ /* 0x000ea20000300a00 */
[----:B-1----:R-:W-:Y:S08]  /*515d0*/  HMMA.1688.F32.TF32 R68, R24, R110, R120 ;  /* 0x0000006e1844723c */ /* 0x002ff00000081078 */
[-C--:B----4-:R-:W-:Y:S08]  /*515e0*/  HMMA.1688.F32.TF32 R96, R8, R88.reuse, R76 ;  /* 0x000000580860723c */ /* 0x090ff0000008104c */
[----:B-----5:R-:W-:Y:S08]  /*515f0*/  HMMA.1688.F32.TF32 R104, R16, R88, R64 ;  /* 0x000000581068723c */ /* 0x020ff00000081040 */
[----:B------:R-:W-:Y:S01]  /*51600*/  HMMA.1688.F32.TF32 R64, R20, R110, R112 ;  /* 0x0000006e1440723c */ /* 0x000fe20000081070 */
[----:B------:R-:W-:Y:S04]  /*51610*/  STL.64 [R1+0x3488], R94 ;  /* 0x0034885e01007387 */ /* 0x000fe80000100a00 */
[----:B------:R-:W-:Y:S04]  /*51620*/  STL.64 [R1+0x3480], R92 ;  /* 0x0034805c01007387 */ /* 0x000fe80000100a00 */
[----:B------:R-:W-:Y:S01]  /*51630*/  STL.64 [R1+0x3498], R98 ;  /* 0x0034986201007387 */ /* 0x000fe20000100a00 */
[----:B------:R-:W-:Y:S03]  /*51640*/  HMMA.1688.F32.TF32 R100, R12, R88, R72 ;  /* 0x000000580c64723c */ /* 0x000fe60000081048 */
[----:B------:R-:W-:Y:S05]  /*51650*/  STL.64 [R1+0x3490], R96 ;  /* 0x0034906001007387 */ /* 0x000fea0000100a00 */
[-C--:B------:R-:W-:Y:S05]  /*51660*/  HMMA.1688.F32.TF32 R72, R28, R110.reuse, R116 ;  /* 0x0000006e1c48723c */ /* 0x080fea0000081074 */
[----:B------:R-:W-:Y:S04]  /*51670*/  STL.64 [R1+0x600], R64 ;  /* 0x0006004001007387 */ /* 0x000fe80000100a00 */
[----:B------:R1:W-:Y:S02]  /*51680*/  STL.64 [R1+0x608], R66 ;  /* 0x0006084201007387 */ /* 0x0003e40000100a00 */
[----:B-1----:R-:W-:Y:S02]  /*51690*/  HMMA.1688.F32.TF32 R64, R32, R110, R124 ;  /* 0x0000006e2040723c */ /* 0x002fe4000008107c */
[----:B------:R-:W3:Y:S06]  /*516a0*/  LDSM.16.M88.4 R108, [R0+0xe000] ;  /* 0x00e00000006c783b */ /* 0x000eec0000000200 */
[-C--:B------:R-:W-:Y:S08]  /*516b0*/  HMMA.1688.F32.TF32 R132, R4, R128.reuse, R132 ;  /* 0x000000800484723c */ /* 0x080ff00000081084 */
[-C--:B------:R-:W-:Y:S08]  /*516c0*/  HMMA.1688.F32.TF32 R136, R8, R128.reuse, R136 ;  /* 0x000000800888723c */ /* 0x080ff00000081088 */
[----:B------:R-:W-:Y:S08]  /*516d0*/  HMMA.1688.F32.TF32 R140, R12, R128, R140 ;  /* 0x000000800c8c723c */ /* 0x000ff0000008108c */
[----:B---3--:R-:W-:Y:S08]  /*516e0*/  HMMA.1688.F32.TF32 R124, R16, R108, R48 ;  /* 0x0000006c107c723c */ /* 0x008ff00000081030 */
[----:B------:R-:W-:Y:S01]  /*516f0*/  HMMA.1688.F32.TF32 R48, R20, R130, R132 ;  /* 0x000000821430723c */ /* 0x000fe20000081084 */
[----:B------:R-:W-:Y:S04]  /*51700*/  STL.64 [R1+0x5f0], R72 ;  /* 0x0005f04801007387 */ /* 0x000fe80000100a00 */
[----:B------:R-:W-:Y:S04]  /*51710*/  STL.64 [R1+0x5f8], R74 ;  /* 0x0005f84a01007387 */ /* 0x000fe80000100a00 */
[----:B------:R-:W-:Y:S01]  /*51720*/  STL.64 [R1+0x5d0], R68 ;  /* 0x0005d04401007387 */ /* 0x000fe20000100a00 */
[-C--:B------:R-:W-:Y:S03]  /*51730*/  HMMA.1688.F32.TF32 R116, R8, R108.reuse, R56 ;  /* 0x0000006c0874723c */ /* 0x080fe60000081038 */
[----:B------:R-:W-:Y:S04]  /*51740*/  STL.64 [R1+0x5d8], R70 ;  /* 0x0005d84601007387 */ /* 0x000fe80000100a00 */
[----:B------:R-:W-:Y:S01]  /*51750*/  STL.64 [R1+0x5a0], R64 ;  /* 0x0005a04001007387 */ /* 0x000fe20000100a00 */
[----:B------:R-:W-:Y:S03]  /*51760*/  HMMA.1688.F32.TF32 R120, R12, R108, R52 ;  /* 0x0000006c0c78723c */ /* 0x000fe60000081034 */
[----:B------:R-:W-:Y:S04]  /*51770*/  STL.64 [R1+0x5a8], R66 ;  /* 0x0005a84201007387 */ /* 0x000fe80000100a00 */
[----:B------:R-:W-:Y:S01]  /*51780*/  STL.64 [R1+0x6f0], R48 ;  /* 0x0006f03001007387 */ /* 0x000fe20000100a00 */
[-C--:B------:R-:W-:Y:S03]  /*51790*/  HMMA.1688.F32.TF32 R56, R28, R130.reuse, R136 ;  /* 0x000000821c38723c */ /* 0x080fe60000081088 */
[----:B------:R1:W-:Y:S05]  /*517a0*/  STL.64 [R1+0x6f8], R50 ;  /* 0x0006f83201007387 */ /* 0x0003ea0000100a00 */
[-C--:B------:R-:W-:Y:S08]  /*517b0*/  HMMA.1688.F32.TF32 R52, R24, R130.reuse, R140 ;  /* 0x000000821834723c */ /* 0x080ff0000008108c */
[----:B-1----:R-:W-:Y:S01]  /*517c0*/  HMMA.1688.F32.TF32 R48, R32, R130, R144 ;  /* 0x000000822030723c */ /* 0x002fe20000081090 */
[----:B------:R-:W1:Y:S06]  /*517d0*/  LDSM.16.M88.4 R128, [R0+0xe400] ;  /* 0x00e400000080783b */ /* 0x000e6c0000000200 */
[----:B------:R-:W-:Y:S04]  /*517e0*/  STL.64 [R1+0x5e0], R56 ;  /* 0x0005e03801007387 */ /* 0x000fe80000100a00 */
[----:B------:R-:W-:Y:S04]  /*517f0*/  STL.64 [R1+0x5e8], R58 ;  /* 0x0005e83a01007387 */ /* 0x000fe80000100a00 */
[----:B------:R-:W-:Y:S04]  /*51800*/  STL.64 [R1+0x5c0], R52 ;  /* 0x0005c03401007387 */ /* 0x000fe80000100a00 */
[----:B------:R-:W-:Y:S01]  /*51810*/  STL.64 [R1+0x5c8], R54 ;  /* 0x0005c83601007387 */ /* 0x000fe20000100a00 */
[----:B------:R-:W-:Y:S03]  /*51820*/  HMMA.1688.F32.TF32 R112, R4, R108, R60 ;  /* 0x0000006c0470723c */ /* 0x000fe6000008103c */
[----:B------:R3:W-:Y:S04]  /*51830*/  STL.64 [R1+0x590], R48 ;  /* 0x0005903001007387 */ /* 0x0007e80000100a00 */
[----:B------:R-:W-:Y:S04]  /*51840*/  STL.64 [R1+0x598], R50 ;  /* 0x0005983201007387 */ /* 0x000fe80000100a00 */
[----:B------:R-:W4:Y:S04]  /*51850*/  LDL.LU.64 R64, [R1+0x13a0] ;  /* 0x0013a00001407983 */ /* 0x000f280000300a00 */
[----:B------:R-:W4:Y:S01]  /*51860*/  LDL.LU.64 R66, [R1+0x13a8] ;  /* 0x0013a80001427983 */ /* 0x000f220000300a00 */
[----:B---3--:R-:W-:-:S03]  /*51870*/  IMAD.MOV.U32 R48, RZ, RZ, R160 ;  /* 0x000000ffff307224 */ /* 0x008fc600078e00a0 */
[----:B------:R-:W3:Y:S01]  /*51880*/  LDL.LU.64 R60, [R1+0xa30] ;  /* 0x000a3000013c7983 */ /* 0x000ee20000300a00 */
[----:B------:R-:W-:-:S03]  /*51890*/  IMAD.MOV.U32 R49, RZ, RZ, R161 ;  /* 0x000000ffff317224 */ /* 0x000fc600078e00a1 */
[----:B------:R-:W3:Y:S01]  /*518a0*/  LDL.LU.64 R62, [R1+0xa38] ;  /* 0x000a3800013e7983 */ /* 0x000ee20000300a00 */
[----:B------:R-:W-:-:S03]  /*518b0*/  IMAD.MOV.U32 R180, RZ, RZ, R156 ;  /* 0x000000ffffb47224 */ /* 0x000fc600078e009c */
[----:B------:R-:W5:Y:S01]  /*518c0*/  LDL.LU R160, [R1+0x34fc] ;  /* 0x0034fc0001a07983 */ /* 0x000f620000300800 */
[----:B------:R-:W-:-:S03]  /*518d0*/  IMAD.MOV.U32 R181, RZ, RZ, R157 ;  /* 0x000000ffffb57224 */ /* 0x000fc600078e009d */
[----:B------:R-:W5:Y:S01]  /*518e0*/  LDL.LU R161, [R1+0x34f8] ;  /* 0x0034f80001a17983 */ /* 0x000f620000300800 */
[----:B------:R-:W-:-:S03]  /*518f0*/  IMAD.MOV.U32 R182, RZ, RZ, R158 ;  /* 0x000000ffffb67224 */ /* 0x000fc600078e009e */
[----:B------:R-:W5:Y:S01]  /*51900*/  LDL.LU R156, [R1+0x34f4] ;  /* 0x0034f400019c7983 */ /* 0x000f620000300800 */
[----:B------:R-:W-:-:S03]  /*51910*/  IMAD.MOV.U32 R183, RZ, RZ, R159 ;  /* 0x000000ffffb77224 */ /* 0x000fc600078e009f */
[----:B------:R-:W5:Y:S04]  /*51920*/  LDL.LU R157, [R1+0x34f0] ;  /* 0x0034f000019d7983 */ /* 0x000f680000300800 */
[----:B------:R-:W5:Y:S04]  /*51930*/  LDL.LU R158, [R1+0x34ec] ;  /* 0x0034ec00019e7983 */ /* 0x000f680000300800 */
[----:B------:R-:W5:Y:S01]  /*51940*/  LDL.LU R159, [R1+0x34e8] ;  /* 0x0034e800019f7983 */ /* 0x000f620000300800 */
[----:B-1----:R-:W-:Y:S03]  /*51950*/  HMMA.1688.F32.TF32 R132, R4, R128, R44 ;  /* 0x000000800484723c */ /* 0x002fe6000008102c */
[----:B------:R-:W5:Y:S04]  /*51960*/  LDL.LU.64 R56, [R1+0x1450] ;  /* 0x0014500001387983 */ /* 0x000f680000300a00 */
[----:B------:R-:W5:Y:S04]  /*51970*/  LDL.LU.64 R58, [R1+0x1458] ;  /* 0x00145800013a7983 */ /* 0x000f680000300a00 */
[----:B------:R-:W5:Y:S04]  /*51980*/  LDL.LU.64 R52, [R1+0x1230] ;  /* 0x0012300001347983 */ /* 0x000f680000300a00 */
[----:B------:R-:W5:Y:S01]  /*51990*/  LDL.LU.64 R54, [R1+0x1238] ;  /* 0x0012380001367983 */ /* 0x000f620000300a00 */
[----:B------:R-:W-:-:S03]  /*519a0*/  MOV R204, R152 ;  /* 0x0000009800cc7202 */ /* 0x000fc60000000f00 */
[----:B------:R-:W5:Y:S01]  /*519b0*/  LDL.LU.64 R44, [R1+0x13d0] ;  /* 0x0013d000012c7983 */ /* 0x000f620000300a00 */
[----:B------:R-:W-:-:S03]  /*519c0*/  IMAD.MOV.U32 R205, RZ, RZ, R153 ;  /* 0x000000ffffcd7224 */ /* 0x000fc600078e0099 */
[----:B------:R-:W5:Y:S01]  /*519d0*/  LDL.LU.64 R46, [R1+0x13d8] ;  /* 0x0013d800012e7983 */ /* 0x000f620000300a00 */
[----:B------:R-:W-:Y:S02]  /*519e0*/  IMAD.MOV.U32 R206, RZ, RZ, R154 ;  /* 0x000000ffffce7224 */ /* 0x000fe400078e009a */
[----:B------:R-:W-:Y:S02]  /*519f0*/  IMAD.MOV.U32 R207, RZ, RZ, R155 ;  /* 0x000000ffffcf7224 */ /* 0x000fe400078e009b */
[----:B------:R-:W-:Y:S02]  /*51a00*/  IMAD.MOV.U32 R192, RZ, RZ, R150 ;  /* 0x000000ffffc07224 */ /* 0x000fe400078e0096 */
[----:B------:R-:W-:Y:S01]  /*51a10*/  IMAD.MOV.U32 R193, RZ, RZ, R151 ;  /* 0x000000ffffc17224 */ /* 0x000fe200078e0097 */
[----:B--2---:R-:W-:Y:S01]  /*51a20*/  HMMA.1688.F32.TF32 R136, R8, R128, R40 ;  /* 0x000000800888723c */ /* 0x004fe20000081028 */
[----:B------:R-:W2:Y:S04]  /*51a30*/  LDL.LU.64 R40, [R1+0xb40] ;  /* 0x000b400001287983 */ /* 0x000ea80000300a00 */
[----:B------:R-:W2:Y:S04]  /*51a40*/  LDL.LU.64 R42, [R1+0xb48] ;  /* 0x000b4800012a7983 */ /* 0x000ea80000300a00 */
[----:B------:R-:W2:Y:S04]  /*51a50*/  LDL.LU R152, [R1+0x34e4] ;  /* 0x0034e40001987983 */ /* 0x000ea80000300800 */
[----:B------:R-:W2:Y:S04]  /*51a60*/  LDL.LU R153, [R1+0x34e0] ;  /* 0x0034e00001997983 */ /* 0x000ea80000300800 */
[----:B------:R-:W2:Y:S04]  /*51a70*/  LDL.LU R154, [R1+0x34dc] ;  /* 0x0034dc00019a7983 */ /* 0x000ea80000300800 */
[----:B------:R-:W2:Y:S04]  /*51a80*/  LDL.LU R155, [R1+0x34d8] ;  /* 0x0034d800019b7983 */ /* 0x000ea80000300800 */
[----:B------:R-:W2:Y:S04]  /*51a90*/  LDL.LU R150, [R1+0x34d4] ;  /* 0x0034d40001967983 */ /* 0x000ea80000300800 */
[----:B------:R-:W2:Y:S01]  /*51aa0*/  LDL.LU R151, [R1+0x34d0] ;  /* 0x0034d00001977983 */ /* 0x000ea20000300800 */
[----:B------:R-:W-:-:S02]  /*51ab0*/  IMAD.MOV.U32 R194, RZ, RZ, R162 ;  /* 0x000000ffffc27224 */ /* 0x000fc400078e00a2 */
[----:B------:R-:W-:Y:S01]  /*51ac0*/  IMAD.MOV.U32 R195, RZ, RZ, R163 ;  /* 0x000000ffffc37224 */ /* 0x000fe200078e00a3 */
[----:B------:R-:W5:Y:S04]  /*51ad0*/  LDL.LU R162, [R1+0x34cc] ;  /* 0x0034cc0001a27983 */ /* 0x000f680000300800 */
[----:B------:R-:W5:Y:S04]  /*51ae0*/  LDL.LU R163, [R1+0x34c8] ;  /* 0x0034c80001a37983 */ /* 0x000f680000300800 */
[----:B------:R-:W5:Y:S01]  /*51af0*/  LDL.LU.64 R72, [R1+0x1480] ;  /* 0x0014800001487983 */ /* 0x000f620000300a00 */
[----:B------:R-:W-:-:S02]  /*51b00*/  IMAD.MOV.U32 R202, RZ, RZ, R149 ;  /* 0x000000ffffca7224 */ /* 0x000fc400078e0095 */
[----:B------:R-:W-:Y:S01]  /*51b10*/  IMAD.MOV.U32 R203, RZ, RZ, R148 ;  /* 0x000000ffffcb7224 */ /* 0x000fe200078e0094 */
[-C--:B----4-:R-:W-:Y:S08]  /*51b20*/  HMMA.1688.F32.TF32 R140, R12, R128.reuse, R64 ;  /* 0x000000800c8c723c */ /* 0x090ff00000081040 */
[----:B---3--:R-:W-:Y:S08]  /*51b30*/  HMMA.1688.F32.TF32 R144, R16, R128, R60 ;  /* 0x000000801090723c */ /* 0x008ff0000008103c */
[-C--:B--2---:R-:W-:Y:S08]  /*51b40*/  HMMA.1688.F32.TF32 R64, R20, R150.reuse, R152 ;  /* 0x000000961440723c */ /* 0x084ff00000081098 */
[-C--:B-----5:R-:W-:Y:S11]  /*51b50*/  HMMA.1688.F32.TF32 R60, R28, R150.reuse, R156 ;  /* 0x000000961c3c723c */ /* 0x0a0ff6000008109c */
[----:B------:R-:W-:Y:S04]  /*51b60*/  @!UPT UIADD3 URZ, URZ, URZ, URZ ;  /* 0x0000003f3f3ff290 */ /* 0x000fe8000fffe03f */
[----:B------:R-:W-:Y:S04]  /*51b70*/  STL.64 [R1+0x7a0], R64 ;  /* 0x0007a04001007387 */ /* 0x000fe80000100a00 */
[----:B------:R-:W-:Y:S04]  /*51b80*/  STL.64 [R1+0x7a8], R66 ;  /* 0x0007a84201007387 */ /* 0x000fe80000100a00 */
[----:B------:R-:W2:Y:S04]  /*51b90*/  LDL.LU.64 R74, [R1+0x1488] ;  /* 0x00148800014a7983 */ /* 0x000ea80000300a00 */
[----:B------:R-:W-:Y:S04]  /*51ba0*/  STL.64 [R1+0x750], R60 ;  /* 0x0007503c01007387 */ /* 0x000fe80000100a00 */
[----:B------:R1:W-:Y:S04]  /*51bb0*/  STL.64 [R1+0x758], R62 ;  /* 0x0007583e01007387 */ /* 0x0003e80000100a00 */
[----:B------:R-:W3:Y:S04]  /*51bc0*/  LDL.LU.64 R68, [R1+0x1390] ;  /* 0x0013900001447983 */ /* 0x000ee80000300a00 */
[----:B------:R-:W3:Y:S01]  /*51bd0*/  LDL.LU.64 R70, [R1+0x1398] ;  /* 0x0013980001467983 */ /* 0x000ee20000300a00 */
[-C--:B-1----:R-:W-:Y:S11]  /*51be0*/  HMMA.1688.F32.TF32 R60, R24, R150.reuse, R160 ;  /* 0x00000096183c723c */ /* 0x082ff600000810a0 */
[----:B------:R-:W-:Y:S11]  /*51bf0*/  @!UPT UIADD3 URZ, URZ, URZ, URZ ;  /* 0x0000003f3f3ff290 */ /* 0x000ff6000fffe03f */
[----:B------:R-:W-:Y:S01]  /*51c00*/  @!UPT UIADD3 URZ, URZ, URZ, URZ ;  /* 0x0000003f3f3ff290 */ /* 0x000fe2000fffe03f */
[----:B------:R-:W-:Y:S04]  /*51c10*/  STL.64 [R1+0x730], R60 ;  /* 0x0007303c01007387 */ /* 0x000fe80000100a00 */
[----:B------:R1:W-:Y:S04]  /*51c20*/  STL.64 [R1+0x738], R62 ;  /* 0x0007383e01007387 */ /* 0x0003e80000100a00 */
[----:B------:R-:W4:Y:S04]  /*51c30*/  LDL.LU.64 R64, [R1+0x1400] ;  /* 0x0014000001407983 */ /* 0x000f280000300a00 */
[----:B------:R-:W4:Y:S01]  /*51c40*/  LDL.LU.64 R66, [R1+0x1408] ;  /* 0x0014080001427983 */ /* 0x000f220000300a00 */
[----:B-1----:R-:W-:Y:S03]  /*51c50*/  HMMA.1688.F32.TF32 R60, R32, R150, R164 ;  /* 0x00000096203c723c */ /* 0x002fe600000810a4 */
[----:B------:R-:W1:Y:S11]  /*51c60*/  LDSM.16.M88.4 R148, [R0+0xe800] ;  /* 0x00e800000094783b */ /* 0x000e760000000200 */
[----:B------:R-:W-:Y:S09]  /*51c70*/  @!UPT UIADD3 URZ, URZ, URZ, URZ ;  /* 0x0000003f3f3ff290 */ /* 0x000ff2000fffe03f */
[----:B------:R5:W-:Y:S04]  /*51c80*/  STL.64 [R1+0x580], R60 ;  /* 0x0005803c01007387 */ /* 0x000be80000100a00 */
[----:B------:R1:W-:Y:S04]  /*51c90*/  STL.64 [R1+0x588], R62 ;  /* 0x0005883e01007387 */ /* 0x0003e80000100a00 */
[----:B-----5:R-:W5:Y:S04]  /*51ca0*/  LDL.LU.64 R60, [R1+0xc00] ;  /* 0x000c0000013c7983 */ /* 0x020f680000300a00 */
[----:B-1----:R-:W5:Y:S01]  /*51cb0*/  LDL.LU.64 R62, [R1+0xc08] ;  /* 0x000c0800013e7983 */ /* 0x002f620000300a00 */
[----:B------:R-:W-:Y:S08]  /*51cc0*/  HMMA.1688.F32.TF32 R164, R16, R148, R40 ;  /* 0x0000009410a4723c */ /* 0x000ff00000081028 */
[----:B------:R-:W-:Y:S08]  /*51cd0*/  HMMA.1688.F32.TF32 R40, R20, R170, R180 ;  /* 0x000000aa1428723c */ /* 0x000ff000000810b4 */
[-C--:B------:R-:W-:Y:S01]  /*51ce0*/  HMMA.1688.F32.TF32 R152, R4, R148.reuse, R56 ;  /* 0x000000940498723c */ /* 0x080fe20000081038 */
[----:B------:R-:W2:Y:S04]  /*51cf0*/  LDL.LU.64 R56, [R1+0x14a0] ;  /* 0x0014a00001387983 */ /* 0x000ea80000300a00 */
[----:B------:R-:W2:Y:S03]  /*51d00*/  LDL.LU.64 R58, [R1+0x14a8] ;  /* 0x0014a800013a7983 */ /* 0x000ea60000300a00 */
[-C--:B------:R-:W-:Y:S07]  /*51d10*/  HMMA.1688.F32.TF32 R156, R8, R148.reuse, R52 ;  /* 0x00000094089c723c */ /* 0x080fee0000081034 */
[----:B------:R1:W-:Y:S01]  /*51d20*/  STL.64 [R1+0x830], R40 ;  /* 0x0008302801007387 */ /* 0x0003e20000100a00 */
[----:B------:R-:W-:Y:S03]  /*51d30*/  HMMA.1688.F32.TF32 R160, R12, R148, R44 ;  /* 0x000000940ca0723c */ /* 0x000fe6000008102c */
[----:B------:R1:W-:Y:S04]  /*51d40*/  STL.64 [R1+0x838], R42 ;  /* 0x0008382a01007387 */ /* 0x0003e80000100a00 */
[----:B------:R-:W2:Y:S04]  /*51d50*/  LDL.LU.64 R52, [R1+0x13c0] ;  /* 0x0013c00001347983 */ /* 0x000ea80000300a00 */
[----:B------:R-:W2:Y:S04]  /*51d60*/  LDL.LU.64 R54, [R1+0x13c8] ;  /* 0x0013c80001367983 */ /* 0x000ea80000300a00 */
[----:B------:R-:W2:Y:S04]  /*51d70*/  LDL.LU.64 R44, [R1+0x1440] ;  /* 0x00144000012c7983 */ /* 0x000ea80000300a00 */
[----:B------:R-:W2:Y:S04]  /*51d80*/  LDL.LU.64 R46, [R1+0x1448] ;  /* 0x00144800012e7983 */ /* 0x000ea80000300a00 */
[----:B-1----:R-:W2:Y:S04]  /*51d90*/  LDL.LU.64 R40, [R1+0xdc0] ;  /* 0x000dc00001287983 */ /* 0x002ea80000300a00 */
[----:B------:R-:W2:Y:S01]  /*51da0*/  LDL.LU.64 R42, [R1+0xdc8] ;  /* 0x000dc800012a7983 */ /* 0x000ea20000300a00 */
[----:B------:R-:W-:Y:S01]  /*51db0*/  IMAD.MOV.U32 R200, RZ, RZ, R169 ;  /* 0x000000ffffc87224 */ /* 0x000fe200078e00a9 */
[----:B------:R-:W-:Y:S01]  /*51dc0*/  HMMA.1688.F32.TF32 R84, R28, R170, R236 ;  /* 0x000000aa1c54723c */ /* 0x000fe200000810ec */
[----:B------:R-:W-:-:S07]  /*51dd0*/  IMAD.MOV.U32 R201, RZ, RZ, R168 ;  /* 0x000000ffffc97224 */ /* 0x000fce00078e00a8 */
[-C--:B------:R-:W-:Y:S08]  /*51de0*/  HMMA.1688.F32.TF32 R80, R24, R170.reuse, R232 ;  /* 0x000000aa1850723c */ /* 0x080ff000000810e8 */
[----:B------:R-:W-:Y:S01]  /*51df0*/  HMMA.1688.F32.TF32 R76, R32, R170, R224 ;  /* 0x000000aa204c723c */ /* 0x000fe200000810e0 */
[----:B------:R-:W3:Y:S06]  /*51e00*/  LDSM.16.M88.4 R168, [R0+0xec00] ;  /* 0x00ec000000a8783b */ /* 0x000eec0000000200 */
[----:B------:R-:W-:Y:S04]  /*51e10*/  STL.64 [R1+0x810], R84 ;  /* 0x0008105401007387 */ /* 0x000fe80000100a00 */
[----:B------:R-:W-:Y:S04]  /*51e20*/  STL.64 [R1+0x818], R86 ;  /* 0x0008185601007387 */ /* 0x000fe80000100a00 */
[----:B------:R-:W-:Y:S04]  /*51e30*/  STL.64 [R1+0x800], R80 ;  /* 0x0008005001007387 */ /* 0x000fe80000100a00 */
[----:B------:R-:W-:Y:S04]  /*51e40*/  STL.64 [R1+0x808], R82 ;  /* 0x0008085201007387 */ /* 0x000fe80000100a00 */
[----:B------:R1:W-:Y:S01]  /*51e50*/  STL.64 [R1+0x710], R76 ;  /* 0x0007104c01007387 */ /* 0x0003e20000100a00 */
[----:B------:R-:W-:-:S03]  /*51e60*/  IMAD.MOV.U32 R50, RZ, RZ, R189 ;  /* 0x000000ffff327224 */ /* 0x000fc600078e00bd */
[----:B------:R-:W-:Y:S01]  /*51e70*/  STL.64 [R1+0x718], R78 ;  /* 0x0007184e01007387 */ /* 0x000fe20000100a00 */
[----:B------:R-:W-:Y:S02]  /*51e80*/  IMAD.MOV.U32 R51, RZ, RZ, R188 ;  /* 0x000000ffff337224 */ /* 0x000fe400078e00bc */
[----:B-1----:R-:W-:Y:S02]  /*51e90*/  IMAD.MOV.U32 R76, RZ, RZ, R222 ;  /* 0x000000ffff4c7224 */ /* 0x002fe400078e00de */
[----:B------:R-:W-:Y:S01]  /*51ea0*/  IMAD.MOV.U32 R77, RZ, RZ, R223 ;  /* 0x000000ffff4d7224 */ /* 0x000fe200078e00df */
[----:B---3--:R-:W-:Y:S08]  /*51eb0*/  HMMA.1688.F32.TF32 R176, R8, R168, R68 ;  /* 0x000000a808b0723c */ /* 0x008ff00000081044 */
[----:B------:R-:W-:Y:S08]  /*51ec0*/  HMMA.1688.F32.TF32 R68, R28, R190, R204 ;  /* 0x000000be1c44723c */ /* 0x000ff000000810cc */
[----:B----4-:R-:W-:Y:S08]  /*51ed0*/  HMMA.1688.F32.TF32 R180, R12, R168, R64 ;  /* 0x000000a80cb4723c */ /* 0x010ff00000081040 */
[----:B------:R-:W-:Y:S08]  /*51ee0*/  HMMA.1688.F32.TF32 R64, R24, R190, R200 ;  /* 0x000000be1840723c */ /* 0x000ff000000810c8 */
[----:B-----5:R-:W-:Y:S08]  /*51ef0*/  HMMA.1688.F32.TF32 R184, R16, R168, R60 ;  /* 0x000000a810b8723c */ /* 0x020ff0000008103c */
[-C--:B------:R-:W-:Y:S11]  /*51f00*/  HMMA.1688.F32.TF32 R60, R20, R190.reuse, R192 ;  /* 0x000000be143c723c */ /* 0x080ff600000810c0 */
[----:B------:R-:W-:Y:S11]  /*51f10*/  @!UPT UIADD3 URZ, URZ, URZ, URZ ;  /* 0x0000003f3f3ff290 */ /* 0x000ff6000fffe03f */
[----:B------:R-:W-:Y:S01]  /*51f20*/  @!UPT UIADD3 URZ, URZ, URZ, URZ ;  /* 0x0000003f3f3ff290 */ /* 0x000fe2000fffe03f */
[----:B------:R-:W-:Y:S04]  /*51f30*/  STL.64 [R1+0x8c0], R60 ;  /* 0x0008c03c01007387 */ /* 0x000fe80000100a00 */
[----:B------:R1:W-:Y:S02]  /*51f40*/  STL.64 [R1+0x8c8], R62 ;  /* 0x0008c83e01007387 */ /* 0x0003e40000100a00 */
[----:B-1----:R-:W-:Y:S02]  /*51f50*/  HMMA.1688.F32.TF32 R60, R32, R190, R240 ;  /* 0x000000be203c723c */ /* 0x002fe400000810f0 */
[----:B------:R-:W2:Y:S04]  /*51f60*/  LDSM.16.M88.4 R188, [R0+0xf000] ;  /* 0x00f0000000bc783b */ /* 0x000ea80000000200 */
[----:B------:R-:W-:Y:S04]  /*51f70*/  STL.64 [R1+0x8a0], R68 ;  /* 0x0008a04401007387 */ /* 0x000fe80000100a00 */
[----:B------:R-:W-:Y:S04]  /*51f80*/  STL.64 [R1+0x8a8], R70 ;  /* 0x0008a84601007387 */ /* 0x000fe80000100a00 */
[----:B------:R-:W-:Y:S04]  /*51f90*/  STL.64 [R1+0x880], R64 ;  /* 0x0008804001007387 */ /* 0x000fe80000100a00 */
[----:B------:R-:W-:Y:S01]  /*51fa0*/  STL.64 [R1+0x888], R66 ;  /* 0x0008884201007387 */ /* 0x000fe20000100a00 */
[----:B--2---:R-:W-:Y:S08]  /*51fb0*/  HMMA.1688.F32.TF32 R204, R16, R188, R40 ;  /* 0x000000bc10cc723c */ /* 0x004ff00000081028 */
[----:B------:R-:W-:Y:S01]  /*51fc0*/  HMMA.1688.F32.TF32 R40, R20, R210, R48 ;  /* 0x000000d21428723c */ /* 0x000fe20000081030 */
[----:B------:R-:W-:Y:S04]  /*51fd0*/  STL.64 [R1+0x7f0], R60 ;  /* 0x0007f03c01007387 */ /* 0x000fe80000100a00 */
[----:B------:R1:W-:Y:S03]  /*51fe0*/  STL.64 [R1+0x7f8], R62 ;  /* 0x0007f83e01007387 */ /* 0x0003e60000100a00 */
[----:B------:R-:W-:Y:S07]  /*51ff0*/  HMMA.1688.F32.TF32 R200, R12, R188, R44 ;  /* 0x000000bc0cc8723c */ /* 0x000fee000008102c */
[----:B------:R-:W-:-:S02]  /*52000*/  IMAD.MOV.U32 R44, RZ, RZ, R230 ;  /* 0x000000ffff2c7224 */ /* 0x000fc400078e00e6 */
[----:B------:R-:W-:-:S06]  /*52010*/  IMAD.MOV.U32 R45, RZ, RZ, R231 ;  /* 0x000000ffff2d7224 */ /* 0x000fcc00078e00e7 */
[----:B------:R2:W-:Y:S04]  /*52020*/  STL.64 [R1+0x950], R40 ;  /* 0x0009502801007387 */ /* 0x0005e80000100a00 */
[----:B------:R3:W-:Y:S04]  /*52030*/  STL.64 [R1+0x958], R42 ;  /* 0x0009582a01007387 */ /* 0x0007e80000100a00 */
[----:B------:R-:W4:Y:S04]  /*52040*/  LDL.LU R230, [R1+0x34c4] ;  /* 0x0034c40001e67983 */ /* 0x000f280000300800 */
[----:B------:R-:W5:Y:S04]  /*52050*/  LDL.LU R231, [R1+0x34c0] ;  /* 0x0034c00001e77983 */ /* 0x000f680000300800 */
[----:B------:R-:W2:Y:S04]  /*52060*/  LDL.LU R222, [R1+0x34bc] ;  /* 0x0034bc0001de7983 */ /* 0x000ea80000300800 */
[----:B------:R-:W3:Y:S01]  /*52070*/  LDL.LU R223, [R1+0x34b8] ;  /* 0x0034b80001df7983 */ /* 0x000ee20000300800 */
[----:B------:R-:W-:-:S02]  /*52080*/  IMAD.MOV.U32 R80, RZ, RZ, R221 ;  /* 0x000000ffff507224 */ /* 0x000fc400078e00dd */
[----:B------:R-:W-:Y:S01]  /*52090*/  IMAD.MOV.U32 R81, RZ, RZ, R220 ;  /* 0x000000ffff517224 */ /* 0x000fe200078e00dc */
[----:B------:R-:W4:Y:S04]  /*520a0*/  LDL.LU R221, [R1+0x34b4] ;  /* 0x0034b40001dd7983 */ /* 0x000f280000300800 */
[----:B------:R-:W4:Y:S04]  /*520b0*/  LDL.LU R220, [R1+0x34b0] ;  /* 0x0034b00001dc7983 */ /* 0x000f280000300800 */
[----:B------:R-:W4:Y:S04]  /*520c0*/  LDL.LU R82, [R1+0x138] ;  /* 0x0001380001527983 */ /* 0x000f280000300800 */
[----:B------:R-:W4:Y:S01]  /*520d0*/  LDL.LU R83, [R1+0x13c] ;  /* 0x00013c0001537983 */ /* 0x000f220000300800 */
[----:B------:R-:W-:-:S03]  /*520e0*/  IMAD.MOV.U32 R51, RZ, RZ, R244 ;  /* 0x000000ffff337224 */ /* 0x000fc600078e00f4 */
[----:B------:R-:W4:Y:S01]  /*520f0*/  LDL.LU R84, [R1+0x1c0] ;  /* 0x0001c00001547983 */ /* 0x000f220000300800 */
[----:B------:R-:W-:-:S03]  /*52100*/  IMAD.MOV.U32 R50, RZ, RZ, R245 ;  /* 0x000000ffff327224 */ /* 0x000fc600078e00f5 */
[----:B------:R-:W4:Y:S01]  /*52110*/  LDL.LU R85, [R1+0x1c4] ;  /* 0x0001c40001557983 */ /* 0x000f220000300800 */
[----:B------:R-:W-:Y:S02]  /*52120*/  IMAD.MOV.U32 R49, RZ, RZ, R246 ;  /* 0x000000ffff317224 */ /* 0x000fe400078e00f6 */
[----:B------:R-:W-:Y:S02]  /*52130*/  IMAD.MOV.U32 R48, RZ, RZ, R247 ;  /* 0x000000ffff307224 */ /* 0x000fe400078e00f7 */
[----:B-1----:R-:W-:Y:S02]  /*52140*/  IMAD.MOV.U32 R63, RZ, RZ, R216 ;  /* 0x000000ffff3f7224 */ /* 0x002fe400078e00d8 */
[----:B------:R-:W-:Y:S01]  /*52150*/  IMAD.MOV.U32 R62, RZ, RZ, R217 ;  /* 0x000000ffff3e7224 */ /* 0x000fe200078e00d9 */
[----:B------:R-:W-:Y:S01]  /*52160*/  HMMA.1688.F32.TF32 R196, R8, R188, R52 ;  /* 0x000000bc08c4723c */ /* 0x000fe20000081034 */
[----:B------:R-:W-:Y:S02]  /*52170*/  IMAD.MOV.U32 R61, RZ, RZ, R218 ;  /* 0x000000ffff3d7224 */ /* 0x000fe400078e00da */
[----:B------:R-:W-:-:S04]  /*52180*/  IMAD.MOV.U32 R60, RZ, RZ, R219 ;  /* 0x000000ffff3c7224 */ /* 0x000fc800078e00db */
[----:B------:R-:W-:Y:S02]  /*52190*/  IMAD.MOV.U32 R54, RZ, RZ, R213 ;  /* 0x000000ffff367224 */ /* 0x000fe400078e00d5 */
[----:B------:R-:W-:Y:S01]  /*521a0*/  IMAD.MOV.U32 R55, RZ, RZ, R212 ;  /* 0x000000ffff377224 */ /* 0x000fe200078e00d4 */
[----:B------:R-:W-:Y:S01]  /*521b0*/  HMMA.1688.F32.TF32 R172, R4, R168, R72 ;  /* 0x000000a804ac723c */ /* 0x000fe20000081048 */
[----:B------:R-:W-:Y:S02]  /*521c0*/  IMAD.MOV.U32 R52, RZ, RZ, R215 ;  /* 0x000000ffff347224 */ /* 0x000fe400078e00d7 */
[----:B------:R-:W-:Y:S02]  /*521d0*/  IMAD.MOV.U32 R53, RZ, RZ, R214 ;  /* 0x000000ffff357224 */ /* 0x000fe400078e00d6 */
[----:B--2---:R-:W-:Y:S02]  /*521e0*/  IMAD.MOV.U32 R87, RZ, RZ, R222 ;  /* 0x000000ffff577224 */ /* 0x004fe400078e00de */
[----:B------:R-:W2:Y:S01]  /*521f0*/  LDL.LU R222, [R1+0x128] ;  /* 0x0001280001de7983 */ /* 0x000ea20000300800 */
[----:B---3--:R-:W-:-:S03]  /*52200*/  IMAD.MOV.U32 R86, RZ, RZ, R223 ;  /* 0x000000ffff567224 */ /* 0x008fc600078e00df */
[----:B------:R-:W2:Y:S04]  /*52210*/  LDL.LU R223, [R1+0x12c] ;  /* 0x00012c0001df7983 */ /* 0x000ea80000300800 */
[----:B------:R-:W3:Y:S04]  /*52220*/  LDL.LU R244, [R1+0x150] ;  /* 0x0001500001f47983 */ /* 0x000ee80000300800 */
[----:B------:R-:W3:Y:S04]  /*52230*/  LDL.LU R245, [R1+0x154] ;  /* 0x0001540001f57983 */ /* 0x000ee80000300800 */
[----:B------:R-:W3:Y:S04]  /*52240*/  LDL.LU R246, [R1+0x158] ;  /* 0x0001580001f67983 */ /* 0x000ee80000300800 */
[----:B------:R-:W3:Y:S04]  /*52250*/  LDL.LU R247, [R1+0x15c] ;  /* 0x00015c0001f77983 */ /* 0x000ee80000300800 */
[----:B------:R-:W2:Y:S04]  /*52260*/  LDL.LU R216, [R1+0x190] ;  /* 0x0001900001d87983 */ /* 0x000ea80000300800 */
[----:B------:R-:W2:Y:S04]  /*52270*/  LDL.LU R217, [R1+0x194] ;  /* 0x0001940001d97983 */ /* 0x000ea80000300800 */
[----:B------:R-:W2:Y:S04]  /*52280*/  LDL.LU R218, [R1+0x198] ;  /* 0x0001980001da7983 */ /* 0x000ea80000300800 */
[----:B------:R-:W2:Y:S04]  /*52290*/  LDL.LU R219, [R1+0x19c] ;  /* 0x00019c0001db7983 */ /* 0x000ea80000300800 */
[----:B------:R-:W2:Y:S04]  /*522a0*/  LDL.LU.64 R212, [R1+0x14c0] ;  /* 0x0014c00001d47983 */ /* 0x000ea80000300a00 */
[----:B------:R-:W2:Y:S01]  /*522b0*/  LDL.LU.64 R214, [R1+0x14c8] ;  /* 0x0014c80001d67983 */ /* 0x000ea20000300a00 */
[----:B-----5:R-:W-:-:S03]  /*522c0*/  IMAD.MOV.U32 R70, RZ, RZ, R231 ;  /* 0x000000ffff467224 */ /* 0x020fc600078e00e7 */
[----:B------:R-:W5:Y:S01]  /*522d0*/  LDL.LU.64 R72, [R1+0x13f0] ;  /* 0x0013f00001487983 */ /* 0x000f620000300a00 */
[----:B----4-:R-:W-:-:S03]  /*522e0*/  IMAD.MOV.U32 R71, RZ, RZ, R230 ;  /* 0x000000ffff477224 */ /* 0x010fc600078e00e6 */
[----:B------:R-:W5:Y:S04]  /*522f0*/  LDL.LU.64 R74, [R1+0x13f8] ;  /* 0x0013f800014a7983 */ /* 0x000f680000300a00 */
[----:B------:R-:W4:Y:S04]  /*52300*/  LDL.LU R68, [R1+0x170] ;  /* 0x0001700001447983 */ /* 0x000f280000300800 */
[----:B------:R-:W4:Y:S04]  /*52310*/  LDL.LU R69, [R1+0x174] ;  /* 0x0001740001457983 */ /* 0x000f280000300800 */
[----:B------:R-:W2:Y:S04]  /*52320*/  LDL.LU R231, [R1+0x34ac] ;  /* 0x0034ac0001e77983 */ /* 0x000ea80000300800 */
[----:B------:R-:W3:Y:S01]  /*52330*/  LDL.LU R230, [R1+0x34a8] ;  /* 0x0034a80001e67983 */ /* 0x000ee20000300800 */
[----:B------:R-:W-:-:S03]  /*52340*/  IMAD.MOV.U32 R79, RZ, RZ, R36 ;  /* 0x000000ffff4f7224 */ /* 0x000fc600078e0024 */
[----:B------:R-:W4:Y:S01]  /*52350*/  LDL.LU R40, [R1+0x1d0] ;  /* 0x0001d00001287983 */ /* 0x000f220000300800 */
[----:B------:R-:W-:-:S03]  /*52360*/  IMAD.MOV.U32 R78, RZ, RZ, R37 ;  /* 0x000000ffff4e7224 */ /* 0x000fc600078e0025 */
[----:B------:R-:W4:Y:S01]  /*52370*/  LDL.LU R41, [R1+0x1d4] ;  /* 0x0001d40001297983 */ /* 0x000f220000300800 */
[----:B------:R-:W-:-:S03]  /*52380*/  IMAD.MOV.U32 R47, RZ, RZ, R38 ;  /* 0x000000ffff2f7224 */ /* 0x000fc600078e0026 */
[----:B------:R-:W4:Y:S01]  /*52390*/  LDL.LU R42, [R1+0x1d8] ;  /* 0x0001d800012a7983 */ /* 0x000f220000300800 */
[----:B------:R-:W-:-:S03]  /*523a0*/  MOV R46, R39 ;  /* 0x00000027002e7202 */ /* 0x000fc60000000f00 */
[----:B------:R-:W4:Y:S04]  /*523b0*/  LDL.LU R43, [R1+0x1dc] ;  /* 0x0001dc00012b7983 */ /* 0x000f280000300800 */
[----:B------:R-:W4:Y:S04]  /*523c0*/  LDL.LU R36, [R1+0x100] ;  /* 0x0001000001247983 */ /* 0x000f280000300800 */
[----:B------:R-:W4:Y:S01]  /*523d0*/  LDL.LU R37, [R1+0x104] ;  /* 0x0001040001257983 */ /* 0x000f220000300800 */
[----:B------:R-:W-:Y:S03]  /*523e0*/  HMMA.1688.F32.TF32 R192, R4, R188, R56 ;  /* 0x000000bc04c0723c */ /* 0x000fe60000081038 */
[----:B------:R-:W4:Y:S04]  /*523f0*/  LDL.LU R38, [R1+0x108] ;  /* 0x0001080001267983 */ /* 0x000f280000300800 */
[----:B------:R-:W4:Y:S04]  /*52400*/  LDL.LU R39, [R1+0x10c] ;  /* 0x00010c0001277983 */ /* 0x000f280000300800 */
[----:B------:R-:W4:Y:S04]  /*52410*/  LDL.LU.64 R64, [R1+0x1470] ;  /* 0x0014700001407983 */ /* 0x000f280000300a00 */
[----:B------:R-:W4:Y:S04]  /*52420*/  LDL.LU.64 R66, [R1+0x1478] ;  /* 0x0014780001427983 */ /* 0x000f280000300a00 */
[----:B------:R-:W4:Y:S04]  /*52430*/  LDL.LU.64 R56, [R1+0xff0] ;  /* 0x000ff00001387983 */ /* 0x000f280000300a00 */
[----:B------:R-:W4:Y:S04]  /*52440*/  LDL.LU.64 R58, [R1+0xff8] ;  /* 0x000ff800013a7983 */ /* 0x000f280000300a00 */
[----:B------:R-:W4:Y:S04]  /*52450*/  LDL.LU R96, [R1+0x180] ;  /* 0x0001800001607983 */ /* 0x000f280000300800 */
[----:B------:R-:W4:Y:S04]  /*52460*/  LDL.LU R97, [R1+0x184] ;  /* 0x0001840001617983 */ /* 0x000f280000300800 */
[----:B------:R-:W4:Y:S04]  /*52470*/  LDL.LU R98, [R1+0x188] ;  /* 0x0001880001627983 */ /* 0x000f280000300800 */
[----:B------:R-:W4:Y:S04]  /*52480*/  LDL.LU R99, [R1+0x18c] ;  /* 0x00018c0001637983 */ /* 0x000f280000300800 */
[----:B------:R-:W4:Y:S04]  /*52490*/  LDL.LU R92, [R1+0x140] ;  /* 0x00014000015c7983 */ /* 0x000f280000300800 */
[----:B------:R-:W4:Y:S01]  /*524a0*/  LDL.LU R93, [R1+0x144] ;  /* 0x00014400015d7983 */ /* 0x000f220000300800 */
[----:B--2---:R-:W-:-:S02]  /*524b0*/  IMAD.MOV.U32 R95, RZ, RZ, R231 ;  /* 0x000000ffff5f7224 */ /* 0x004fc400078e00e7 */
[----:B---3--:R-:W-:Y:S02]  /*524c0*/  IMAD.MOV.U32 R94, RZ, RZ, R230 ;  /* 0x000000ffff5e7224 */ /* 0x008fe400078e00e6 */
[----:B------:R-:W2:Y:S04]  /*524d0*/  LDL.LU R230, [R1+0x34a4] ;  /* 0x0034a40001e67983 */ /* 0x000ea80000300800 */
[----:B------:R-:W2:Y:S01]  /*524e0*/  LDL.LU R231, [R1+0x34a0] ;  /* 0x0034a00001e77983 */ /* 0x000ea20000300800 */
[----:B------:R-:W-:Y:S01]  /*524f0*/  HMMA.1688.F32.TF32 R232, R28, R210, R216 ;  /* 0x000000d21ce8723c */ /* 0x000fe200000810d8 */
[----:B------:R-:W-:Y:S02]  /*52500*/  IMAD.MOV.U32 R250, RZ, RZ, R209 ;  /* 0x000000fffffa7224 */ /* 0x000fe400078e00d1 */
[----:B------:R-:W-:-:S05]  /*52510*/  IMAD.MOV.U32 R251, RZ, RZ, R208 ;  /* 0x000000fffffb7224 */ /* 0x000fca00078e00d0 */
[-C--:B------:R-:W-:Y:S08]  /*52520*/  HMMA.1688.F32.TF32 R224, R24, R210.reuse, R244 ;  /* 0x000000d218e0723c */ /* 0x080ff000000810f4 */
[----:B------:R-:W-:Y:S01]  /*52530*/  HMMA.1688.F32.TF32 R216, R32, R210, R220 ;  /* 0x000000d220d8723c */ /* 0x000fe200000810dc */
[----:B------:R-:W5:Y:S06]  /*52540*/  LDSM.16.M88.4 R208, [R0+0xf400] ;  /* 0x00f4000000d0783b */ /* 0x000f6c0000000200 */
[----:B------:R1:W-:Y:S04]  /*52550*/  STL.64 [R1+0x940], R232 ;  /* 0x000940e801007387 */ /* 0x0003e80000100a00 */
[----:B------:R3:W-:Y:S04]  /*52560*/  STL.64 [R1+0x948], R234 ;  /* 0x000948ea01007387 */ /* 0x0007e80000100a00 */
[----:B------:R-:W-:Y:S04]  /*52570*/  STL.64 [R1+0x930], R224 ;  /* 0x000930e001007387 */ /* 0x000fe80000100a00 */
[----:B------:R-:W-:Y:S04]  /*52580*/  STL.64 [R1+0x938], R226 ;  /* 0x000938e201007387 */ /* 0x000fe80000100a00 */
[----:B------:R-:W-:Y:S04]  /*52590*/  STL.64 [R1+0x850], R216 ;  /* 0x000850d801007387 */ /* 0x000fe80000100a00 */
[----:B------:R5:W-:Y:S04]  /*525a0*/  STL.64 [R1+0x858], R218 ;  /* 0x000858da01007387 */ /* 0x000be80000100a00 */
[----:B-1----:R-:W2:Y:S04]  /*525b0*/  LDL.LU.64 R232, [R1+0x14d0] ;  /* 0x0014d00001e87983 */ /* 0x002ea80000300a00 */
[----:B---3--:R-:W3:Y:S04]  /*525c0*/  LDL.LU.64 R234, [R1+0x14d8] ;  /* 0x0014d80001ea7983 */ /* 0x008ee80000300a00 */
[----:B------:R-:W3:Y:S04]  /*525d0*/  LDL.LU.64 R236, [R1+0x1420] ;  /* 0x0014200001ec7983 */ /* 0x000ee80000300a00 */
[----:B------:R-:W3:Y:S01]  /*525e0*/  LDL.LU.64 R238, [R1+0x1428] ;  /* 0x0014280001ee7983 */ /* 0x000ee20000300a00 */
[-C--:B-----5:R-:W-:Y:S03]  /*525f0*/  HMMA.1688.F32.TF32 R216, R8, R208.reuse, R72 ;  /* 0x000000d008d8723c */ /* 0x0a0fe60000081048 */
[----:B------:R-:W5:Y:S04]  /*52600*/  LDL.LU.64 R240, [R1+0x1490] ;  /* 0x0014900001f07983 */ /* 0x000f680000300a00 */
[----:B------:R-:W5:Y:S04]  /*52610*/  LDL.LU.64 R242, [R1+0x1498] ;  /* 0x0014980001f27983 */ /* 0x000f680000300a00 */
[----:B------:R-:W3:Y:S04]  /*52620*/  LDL.LU.64 R244, [R1+0x11a0] ;  /* 0x0011a00001f47983 */ /* 0x000ee80000300a00 */
[----:B------:R-:W3:Y:S01]  /*52630*/  LDL.LU.64 R246, [R1+0x11a8] ;  /* 0x0011a80001f67983 */ /* 0x000ee20000300a00 */
[-C--:B----4-:R-:W-:Y:S03]  /*52640*/  HMMA.1688.F32.TF32 R220, R12, R208.reuse, R64 ;  /* 0x000000d00cdc723c */ /* 0x090fe60000081040 */
[----:B------:R-:W4:Y:S04]  /*52650*/  LDL.LU.64 R72, [R1+0x14e0] ;  /* 0x0014e00001487983 */ /* 0x000f280000300a00 */
[----:B------:R-:W4:Y:S01]  /*52660*/  LDL.LU.64 R74, [R1+0x14e8] ;  /* 0x0014e800014a7983 */ /* 0x000f220000300a00 */
[----:B------:R-:W-:Y:S01]  /*52670*/  HMMA.1688.F32.TF32 R224, R16, R208, R56 ;  /* 0x000000d010e0723c */ /* 0x000fe20000081038 */
[----:B------:R-:W-:-:S02]  /*52680*/  IMAD.MOV.U32 R248, RZ, RZ, R229 ;  /* 0x000000fffff87224 */ /* 0x000fc400078e00e5 */
[----:B------:R-:W-:-:S05]  /*52690*/  IMAD.MOV.U32 R249, RZ, RZ, R228 ;  /* 0x000000fffff97224 */ /* 0x000fca00078e00e4 */
[-C--:B--2---:R-:W-:Y:S08]  /*526a0*/  HMMA.1688.F32.TF32 R40, R20, R230.reuse, R40 ;  /* 0x000000e61428723c */ /* 0x084ff00000081028 */
[-C--:B------:R-:W-:Y:S08]  /*526b0*/  HMMA.1688.F32.TF32 R96, R28, R230.reuse, R96 ;  /* 0x000000e61c60723c */ /* 0x080ff00000081060 */
[-C--:B------:R-:W-:Y:S07]  /*526c0*/  HMMA.1688.F32.TF32 R92, R24, R230.reuse, R92 ;  /* 0x000000e6185c723c */ /* 0x080fee000008105c */
[----:B------:R1:W-:Y:S04]  /*526d0*/  STL.64 [R1+0x9b0], R40 ;  /* 0x0009b02801007387 */ /* 0x0003e80000100a00 */
[----:B------:R2:W-:Y:S04]  /*526e0*/  STL.64 [R1+0x9b8], R42 ;  /* 0x0009b82a01007387 */ /* 0x0005e80000100a00 */
[----:B------:R-:W4:Y:S04]  /*526f0*/  LDL.LU.64 R64, [R1+0x1460] ;  /* 0x0014600001407983 */ /* 0x000f280000300a00 */
[----:B------:R-:W4:Y:S04]  /*52700*/  LDL.LU.64 R66, [R1+0x1468] ;  /* 0x0014680001427983 */ /* 0x000f280000300a00 */
[----:B------:R-:W4:Y:S04]  /*52710*/  LDL.LU.64 R56, [R1+0x14b0] ;  /* 0x0014b00001387983 */ /* 0x000f280000300a00 */
[----:B------:R-:W4:Y:S04]  /*52720*/  LDL.LU.64 R58, [R1+0x14b8] ;  /* 0x0014b800013a7983 */ /* 0x000f280000300a00 */
[----:B-1----:R-:W4:Y:S04]  /*52730*/  LDL.LU.64 R40, [R1+0x1360] ;  /* 0x0013600001287983 */ /* 0x002f280000300a00 */
[----:B--2---:R-:W2:Y:S04]  /*52740*/  LDL.LU.64 R42, [R1+0x1368] ;  /* 0x00136800012a7983 */ /* 0x004ea80000300a00 */
[----:B------:R-:W-:Y:S04]  /*52750*/  STL.64 [R1+0x990], R96 ;  /* 0x0009906001007387 */ /* 0x000fe80000100a00 */
[----:B------:R1:W-:Y:S01]  /*52760*/  STL.64 [R1+0x998], R98 ;  /* 0x0009986201007387 */ /* 0x0003e20000100a00 */
[----:B------:R-:W-:Y:S03]  /*52770*/  HMMA.1688.F32.TF32 R228, R32, R230, R36 ;  /* 0x000000e620e4723c */ /* 0x000fe60000081024 */
[----:B-1----:R-:W2:Y:S04]  /*52780*/  LDL.LU.64 R98, [R1+0x3498] ;  /* 0x0034980001627983 */ /* 0x002ea80000300a00 */
[----:B------:R-:W2:Y:S04]  /*52790*/  LDL.LU.64 R96, [R1+0x3490] ;  /* 0x0034900001607983 */ /* 0x000ea80000300a00 */
[----:B------:R-:W-:Y:S04]  /*527a0*/  STL.64 [R1+0x970], R92 ;  /* 0x0009705c01007387 */ /* 0x000fe80000100a00 */
[----:B------:R1:W-:Y:S04]  /*527b0*/  STL.64 [R1+0x978], R94 ;  /* 0x0009785e01007387 */ /* 0x0003e80000100a00 */
[----:B-1----:R-:W2:Y:S04]  /*527c0*/  LDL.LU.64 R94, [R1+0x3488] ;  /* 0x00348800015e7983 */ /* 0x002ea80000300a00 */
[----:B------:R-:W2:Y:S04]  /*527d0*/  LDL.LU.64 R92, [R1+0x3480] ;  /* 0x00348000015c7983 */ /* 0x000ea80000300a00 */
[----:B------:R-:W2:Y:S04]  /*527e0*/  LDL.LU.64 R38, [R1+0x3478] ;  /* 0x0034780001267983 */ /* 0x000ea80000300a00 */
[----:B------:R-:W-:Y:S04]  /*527f0*/  STL.64 [R1+0x920], R228 ;  /* 0x000920e401007387 */ /* 0x000fe80000100a00 */
[----:B------:R-:W-:Y:S04]  /*52800*/  STL.64 [R1+0x928], R230 ;  /* 0x000928e601007387 */ /* 0x000fe80000100a00 */
[----:B------:R-:W3:Y:S01]  /*52810*/  LDSM.16.M88.4 R228, [R0+0xf800] ;  /* 0x00f8000000e4783b */ /* 0x000ee20000000200 */
[C---:B------:R-:W-:Y:S08]  /*52820*/  HMMA.1688.F32.TF32 R212, R4.reuse, R208, R212 ;  /* 0x000000d004d4723c */ /* 0x040ff000000810d4 */
[-C--:B---3--:R-:W-:Y:S08]  /*52830*/  HMMA.1688.F32.TF32 R232, R4, R228.reuse, R232 ;  /* 0x000000e404e8723c */ /* 0x088ff000000810e8 */
[-C--:B------:R-:W-:Y:S08]  /*52840*/  HMMA.1688.F32.TF32 R236, R8, R228.reuse, R236 ;  /* 0x000000e408ec723c */ /* 0x080ff000000810ec */
[-C--:B-----5:R-:W-:Y:S08]  /*52850*/  HMMA.1688.F32.TF32 R240, R12, R228.reuse, R240 ;  /* 0x000000e40cf0723c */ /* 0x0a0ff000000810f0 */
[----:B------:R-:W-:Y:S08]  /*52860*/  HMMA.1688.F32.TF32 R244, R16, R228, R244 ;  /* 0x000000e410f4723c */ /* 0x000ff000000810f4 */
[-C--:B--2---:R-:W-:Y:S08]  /*52870*/  HMMA.1688.F32.TF32 R84, R20, R38.reuse, R84 ;  /* 0x000000261454723c */ /* 0x084ff00000081054 */
[-C--:B------:R-:W-:Y:S08]  /*52880*/  HMMA.1688.F32.TF32 R68, R28, R38.reuse, R68 ;  /* 0x000000261c44723c */ /* 0x080ff00000081044 */
[-C--:B------:R-:W-:Y:S08]  /*52890*/  HMMA.1688.F32.TF32 R80, R24, R38.reuse, R80 ;  /* 0x000000261850723c */ /* 0x080ff00000081050 */
[----:B------:R-:W-:Y:S01]  /*528a0*/  HMMA.1688.F32.TF32 R36, R32, R38, R76 ;  /* 0x000000262024723c */ /* 0x000fe2000008104c */
[----:B------:R-:W-:Y:S04]  /*528b0*/  STL.64 [R1+0xa00], R84 ;  /* 0x000a005401007387 */ /* 0x000fe80000100a00 */
[----:B------:R1:W-:Y:S04]  /*528c0*/  STL.64 [R1+0xa08], R86 ;  /* 0x000a085601007387 */ /* 0x0003e80000100a00 */
[----:B-1----:R-:W2:Y:S04]  /*528d0*/  LDL.LU.64 R86, [R1+0x3470] ;  /* 0x0034700001567983 */ /* 0x002ea80000300a00 */
[----:B------:R-:W2:Y:S04]  /*528e0*/  LDL.LU.64 R84, [R1+0x3468] ;  /* 0x0034680001547983 */ /* 0x000ea80000300a00 */
[----:B------:R-:W-:Y:S04]  /*528f0*/  STL.64 [R1+0x9f0], R68 ;  /* 0x0009f04401007387 */ /* 0x000fe80000100a00 */
[----:B------:R1:W-:Y:S04]  /*52900*/  STL.64 [R1+0x9f8], R70 ;  /* 0x0009f84601007387 */ /* 0x0003e80000100a00 */
[----:B-1----:R-:W3:Y:S04]  /*52910*/  LDL.LU.64 R70, [R1+0x3460] ;  /* 0x0034600001467983 */ /* 0x002ee80000300a00 */
[----:B------:R-:W-:Y:S04]  /*52920*/  STL.64 [R1+0x9d0], R80 ;  /* 0x0009d05001007387 */ /* 0x000fe80000100a00 */
[----:B------:R1:W-:Y:S04]  /*52930*/  STL.64 [R1+0x9d8], R82 ;  /* 0x0009d85201007387 */ /* 0x0003e80000100a00 */
[----:B-1----:R-:W5:Y:S04]  /*52940*/  LDL.LU.64 R82, [R1+0x3458] ;  /* 0x0034580001527983 */ /* 0x002f680000300a00 */
[----:B------:R-:W5:Y:S04]  /*52950*/  LDL.LU.64 R80, [R1+0x3450] ;  /* 0x0034500001507983 */ /* 0x000f680000300a00 */
[----:B------:R-:W2:Y:S04]  /*52960*/  LDL.LU.64 R78, [R1+0x3448] ;  /* 0x00344800014e7983 */ /* 0x000ea80000300a00 */
[----:B------:R-:W2:Y:S04]  /*52970*/  LDL.LU.64 R76, [R1+0x3440] ;  /* 0x00344000014c7983 */ /* 0x000ea80000300a00 */
[----:B------:R-:W-:Y:S04]  /*52980*/  STL.64 [R1+0x960], R36 ;  /* 0x0009602401007387 */ /* 0x000fe80000100a00 */
[----:B------:R-:W-:Y:S04]  /*52990*/  STL.64 [R1+0x968], R38 ;  /* 0x0009682601007387 */ /* 0x000fe80000100a00 */
[----:B------:R-:W4:Y:S02]  /*529a0*/  LDSM.16.M88.4 R36, [R0+0xfc00] ;  /* 0x00fc00000024783b */ /* 0x000f240000000200 */
[-C--:B----4-:R-:W-:Y:S02]  /*529b0*/  HMMA.1688.F32.TF32 R4, R4, R36.reuse, R72 ;  /* 0x000000240404723c */ /* 0x090fe40000081048 */
[----:B------:R-:W3:Y:S04]  /*529c0*/  LDL.LU.64 R74, [R1+0x3438] ;  /* 0x00343800014a7983 */ /* 0x000ee80000300a00 */
[----:B------:R-:W3:Y:S02]  /*529d0*/  LDL.LU.64 R72, [R1+0x3430] ;  /* 0x0034300001487983 */ /* 0x000ee40000300a00 */
[-C--:B------:R-:W-:Y:S02]  /*529e0*/  HMMA.1688.F32.TF32 R8, R8, R36.reuse, R64 ;  /* 0x000000240808723c */ /* 0x080fe40000081040 */
[----:B------:R-:W4:Y:S04]  /*529f0*/  LDL.LU.64 R66, [R1+0x3428] ;  /* 0x0034280001427983 */ /* 0x000f280000300a00 */
[----:B------:R-:W4:Y:S02]  /*52a00*/  LDL.LU.64 R64, [R1+0x3420] ;  /* 0x0034200001407983 */ /* 0x000f240000300a00 */
[-C--:B------:R-:W-:Y:S02]  /*52a10*/  HMMA.1688.F32.TF32 R12, R12, R36.reuse, R56 ;  /* 0x000000240c0c723c */ /* 0x080fe40000081038 */
[----:B------:R-:W2:Y:S06]  /*52a20*/  LDL.LU.64 R58, [R1+0x3418] ;  /* 0x00341800013a7983 */ /* 0x000eac0000300a00 */
[----:B------:R-:W-:Y:S01]  /*52a30*/  HMMA.1688.F32.TF32 R16, R16, R36, R40 ;  /* 0x000000241010723c */ /* 0x000fe20000081028 */
[----:B------:R-:W2:Y:S04]  /*52a40*/  LDL.LU.64 R42, [R1+0x3410] ;  /* 0x00341000012a7983 */ /* 0x000ea80000300a00 */
[----:B------:R-:W3:Y:S03]  /*52a50*/  LDL.LU.64 R40, [R1+0x3408] ;  /* 0x0034080001287983 */ /* 0x000ee60000300a00 */
[C---:B--2---:R-:W-:Y:S11]  /*52a60*/  HMMA.1688.F32.TF32 R44, R20.reuse, R42, R44 ;  /* 0x0000002a142c723c */ /* 0x044ff6000008102c */
[----:B------:R-:W-:Y:S11]  /*52a70*/  @!UPT UIADD3 URZ, URZ, URZ, URZ ;  /* 0x0000003f3f3ff290 */ /* 0x000ff6000fffe03f */
[----:B------:R-:W-:Y:S01]  /*52a80*/  @!UPT UIADD3 URZ, URZ, URZ, URZ ;  /* 0x0000003f3f3ff290 */ /* 0x000fe2000fffe03f */
[----:B------:R-:W-:Y:S04]  /*52a90*/  STL.64 [R1+0x820], R44 ;  /* 0x0008202c01007387 */ /* 0x000fe80000100a00 */
[----:B------:R1:W-:Y:S04]  /*52aa0*/  STL.64 [R1+0x828], R46 ;  /* 0x0008282e01007387 */ /* 0x0003e80000100a00 */
[----:B-1----:R-:W2:Y:S04]  /*52ab0*/  LDL.LU.64 R46, [R1+0x3400] ;  /* 0x00340000012e7983 */ /* 0x002ea80000300a00 */
[----:B------:R-:W3:Y:S01]  /*52ac0*/  LDL.LU.64 R44, [R1+0x33f8] ;  /* 0x0033f800012c7983 */ /* 0x000ee20000300a00 */
        /* <DEDUP_REMOVED lines=12> */
[----:B-1----:R-:W2:Y:S01]  /*52b90*/  LDL.LU.64 R54, [R1+0x33e0] ;  /* 0x0033e00001367983 */ /* 0x002ea20000300a00 */
[C---:B------:R-:W-:Y:S08]  /*52ba0*/  HMMA.1688.F32.TF32 R248, R20.reuse, R58, R248 ;  /* 0x0000003a14f8723c */ /* 0x040ff000000810f8 */
[C---:B---3--:R-:W-:Y:S08]  /*52bb0*/  HMMA.1688.F32.TF32 R72, R20.reuse, R70, R72 ;  /* 0x000000461448723c */ /* 0x048ff00000081048 */
[C---:B------:R-:W-:Y:S08]  /*52bc0*/  HMMA.1688.F32.TF32 R92, R20.reuse, R90, R92 ;  /* 0x0000005a145c723c */ /* 0x040ff0000008105c */
[C---:B------:R-:W-:Y:S08]  /*52bd0*/  HMMA.1688.F32.TF32 R112, R20.reuse, R110, R112 ;  /* 0x0000006e1470723c */ /* 0x040ff00000081070 */
[C---:B------:R-:W-:Y:S08]  /*52be0*/  HMMA.1688.F32.TF32 R132, R20.reuse, R130, R132 ;  /* 0x000000821484723c */ /* 0x040ff00000081084 */
[----:B--2---:R-:W-:Y:S11]  /*52bf0*/  HMMA.1688.F32.TF32 R60, R20, R54, R60 ;  /* 0x00000036143c723c */ /* 0x004ff6000008103c */
[----:B------:R-:W-:Y:S11]  /*52c00*/  @!UPT UIADD3 URZ, URZ, URZ, URZ ;  /* 0x0000003f3f3ff290 */ /* 0x000ff6000fffe03f */
[----:B------:R-:W-:Y:S01]  /*52c10*/  @!UPT UIADD3 URZ, URZ, URZ, URZ ;  /* 0x0000003f3f3ff290 */ /* 0x000fe2000fffe03f */
[----:B------:R-:W-:Y:S04]  /*52c20*/  STL.64 [R1+0xc20], R60 ;  /* 0x000c203c01007387 */ /* 0x000fe80000100a00 */
[----:B------:R1:W-:Y:S04]  /*52c30*/  STL.64 [R1+0xc28], R62 ;  /* 0x000c283e01007387 */ /* 0x0003e80000100a00 */
[----:B-1----:R-:W2:Y:S04]  /*52c40*/  LDL.LU.64 R62, [R1+0x33d8] ;  /* 0x0033d800013e7983 */ /* 0x002ea80000300a00 */
[----:B------:R-:W2:Y:S04]  /*52c50*/  LDL.LU.64 R60, [R1+0x33d0] ;  /* 0x0033d000013c7983 */ /* 0x000ea80000300a00 */
[----:B------:R-:W-:Y:S04]  /*52c60*/  STL.64 [R1+0xd80], R248 ;  /* 0x000d80f801007387 */ /* 0x000fe80000100a00 */
[----:B------:R1:W-:Y:S04]  /*52c70*/  STL.64 [R1+0xd88], R250 ;  /* 0x000d88fa01007387 */ /* 0x0003e80000100a00 */
[----:B-1----:R-:W3:Y:S04]  /*52c80*/  LDL.LU.64 R250, [R1+0x33c8] ;  /* 0x0033c80001fa7983 */ /* 0x002ee80000300a00 */
[----:B------:R-:W3:Y:S04]  /*52c90*/  LDL.LU.64 R248, [R1+0x33c0] ;  /* 0x0033c00001f87983 */ /* 0x000ee80000300a00 */
[----:B------:R1:W-:Y:S04]  /*52ca0*/  STL.64 [R1+0xf70], R72 ;  /* 0x000f704801007387 */ /* 0x0003e80000100a00 */
[----:B------:R4:W-:Y:S04]  /*52cb0*/  STL.64 [R1+0xf78], R74 ;  /* 0x000f784a01007387 */ /* 0x0009e80000100a00 */
[----:B-1----:R-:W2:Y:S04]  /*52cc0*/  LDL.LU R72, [R1+0x30] ;  /* 0x0000300001487983 */ /* 0x002ea80000300800 */
[----:B------:R-:W2:Y:S01]  /*52cd0*/  LDL.LU R73, [R1+0x34] ;  /* 0x0000340001497983 */ /* 0x000ea20000300800 */
[----:B----4-:R-:W-:-:S03]  /*52ce0*/  IMAD.MOV.U32 R75, RZ, RZ, R48 ;  /* 0x000000ffff4b7224 */ /* 0x010fc600078e0030 */
[----:B------:R-:W2:Y:S04]  /*52cf0*/  LDL.LU R74, [R1+0x38] ;  /* 0x00003800014a7983 */ /* 0x000ea80000300800 */
[----:B------:R-:W4:Y:S04]  /*52d00*/  LDL.LU R48, [R1+0x33b8] ;  /* 0x0033b80001307983 */ /* 0x000f280000300800 */
[----:B------:R1:W-:Y:S04]  /*52d10*/  STL.64 [R1+0x10c0], R92 ;  /* 0x0010c05c01007387 */ /* 0x0003e80000100a00 */
[----:B------:R5:W-:Y:S04]  /*52d20*/  STL.64 [R1+0x10c8], R94 ;  /* 0x0010c85e01007387 */ /* 0x000be80000100a00 */
[----:B-1----:R-:W2:Y:S04]  /*52d30*/  LDL.LU R92, [R1+0x70] ;  /* 0x00007000015c7983 */ /* 0x002ea80000300800 */
[----:B------:R-:W2:Y:S04]  /*52d40*/  LDL.LU R93, [R1+0x74] ;  /* 0x00007400015d7983 */ /* 0x000ea80000300800 */
[----:B-----5:R-:W2:Y:S04]  /*52d50*/  LDL.LU R94, [R1+0x78] ;  /* 0x00007800015e7983 */ /* 0x020ea80000300800 */
[----:B------:R-:W2:Y:S04]  /*52d60*/  LDL.LU R95, [R1+0x7c] ;  /* 0x00007c00015f7983 */ /* 0x000ea80000300800 */
[----:B------:R1:W-:Y:S04]  /*52d70*/  STL.64 [R1+0x1230], R112 ;  /* 0x0012307001007387 */ /* 0x0003e80000100a00 */
[----:B------:R5:W-:Y:S04]  /*52d80*/  STL.64 [R1+0x1238], R114 ;  /* 0x0012387201007387 */ /* 0x000be80000100a00 */
[----:B-1----:R-:W3:Y:S04]  /*52d90*/  LDL.LU R112, [R1+0xb0] ;  /* 0x0000b00001707983 */ /* 0x002ee80000300800 */
[----:B------:R-:W3:Y:S04]  /*52da0*/  LDL.LU R113, [R1+0xb4] ;  /* 0x0000b40001717983 */ /* 0x000ee80000300800 */
[----:B-----5:R-:W3:Y:S04]  /*52db0*/  LDL.LU R114, [R1+0xb8] ;  /* 0x0000b80001727983 */ /* 0x020ee80000300800 */
[----:B------:R-:W3:Y:S04]  /*52dc0*/  LDL.LU R115, [R1+0xbc] ;  /* 0x0000bc0001737983 */ /* 0x000ee80000300800 */
[----:B------:R1:W-:Y:S04]  /*52dd0*/  STL.64 [R1+0x1360], R132 ;  /* 0x0013608401007387 */ /* 0x0003e80000100a00 */
[----:B------:R5:W-:Y:S04]  /*52de0*/  STL.64 [R1+0x1368], R134 ;  /* 0x0013688601007387 */ /* 0x000be80000100a00 */
[----:B-1----:R-:W4:Y:S04]  /*52df0*/  LDL.LU R132, [R1+0x110] ;  /* 0x0001100001847983 */ /* 0x002f280000300800 */
[----:B------:R-:W4:Y:S04]  /*52e00*/  LDL.LU R133, [R1+0x114] ;  /* 0x0001140001857983 */ /* 0x000f280000300800 */
[----:B-----5:R-:W4:Y:S04]  /*52e10*/  LDL.LU R134, [R1+0x118] ;  /* 0x0001180001867983 */ /* 0x020f280000300800 */
[----:B------:R-:W4:Y:S01]  /*52e20*/  LDL.LU R135, [R1+0x11c] ;  /* 0x00011c0001877983 */ /* 0x000f220000300800 */
[C---:B------:R-:W-:Y:S11]  /*52e30*/  HMMA.1688.F32.TF32 R152, R20.reuse, R150, R152 ;  /* 0x000000961498723c */ /* 0x040ff60000081098 */
[----:B------:R-:W-:Y:S11]  /*52e40*/  @!UPT UIADD3 URZ, URZ, URZ, URZ ;  /* 0x0000003f3f3ff290 */ /* 0x000ff6000fffe03f */
[----:B------:R-:W-:Y:S01]  /*52e50*/  @!UPT UIADD3 URZ, URZ, URZ, URZ ;  /* 0x0000003f3f3ff290 */ /* 0x000fe2000fffe03f */
[----:B------:R-:W-:Y:S04]  /*52e60*/  STL.64 [R1+0x13b0], R152 ;  /* 0x0013b09801007387 */ /* 0x000fe80000100a00 */
[----:B------:R1:W-:Y:S02]  /*52e70*/  STL.64 [R1+0x13b8], R154 ;  /* 0x0013b89a01007387 */ /* 0x0003e40000100a00 */
[C---:B-1----:R-:W-:Y:S08]  /*52e80*/  HMMA.1688.F32.TF32 R152, R20.reuse, R170, R172 ;  /* 0x000000aa1498723c */ /* 0x042ff000000810ac */
[C---:B------:R-:W-:Y:S08]  /*52e90*/  HMMA.1688.F32.TF32 R192, R20.reuse, R190, R192 ;  /* 0x000000be14c0723c */ /* 0x040ff000000810c0 */
[C---:B------:R-:W-:Y:S07]  /*52ea0*/  HMMA.1688.F32.TF32 R172, R20.reuse, R210, R212 ;  /* 0x000000d214ac723c */ /* 0x040fee00000810d4 */
[----:B------:R-:W-:Y:S04]  /*52eb0*/  STL.64 [R1+0x13d0], R152 ;  /* 0x0013d09801007387 */ /* 0x000fe80000100a00 */
[----:B------:R1:W-:Y:S02]  /*52ec0*/  STL.64 [R1+0x13d8], R154 ;  /* 0x0013d89a01007387 */ /* 0x0003e40000100a00 */
[C---:B-1----:R-:W-:Y:S08]  /*52ed0*/  HMMA.1688.F32.TF32 R152, R20.reuse, R230, R232 ;  /* 0x000000e61498723c */ /* 0x042ff000000810e8 */
[----:B------:R-:W-:Y:S01]  /*52ee0*/  HMMA.1688.F32.TF32 R20, R20, R38, R4 ;  /* 0x000000261414723c */ /* 0x000fe20000081004 */
[----:B------:R-:W-:Y:S04]  /*52ef0*/  STL.64 [R1+0x13f0], R192 ;  /* 0x0013f0c001007387 */ /* 0x000fe80000100a00 */
[----:B------:R-:W-:Y:S04]  /*52f00*/  STL.64 [R1+0x13f8], R194 ;  /* 0x0013f8c201007387 */ /* 0x000fe80000100a00 */
[----:B------:R-:W-:Y:S04]  /*52f10*/  STL.64 [R1+0x1410], R172 ;  /* 0x001410ac01007387 */ /* 0x000fe80000100a00 */
[----:B------:R-:W-:Y:S04]  /*52f20*/  STL.64 [R1+0x1418], R174 ;  /* 0x001418ae01007387 */ /* 0x000fe80000100a00 */
[----:B------:R1:W-:Y:S04]  /*52f30*/  STL.64 [R1+0x1420], R152 ;  /* 0x0014209801007387 */ /* 0x0003e80000100a00 */
[----:B------:R5:W-:Y:S04]  /*52f40*/  STL.64 [R1+0x1428], R154 ;  /* 0x0014289a01007387 */ /* 0x000be80000100a00 */
[----:B------:R-:W-:Y:S04]  /*52f50*/  STL.64 [R1+0x1440], R20 ;  /* 0x0014401401007387 */ /* 0x000fe80000100a00 */
[----:B------:R2:W-:Y:S01]  /*52f60*/  STL.64 [R1+0x1448], R22 ;  /* 0x0014481601007387 */ /* 0x0005e20000100a00 */
[----:B-1----:R-:W-:-:S02]  /*52f70*/  IMAD.MOV.U32 R152, RZ, RZ, R49 ;  /* 0x000000ffff987224 */ /* 0x002fc400078e0031 */
[----:B------:R-:W-:Y:S02]  /*52f80*/  IMAD.MOV.U32 R153, RZ, RZ, R2 ;  /* 0x000000ffff997224 */ /* 0x000fe400078e0002 */
[----:B-----5:R-:W-:Y:S01]  /*52f90*/  IMAD.MOV.U32 R154, RZ, RZ, R3 ;  /* 0x000000ffff9a7224 */ /* 0x020fe200078e0003 */
[C---:B--2---:R-:W-:Y:S08]  /*52fa0*/  HMMA.1688.F32.TF32 R20, R24.reuse, R50, R92 ;  /* 0x000000321814723c */ /* 0x044ff0000008105c */
[C---:B---3--:R-:W-:Y:S08]  /*52fb0*/  HMMA.1688.F32.TF32 R112, R24.reuse, R46, R112 ;  /* 0x0000002e1870723c */ /* 0x048ff00000081070 */
[C---:B----4-:R-:W-:Y:S11]  /*52fc0*/  HMMA.1688.F32.TF32 R4, R24.reuse, R42, R132 ;  /* 0x0000002a1804723c */ /* 0x050ff60000081084 */
[----:B------:R-:W-:Y:S11]  /*52fd0*/  @!UPT UIADD3 URZ, URZ, URZ, URZ ;  /* 0x0000003f3f3ff290 */ /* 0x000ff6000fffe03f */
[----:B------:R-:W-:Y:S01]  /*52fe0*/  @!UPT UIADD3 URZ, URZ, URZ, URZ ;  /* 0x0000003f3f3ff290 */ /* 0x000fe2000fffe03f */
[----:B------:R-:W-:Y:S04]  /*52ff0*/  STL.64 [R1+0x520], R4 ;  /* 0x0005200401007387 */ /* 0x000fe80000100a00 */
[----:B------:R1:W-:Y:S02]  /*53000*/  STL.64 [R1+0x528], R6 ;  /* 0x0005280601007387 */ /* 0x0003e40000100a00 */
[C---:B-1----:R-:W-:Y:S02]  /*53010*/  HMMA.1688.F32.TF32 R4, R24.reuse, R54, R72 ;  /* 0x000000361804723c */ /* 0x042fe40000081048 */
[----:B------:R-:W-:Y:S04]  /*53020*/  STL.64 [R1+0x540], R112 ;  /* 0x0005407001007387 */ /* 0x000fe80000100a00 */
[----:B------:R-:W-:Y:S04]  /*53030*/  STL.64 [R1+0x548], R114 ;  /* 0x0005487201007387 */ /* 0x000fe80000100a00 */
[----:B------:R-:W2:Y:S04]  /*53040*/  LDL.LU R172, [R1+0x80] ;  /* 0x0000800001ac7983 */ /* 0x000ea80000300800 */
[----:B------:R-:W-:Y:S04]  /*53050*/  STL.64 [R1+0x560], R20 ;  /* 0x0005601401007387 */ /* 0x000fe80000100a00 */
[----:B------:R1:W-:Y:S05]  /*53060*/  STL.64 [R1+0x568], R22 ;  /* 0x0005681601007387 */ /* 0x0003ea0000100a00 */
[----:B------:R-:W-:Y:S04]  /*53070*/  STL.64 [R1+0x870], R4 ;  /* 0x0008700401007387 */ /* 0x000fe80000100a00 */
        /* <DEDUP_REMOVED lines=8> */
[----:B------:R-:W5:Y:S04]  /*53100*/  LDL.LU R212, [R1+0x160] ;  /* 0x0001600001d47983 */ /* 0x000f680000300800 */
[----:B------:R-:W5:Y:S04]  /*53110*/  LDL.LU R213, [R1+0x164] ;  /* 0x0001640001d57983 */ /* 0x000f680000300800 */
[----:B------:R-:W5:Y:S04]  /*53120*/  LDL.LU R214, [R1+0x168] ;  /* 0x0001680001d67983 */ /* 0x000f680000300800 */
[----:B------:R-:W5:Y:S04]  /*53130*/  LDL.LU R215, [R1+0x16c] ;  /* 0x00016c0001d77983 */ /* 0x000f680000300800 */
[----:B------:R-:W2:Y:S04]  /*53140*/  LDL.LU R49, [R1+0x33b4] ;  /* 0x0033b40001317983 */ /* 0x000ea80000300800 */
[----:B------:R-:W2:Y:S04]  /*53150*/  LDL.LU R2, [R1+0x33b0] ;  /* 0x0033b00001027983 */ /* 0x000ea80000300800 */
[----:B------:R-:W4:Y:S01]  /*53160*/  LDL.LU R3, [R1+0x33ac] ;  /* 0x0033ac0001037983 */ /* 0x000f220000300800 */
[C---:B-1----:R-:W-:Y:S08]  /*53170*/  HMMA.1688.F32.TF32 R20, R24.reuse, R58, R60 ;  /* 0x0000003a1814723c */ /* 0x042ff0000008103c */
[----:B---3--:R-:W-:Y:S01]  /*53180*/  HMMA.1688.F32.TF32 R4, R24, R70, R80 ;  /* 0x000000461804723c */ /* 0x008fe20000081050 */
[----:B------:R-:W-:-:S02]  /*53190*/  IMAD.MOV.U32 R155, RZ, RZ, R252 ;  /* 0x000000ffff9b7224 */ /* 0x000fc400078e00fc */
[----:B------:R-:W3:Y:S05]  /*531a0*/  LDL.LU R252, [R1+0x33a8] ;  /* 0x0033a80001fc7983 */ /* 0x000eea0000300800 */
[C---:B------:R-:W-:Y:S07]  /*531b0*/  HMMA.1688.F32.TF32 R60, R24.reuse, R90, R100 ;  /* 0x0000005a183c723c */ /* 0x040fee0000081064 */
[----:B------:R-:W-:Y:S04]  /*531c0*/  STL.64 [R1+0xa30], R20 ;  /* 0x000a301401007387 */ /* 0x000fe80000100a00 */
[----:B------:R1:W-:Y:S04]  /*531d0*/  STL.64 [R1+0xa38], R22 ;  /* 0x000a381601007387 */ /* 0x0003e80000100a00 */
[----:B------:R-:W-:Y:S04]  /*531e0*/  STL.64 [R1+0xb40], R4 ;  /* 0x000b400401007387 */ /* 0x000fe80000100a00 */
[----:B------:R1:W-:Y:S02]  /*531f0*/  STL.64 [R1+0xb48], R6 ;  /* 0x000b480601007387 */ /* 0x0003e40000100a00 */
[C---:B-1----:R-:W-:Y:S08]  /*53200*/  HMMA.1688.F32.TF32 R20, R24.reuse, R110, R120 ;  /* 0x0000006e1814723c */ /* 0x042ff00000081078 */
[----:B------:R-:W-:Y:S01]  /*53210*/  HMMA.1688.F32.TF32 R4, R24, R130, R140 ;  /* 0x000000821804723c */ /* 0x000fe2000008108c */
[----:B------:R-:W-:Y:S04]  /*53220*/  STL.64 [R1+0xc50], R60 ;  /* 0x000c503c01007387 */ /* 0x000fe80000100a00 */
[----:B------:R1:W-:Y:S10]  /*53230*/  STL.64 [R1+0xc58], R62 ;  /* 0x000c583e01007387 */ /* 0x0003f40000100a00 */
[----:B------:R-:W-:Y:S04]  /*53240*/  STL.64 [R1+0xdc0], R20 ;  /* 0x000dc01401007387 */ /* 0x000fe80000100a00 */
[----:B------:R1:W-:Y:S01]  /*53250*/  STL.64 [R1+0xdc8], R22 ;  /* 0x000dc81601007387 */ /* 0x0003e20000100a00 */
[----:B--2---:R-:W-:-:S02]  /*53260*/  IMAD.MOV.U32 R93, RZ, RZ, R2 ;  /* 0x000000ffff5d7224 */ /* 0x004fc400078e0002 */
[----:B----4-:R-:W-:Y:S02]  /*53270*/  IMAD.MOV.U32 R92, RZ, RZ, R3 ;  /* 0x000000ffff5c7224 */ /* 0x010fe400078e0003 */
[----:B------:R-:W2:Y:S04]  /*53280*/  LDL.LU R3, [R1+0x33a4] ;  /* 0x0033a40001037983 */ /* 0x000ea80000300800 */
[----:B------:R-:W-:Y:S04]  /*53290*/  STL.64 [R1+0xf90], R4 ;  /* 0x000f900401007387 */ /* 0x000fe80000100a00 */
[----:B------:R4:W-:Y:S04]  /*532a0*/  STL.64 [R1+0xf98], R6 ;  /* 0x000f980601007387 */ /* 0x0009e80000100a00 */
[----:B------:R-:W5:Y:S04]  /*532b0*/  LDL.LU R2, [R1+0x33a0] ;  /* 0x0033a00001027983 */ /* 0x000f680000300800 */
[----:B------:R-:W5:Y:S04]  /*532c0*/  LDL.LU R132, [R1+0xe0] ;  /* 0x0000e00001847983 */ /* 0x000f680000300800 */
[----:B------:R-:W5:Y:S04]  /*532d0*/  LDL.LU R133, [R1+0xe4] ;  /* 0x0000e40001857983 */ /* 0x000f680000300800 */
[----:B------:R-:W5:Y:S04]  /*532e0*/  LDL.LU R134, [R1+0xe8] ;  /* 0x0000e80001867983 */ /* 0x000f680000300800 */
[----:B------:R-:W5:Y:S04]  /*532f0*/  LDL.LU R135, [R1+0xec] ;  /* 0x0000ec0001877983 */ /* 0x000f680000300800 */
[----:B------:R-:W5:Y:S01]  /*53300*/  LDL.LU R112, [R1+0xa0] ;  /* 0x0000a00001707983 */ /* 0x000f620000300800 */
[C---:B-1----:R-:W-:Y:S08]  /*53310*/  HMMA.1688.F32.TF32 R60, R24.reuse, R150, R160 ;  /* 0x00000096183c723c */ /* 0x042ff000000810a0 */
[C---:B------:R-:W-:Y:S08]  /*53320*/  HMMA.1688.F32.TF32 R20, R24.reuse, R170, R180 ;  /* 0x000000aa1814723c */ /* 0x040ff000000810b4 */
[----:B----4-:R-:W-:Y:S08]  /*53330*/  HMMA.1688.F32.TF32 R4, R24, R190, R200 ;  /* 0x000000be1804723c */ /* 0x010ff000000810c8 */
[----:B------:R-:W-:Y:S01]  /*53340*/  HMMA.1688.F32.TF32 R8, R28, R38, R8 ;  /* 0x000000261c08723c */ /* 0x000fe20000081008 */
[----:B---3--:R-:W-:Y:S01]  /*53350*/  IMAD.MOV.U32 R115, RZ, RZ, R252 ;  /* 0x000000ffff737224 */ /* 0x008fe200078e00fc */
[----:B------:R-:W-:Y:S01]  /*53360*/  MOV R95, R48 ;  /* 0x00000030005f7202 */ /* 0x000fe20000000f00 */
[----:B------:R-:W-:-:S02]  /*53370*/  IMAD.MOV.U32 R94, RZ, RZ, R49 ;  /* 0x000000ffff5e7224 */ /* 0x000fc400078e0031 */
[----:B------:R-:W-:Y:S02]  /*53380*/  IMAD.MOV.U32 R72, RZ, RZ, R45 ;  /* 0x000000ffff487224 */ /* 0x000fe400078e002d */
[----:B------:R-:W-:Y:S02]  /*53390*/  IMAD.MOV.U32 R73, RZ, RZ, R44 ;  /* 0x000000ffff497224 */ /* 0x000fe400078e002c */
[----:B------:R-:W-:Y:S02]  /*533a0*/  IMAD.MOV.U32 R74, RZ, RZ, R41 ;  /* 0x000000ffff4a7224 */ /* 0x000fe400078e0029 */
[----:B------:R-:W-:Y:S02]  /*533b0*/  IMAD.MOV.U32 R75, RZ, RZ, R40 ;  /* 0x000000ffff4b7224 */ /* 0x000fe400078e0028 */
[----:B--2---:R-:W-:Y:S02]  /*533c0*/  IMAD.MOV.U32 R114, RZ, RZ, R3 ;  /* 0x000000ffff727224 */ /* 0x004fe400078e0003 */
[----:B-----5:R-:W-:-:S02]  /*533d0*/  IMAD.MOV.U32 R113, RZ, RZ, R2 ;  /* 0x000000ffff717224 */ /* 0x020fc400078e0002 */
[----:B------:R-:W2:Y:S04]  /*533e0*/  LDL.LU R2, [R1+0x339c] ;  /* 0x00339c0001027983 */ /* 0x000ea80000300800 */
[----:B------:R-:W3:Y:S04]  /*533f0*/  LDL.LU R3, [R1+0x3398] ;  /* 0x0033980001037983 */ /* 0x000ee80000300800 */
[----:B------:R-:W-:Y:S04]  /*53400*/  STL.64 [R1+0x1110], R60 ;  /* 0x0011103c01007387 */ /* 0x000fe80000100a00 */
[----:B------:R1:W-:Y:S04]  /*53410*/  STL.64 [R1+0x1118], R62 ;  /* 0x0011183e01007387 */ /* 0x0003e80000100a00 */
[----:B------:R-:W-:Y:S04]  /*53420*/  STL.64 [R1+0x12c0], R20 ;  /* 0x0012c01401007387 */ /* 0x000fe80000100a00 */
[----:B------:R4:W-:Y:S01]  /*53430*/  STL.64 [R1+0x12c8], R22 ;  /* 0x0012c81601007387 */ /* 0x0009e20000100a00 */
[C---:B-1----:R-:W-:Y:S03]  /*53440*/  HMMA.1688.F32.TF32 R60, R24.reuse, R210, R220 ;  /* 0x000000d2183c723c */ /* 0x042fe600000810dc */
[----:B------:R-:W-:Y:S04]  /*53450*/  STL.64 [R1+0x1390], R4 ;  /* 0x0013900401007387 */ /* 0x000fe80000100a00 */
[----:B------:R1:W-:Y:S01]  /*53460*/  STL.64 [R1+0x1398], R6 ;  /* 0x0013980601007387 */ /* 0x0003e20000100a00 */
[C---:B----4-:R-:W-:Y:S08]  /*53470*/  HMMA.1688.F32.TF32 R20, R24.reuse, R230, R240 ;  /* 0x000000e61814723c */ /* 0x050ff000000810f0 */
[----:B-1----:R-:W-:Y:S07]  /*53480*/  HMMA.1688.F32.TF32 R4, R24, R38, R12 ;  /* 0x000000261804723c */ /* 0x002fee000008100c */
[----:B------:R-:W-:Y:S01]  /*53490*/  STL.64 [R1+0x13c0], R60 ;  /* 0x0013c03c01007387 */ /* 0x000fe20000100a00 */
[C---:B------:R-:W-:Y:S03]  /*534a0*/  HMMA.1688.F32.TF32 R12, R28.reuse, R42, R212 ;  /* 0x0000002a1c0c723c */ /* 0x040fe600000810d4 */
[----:B------:R-:W-:Y:S04]  /*534b0*/  STL.64 [R1+0x13c8], R62 ;  /* 0x0013c83e01007387 */ /* 0x000fe80000100a00 */
[----:B------:R-:W-:Y:S04]  /*534c0*/  STL.64 [R1+0x13e0], R20 ;  /* 0x0013e01401007387 */ /* 0x000fe80000100a00 */
[----:B------:R1:W-:Y:S04]  /*534d0*/  STL.64 [R1+0x13e8], R22 ;  /* 0x0013e81601007387 */ /* 0x0003e80000100a00 */
[----:B------:R-:W-:Y:S04]  /*534e0*/  STL.64 [R1+0x1400], R4 ;  /* 0x0014000401007387 */ /* 0x000fe80000100a00 */
[----:B------:R4:W-:Y:S01]  /*534f0*/  STL.64 [R1+0x1408], R6 ;  /* 0x0014080601007387 */ /* 0x0009e20000100a00 */
[C---:B-1----:R-:W-:Y:S08]  /*53500*/  HMMA.1688.F32.TF32 R20, R28.reuse, R46, R192 ;  /* 0x0000002e1c14723c */ /* 0x042ff000000810c0 */
[C---:B----4-:R-:W-:Y:S01]  /*53510*/  HMMA.1688.F32.TF32 R4, R28.reuse, R50, R172 ;  /* 0x000000321c04723c */ /* 0x050fe200000810ac */
[----:B------:R-:W-:Y:S04]  /*53520*/  STL.64 [R1+0x490], R12 ;  /* 0x0004900c01007387 */ /* 0x000fe80000100a00 */
[----:B------:R1:W-:Y:S10]  /*53530*/  STL.64 [R1+0x498], R14 ;  /* 0x0004980e01007387 */ /* 0x0003f40000100a00 */
[----:B------:R-:W-:Y:S01]  /*53540*/  STL.64 [R1+0x4b0], R20 ;  /* 0x0004b01401007387 */ /* 0x000fe20000100a00 */
[C---:B-1----:R-:W-:Y:S03]  /*53550*/  HMMA.1688.F32.TF32 R12, R28.reuse, R54, R152 ;  /* 0x000000361c0c723c */ /* 0x042fe60000081098 */
[----:B------:R1:W-:Y:S04]  /*53560*/  STL.64 [R1+0x4b8], R22 ;  /* 0x0004b81601007387 */ /* 0x0003e80000100a00 */
[----:B------:R-:W-:Y:S04]  /*53570*/  STL.64 [R1+0x4d0], R4 ;  /* 0x0004d00401007387 */ /* 0x000fe80000100a00 */
[----:B------:R4:W-:Y:S01]  /*53580*/  STL.64 [R1+0x4d8], R6 ;  /* 0x0004d80601007387 */ /* 0x0009e20000100a00 */
[C---:B-1----:R-:W-:Y:S08]  /*53590*/  HMMA.1688.F32.TF32 R20, R28.reuse, R58, R248 ;  /* 0x0000003a1c14723c */ /* 0x042ff000000810f8 */
[C---:B----4-:R-:W-:Y:S03]  /*535a0*/  HMMA.1688.F32.TF32 R4, R28.reuse, R70, R76 ;  /* 0x000000461c04723c */ /* 0x050fe6000008104c */
[----:B------:R-:W-:Y:S04]  /*535b0*/  STL.64 [R1+0x500], R12 ;  /* 0x0005000c01007387 */ /* 0x000fe80000100a00 */
[----:B------:R1:W-:Y:S08]  /*535c0*/  STL.64 [R1+0x508], R14 ;  /* 0x0005080e01007387 */ /* 0x0003f00000100a00 */
[----:B------:R-:W-:Y:S01]  /*535d0*/  STL.64 [R1+0x510], R20 ;  /* 0x0005101401007387 */ /* 0x000fe20000100a00 */
[C---:B-1----:R-:W-:Y:S03]  /*535e0*/  HMMA.1688.F32.TF32 R12, R28.reuse, R90, R96 ;  /* 0x0000005a1c0c723c */ /* 0x042fe60000081060 */
[----:B------:R1:W-:Y:S04]  /*535f0*/  STL.64 [R1+0x518], R22 ;  /* 0x0005181601007387 */ /* 0x0003e80000100a00 */
[----:B-1----:R-:W4:Y:S04]  /*53600*/  LDL.LU R23, [R1+0x57c] ;  /* 0x00057c0001177983 */ /* 0x002f280000300800 */
[----:B------:R-:W-:Y:S04]  /*53610*/  STL.64 [R1+0x530], R4 ;  /* 0x0005300401007387 */ /* 0x000fe80000100a00 */
[----:B------:R1:W-:Y:S02]  /*53620*/  STL.64 [R1+0x538], R6 ;  /* 0x0005380601007387 */ /* 0x0003e40000100a00 */
[C---:B-1----:R-:W-:Y:S06]  /*53630*/  HMMA.1688.F32.TF32 R4, R28.reuse, R110, R116 ;  /* 0x0000006e1c04723c */ /* 0x042fec0000081074 */
[----:B------:R-:W-:Y:S04]  /*53640*/  STL.64 [R1+0x740], R12 ;  /* 0x0007400c01007387 */ /* 0x000fe80000100a00 */
[----:B------:R1:W-:Y:S04]  /*53650*/  STL.64 [R1+0x748], R14 ;  /* 0x0007480e01007387 */ /* 0x0003e80000100a00 */
[----:B------:R-:W5:Y:S01]  /*53660*/  LDL.LU R27, [R1+0x1430] ;  /* 0x00143000011b7983 */ /* 0x000f620000300800 */
[C---:B-1----:R-:W-:Y:S08]  /*53670*/  HMMA.1688.F32.TF32 R12, R28.reuse, R130, R136 ;  /* 0x000000821c0c723c */ /* 0x042ff00000081088 */
[----:B------:R-:W-:Y:S04]  /*53680*/  STL.64 [R1+0x9e0], R4 ;  /* 0x0009e00401007387 */ /* 0x000fe80000100a00 */
[----:B------:R1:W-:Y:S04]  /*53690*/  STL.64 [R1+0x9e8], R6 ;  /* 0x0009e80601007387 */ /* 0x0003e80000100a00 */
[----:B------:R-:W2:Y:S01]  /*536a0*/  LDL.LU R52, [R1+0x1434] ;  /* 0x0014340001347983 */ /* 0x000ea20000300800 */
[C---:B-1----:R-:W-:Y:S06]  /*536b0*/  HMMA.1688.F32.TF32 R4, R28.reuse, R150, R156 ;  /* 0x000000961c04723c */ /* 0x042fec000008109c */
[----:B------:R-:W-:Y:S04]  /*536c0*/  STL.64 [R1+0xae0], R12 ;  /* 0x000ae00c01007387 */ /* 0x000fe80000100a00 */
[----:B------:R1:W-:Y:S01]  /*536d0*/  STL.64 [R1+0xae8], R14 ;  /* 0x000ae80e01007387 */ /* 0x0003e20000100a00 */
[C---:B------:R-:W-:Y:S03]  /*536e0*/  HMMA.1688.F32.TF32 R60, R28.reuse, R190, R196 ;  /* 0x000000be1c3c723c */ /* 0x040fe600000810c4 */
[----:B------:R-:W2:Y:S05]  /*536f0*/  LDL.LU R53, [R1+0x1438] ;  /* 0x0014380001357983 */ /* 0x000eaa0000300800 */
[C---:B-1----:R-:W-:Y:S04]  /*53700*/  HMMA.1688.F32.TF32 R12, R28.reuse, R170, R176 ;  /* 0x000000aa1c0c723c */ /* 0x042fe800000810b0 */
[----:B------:R-:W-:Y:S04]  /*53710*/  STL.64 [R1+0xc00], R4 ;  /* 0x000c000401007387 */ /* 0x000fe80000100a00 */
[----:B------:R1:W-:Y:S02]  /*53720*/  STL.64 [R1+0xc08], R6 ;  /* 0x000c080601007387 */ /* 0x0003e40000100a00 */
[C---:B-1----:R-:W-:Y:S11]  /*53730*/  HMMA.1688.F32.TF32 R4, R28.reuse, R210, R216 ;  /* 0x000000d21c04723c */ /* 0x042ff600000810d8 */
[----:B------:R-:W-:Y:S02]  /*53740*/  @!UPT UIADD3 URZ, URZ, URZ, URZ ;  /* 0x0000003f3f3ff290 */ /* 0x000fe4000fffe03f */
[----:B------:R-:W-:Y:S04]  /*53750*/  STL.64 [R1+0xde0], R12 ;  /* 0x000de00c01007387 */ /* 0x000fe80000100a00 */
[----:B------:R1:W-:Y:S04]  /*53760*/  STL.64 [R1+0xde8], R14 ;  /* 0x000de80e01007387 */ /* 0x0003e80000100a00 */
[----:B------:R-:W-:Y:S04]  /*53770*/  STL.64 [R1+0xff0], R60 ;  /* 0x000ff03c01007387 */ /* 0x000fe80000100a00 */
[----:B------:R-:W-:Y:S01]  /*53780*/  STL.64 [R1+0xff8], R62 ;  /* 0x000ff83e01007387 */ /* 0x000fe20000100a00 */
[----:B-1----:R-:W-:Y:S03]  /*53790*/  HMMA.1688.F32.TF32 R12, R28, R230, R236 ;  /* 0x000000e61c0c723c */ /* 0x002fe600000810ec */
[----:B------:R-:W-:Y:S04]  /*537a0*/  STL.64 [R1+0x11a0], R4 ;  /* 0x0011a00401007387 */ /* 0x000fe80000100a00 */
[----:B------:R1:W-:Y:S02]  /*537b0*/  STL.64 [R1+0x11a8], R6 ;  /* 0x0011a80601007387 */ /* 0x0003e40000100a00 */
[C---:B-1----:R-:W-:Y:S11]  /*537c0*/  HMMA.1688.F32.TF32 R4, R32.reuse, R42, R132 ;  /* 0x0000002a2004723c */ /* 0x042ff60000081084 */
[----:B------:R-:W-:Y:S03]  /*537d0*/  @!UPT UIADD3 URZ, URZ, URZ, URZ ;  /* 0x0000003f3f3ff290 */ /* 0x000fe6000fffe03f */
[----:B------:R-:W-:Y:S04]  /*537e0*/  STL.64 [R1+0x1350], R12 ;  /* 0x0013500c01007387 */ /* 0x000fe80000100a00 */
[----:B------:R1:W-:Y:S02]  /*537f0*/  STL.64 [R1+0x1358], R14 ;  /* 0x0013580e01007387 */ /* 0x0003e40000100a00 */
[----:B-1----:R-:W-:Y:S03]  /*53800*/  HMMA.1688.F32.TF32 R12, R32, R46, R112 ;  /* 0x0000002e200c723c */ /* 0x002fe60000081070 */
[----:B------:R-:W-:Y:S01]  /*53810*/  STL.64 [R1+0x430], R4 ;  /* 0x0004300401007387 */ /* 0x000fe20000100a00 */
[----:B------:R-:W-:-:S03]  /*53820*/  IMAD.MOV.U32 R252, RZ, RZ, R7 ;  /* 0x000000fffffc7224 */ /* 0x000fc600078e0007 */
[----:B------:R-:W-:Y:S04]  /*53830*/  STL.64 [R1+0x13a0], R8 ;  /* 0x0013a00801007387 */ /* 0x000fe80000100a00 */
[----:B------:R1:W-:Y:S04]  /*53840*/  STL.64 [R1+0x13a8], R10 ;  /* 0x0013a80a01007387 */ /* 0x0003e80000100a00 */
[----:B------:R3:W-:Y:S01]  /*53850*/  STL [R1+0x438], R6 ;  /* 0x0004380601007387 */ /* 0x0007e20000100800 */
[C---:B-1----:R-:W-:Y:S08]  /*53860*/  HMMA.1688.F32.TF32 R8, R32.reuse, R50, R92 ;  /* 0x000000322008723c */ /* 0x042ff0000008105c */
[C---:B---3--:R-:W-:Y:S01]  /*53870*/  HMMA.1688.F32.TF32 R4, R32.reuse, R54, R72 ;  /* 0x000000362004723c */ /* 0x048fe20000081048 */
[----:B------:R-:W-:Y:S04]  /*53880*/  STL [R1+0x3188], R252 ;  /* 0x003188fc01007387 */ /* 0x000fe80000100800 */
[----:B------:R-:W-:Y:S04]  /*53890*/  STL.64 [R1+0x440], R12 ;  /* 0x0004400c01007387 */ /* 0x000fe80000100a00 */
[----:B------:R1:W-:Y:S06]  /*538a0*/  STL.64 [R1+0x448], R14 ;  /* 0x0004480e01007387 */ /* 0x0003ec0000100a00 */
[----:B------:R-:W-:Y:S04]  /*538b0*/  STL.64 [R1+0x450], R8 ;  /* 0x0004500801007387 */ /* 0x000fe80000100a00 */
[----:B------:R3:W-:Y:S01]  /*538c0*/  STL.64 [R1+0x458], R10 ;  /* 0x0004580a01007387 */ /* 0x0007e20000100a00 */
[C---:B-1----:R-:W-:Y:S03]  /*538d0*/  HMMA.1688.F32.TF32 R12, R32.reuse, R58, R64 ;  /* 0x0000003a200c723c */ /* 0x042fe60000081040 */
[----:B------:R-:W-:Y:S04]  /*538e0*/  STL.64 [R1+0x460], R4 ;  /* 0x0004600401007387 */ /* 0x000fe80000100a00 */
[----:B------:R1:W-:Y:S01]  /*538f0*/  STL.64 [R1+0x468], R6 ;  /* 0x0004680601007387 */ /* 0x0003e20000100a00 */
[C---:B---3--:R-:W-:Y:S08]  /*53900*/  HMMA.1688.F32.TF32 R8, R32.reuse, R70, R84 ;  /* 0x000000462008723c */ /* 0x048ff00000081054 */
[C---:B-1----:R-:W-:Y:S07]  /*53910*/  HMMA.1688.F32.TF32 R4, R32.reuse, R90, R104 ;  /* 0x0000005a2004723c */ /* 0x042fee0000081068 */
[----:B------:R-:W-:Y:S04]  /*53920*/  STL.64 [R1+0x470], R12 ;  /* 0x0004700c01007387 */ /* 0x000fe80000100a00 */
[----:B------:R1:W-:Y:S04]  /*53930*/  STL.64 [R1+0x478], R14 ;  /* 0x0004780e01007387 */ /* 0x0003e80000100a00 */
        /* <DEDUP_REMOVED lines=15> */
[----:B-1----:R-:W-:Y:S07]  /*53a30*/  HMMA.1688.F32.TF32 R4, R32, R210, R224 ;  /* 0x000000d22004723c */ /* 0x002fee00000810e0 */
[----:B------:R-:W-:Y:S04]  /*53a40*/  STL.64 [R1+0x550], R12 ;  /* 0x0005500c01007387 */ /* 0x000fe80000100a00 */
[----:B------:R-:W-:Y:S04]  /*53a50*/  STL.64 [R1+0x558], R14 ;  /* 0x0005580e01007387 */ /* 0x000fe80000100a00 */
[----:B------:R-:W3:Y:S04]  /*53a60*/  LDL.LU R92, [R1+0x1370] ;  /* 0x00137000015c7983 */ /* 0x000ee80000300800 */
[----:B------:R-:W-:Y:S04]  /*53a70*/  STL.64 [R1+0x840], R8 ;  /* 0x0008400801007387 */ /* 0x000fe80000100a00 */
[----:B------:R-:W-:Y:S04]  /*53a80*/  STL.64 [R1+0x848], R10 ;  /* 0x0008480a01007387 */ /* 0x000fe80000100a00 */
[----:B------:R1:W-:Y:S04]  /*53a90*/  STL.64 [R1+0xa20], R4 ;  /* 0x000a200401007387 */ /* 0x0003e80000100a00 */
[----:B------:R-:W-:Y:S04]  /*53aa0*/  STL.64 [R1+0xa28], R6 ;  /* 0x000a280601007387 */ /* 0x000fe80000100a00 */
[----:B------:R-:W3:Y:S04]  /*53ab0*/  LDL.LU R93, [R1+0x1374] ;  /* 0x00137400015d7983 */ /* 0x000ee80000300800 */
[----:B------:R-:W3:Y:S04]  /*53ac0*/  LDL.LU R94, [R1+0x1378] ;  /* 0x00137800015e7983 */ /* 0x000ee80000300800 */
[----:B------:R-:W3:Y:S04]  /*53ad0*/  LDL.LU R95, [R1+0x137c] ;  /* 0x00137c00015f7983 */ /* 0x000ee80000300800 */
[----:B------:R-:W3:Y:S04]  /*53ae0*/  LDL.LU R72, [R1+0x1340] ;  /* 0x0013400001487983 */ /* 0x000ee80000300800 */
[----:B------:R-:W3:Y:S04]  /*53af0*/  LDL.LU R73, [R1+0x1344] ;  /* 0x0013440001497983 */ /* 0x000ee80000300800 */
[----:B------:R-:W3:Y:S04]  /*53b00*/  LDL.LU R74, [R1+0x1348] ;  /* 0x00134800014a7983 */ /* 0x000ee80000300800 */
[----:B------:R-:W3:Y:S04]  /*53b10*/  LDL.LU R75, [R1+0x134c] ;  /* 0x00134c00014b7983 */ /* 0x000ee80000300800 */
[----:B------:R-:W1:Y:S01]  /*53b20*/  S2R R41, SR_TID.X ;  /* 0x0000000000297919 */ /* 0x000e620000002100 */
[----:B------:R-:W-:-:S03]  /*53b30*/  IMAD.U32 R0, RZ, RZ, UR8 ;  /* 0x00000008ff007e24 */ /* 0x000fc6000f8e00ff */
[----:B----4-:R-:W-:Y:S04]  /*53b40*/  LDS R6, [R23+0x21400] ;  /* 0x0214000017067984 */ /* 0x010fe80000000800 */
[----:B-----5:R-:W-:Y:S01]  /*53b50*/  LDS R7, [R27+0x21400] ;  /* 0x021400001b077984 */ /* 0x020fe20000000800 */
[C---:B-1----:R-:W-:Y:S01]  /*53b60*/  LOP3.LUT R4, R41.reuse, 0x7, RZ, 0xc0, !PT ;  /* 0x0000000729047812 */ /* 0x042fe200078ec0ff */
[----:B------:R-:W-:-:S04]  /*53b70*/  IMAD.SHL.U32 R5, R41, 0x2, RZ ;  /* 0x0000000229057824 */ /* 0x000fc800078e00ff */
[----:B------:R-:W-:-:S05]  /*53b80*/  IMAD R4, R4, 0x90, RZ ;  /* 0x0000009004047824 */ /* 0x000fca00078e02ff */
[----:B------:R-:W-:Y:S02]  /*53b90*/  LOP3.LUT R4, R4, 0x30, R5, 0x78, !PT ;  /* 0x0000003004047812 */ /* 0x000fe400078e7805 */
[----:B------:R-:W-:Y:S02]  /*53ba0*/  LDS R5, [R27+0x21000] ;  /* 0x021000001b057984 */ /* 0x000fe40000000800 */
[----:B------:R-:W-:-:S05]  /*53bb0*/  LOP3.LUT R4, R4, 0x40, RZ, 0x3c, !PT ;  /* 0x0000004004047812 */ /* 0x000fca00078e3cff */
[----:B------:R-:W-:Y:S02]  /*53bc0*/  IMAD R0, R0, 0x10000, R4 ;  /* 0x0001000000007824 */ /* 0x000fe400078e0204 */
[----:B------:R-:W-:Y:S04]  /*53bd0*/  LDS R4, [R23+0x21000] ;  /* 0x0210000017047984 */ /* 0x000fe80000000800 */
[----:B------:R-:W3:Y:S01]  /*53be0*/  LDSM.16.M88.4 R56, [R0] ;  /* 0x000000000038783b */ /* 0x000ee20000000200 */
[C---:B------:R-:W-:Y:S03]  /*53bf0*/  HMMA.1688.F32.TF32 R12, R32.reuse, R230, R244 ;  /* 0x000000e6200c723c */ /* 0x040fe600000810f4 */
[----:B------:R-:W-:Y:S04]  /*53c00*/  LDSM.16.M88.4 R64, [R0+0x800] ;  /* 0x000800000040783b */ /* 0x000fe80000000200 */
[----:B------:R-:W-:Y:S01]  /*53c10*/  LDSM.16.M88.4 R60, [R0+0x400] ;  /* 0x00040000003c783b */ /* 0x000fe20000000200 */
[----:B------:R-:W-:Y:S03]  /*53c20*/  HMMA.1688.F32.TF32 R8, R32, R38, R16 ;  /* 0x000000262008723c */ /* 0x000fe60000081010 */
[----:B--2---:R-:W-:Y:S04]  /*53c30*/  LDS R16, [R52+0x21080] ;  /* 0x0210800034107984 */ /* 0x004fe80000000800 */
[----:B------:R-:W-:Y:S04]  /*53c40*/  LDS R18, [R52+0x21480] ;  /* 0x0214800034127984 */ /* 0x000fe80000000800 */
[----:B------:R-:W-:Y:S04]  /*53c50*/  LDS R17, [R53+0x21080] ;  /* 0x0210800035117984 */ /* 0x000fe80000000800 */
[----:B------:R-:W-:Y:S04]  /*53c60*/  STL.64 [R1+0xb30], R12 ;  /* 0x000b300c01007387 */ /* 0x000fe80000100a00 */
[----:B------:R-:W-:Y:S04]  /*53c70*/  STL.64 [R1+0xb38], R14 ;  /* 0x000b380e01007387 */ /* 0x000fe80000100a00 */
[----:B------:R-:W-:Y:S04]  /*53c80*/  LDS R12, [R23+0x21080] ;  /* 0x02108000170c7984 */ /* 0x000fe80000000800 */
[----:B------:R-:W-:Y:S04]  /*53c90*/  LDS R14, [R23+0x21480] ;  /* 0x02148000170e7984 */ /* 0x000fe80000000800 */
[----:B------:R-:W-:Y:S04]  /*53ca0*/  LDS R13, [R27+0x21080] ;  /* 0x021080001b0d7984 */ /* 0x000fe80000000800 */
[----:B------:R-:W1:Y:S04]  /*53cb0*/  LDS R15, [R27+0x21480] ;  /* 0x021480001b0f7984 */ /* 0x000e680000000800 */
[----:B------:R-:W-:Y:S04]  /*53cc0*/  STL.64 [R1+0xbd0], R8 ;  /* 0x000bd00801007387 */ /* 0x000fe80000100a00 */
[----:B------:R-:W-:Y:S04]  /*53cd0*/  STL.64 [R1+0xbd8], R10 ;  /* 0x000bd80a01007387 */ /* 0x000fe80000100a00 */
[----:B------:R-:W-:Y:S04]  /*53ce0*/  STL [R1+0x3350], R23 ;  /* 0x0033501701007387 */ /* 0x000fe80000100800 */
[----:B------:R-:W-:Y:S04]  /*53cf0*/  STL [R1+0x3354], R27 ;  /* 0x0033541b01007387 */ /* 0x000fe80000100800 */
[----:B------:R-:W-:Y:S04]  /*53d00*/  STL.64 [R1+0x3358], R52 ;  /* 0x0033583401007387 */ /* 0x000fe80000100a00 */
[----:B------:R-:W-:Y:S04]  /*53d10*/  LDS R8, [R52+0x21000] ;  /* 0x0210000034087984 */ /* 0x000fe80000000800 */
[----:B------:R-:W-:Y:S04]  /*53d20*/  LDS R10, [R52+0x21400] ;  /* 0x02140000340a7984 */ /* 0x000fe80000000800 */
[----:B------:R-:W-:Y:S04]  /*53d30*/  LDS R9, [R53+0x21000] ;  /* 0x0210000035097984 */ /* 0x000fe80000000800 */
[----:B------:R-:W2:Y:S04]  /*53d40*/  LDS R11, [R53+0x21400] ;  /* 0x02140000350b7984 */ /* 0x000ea80000000800 */
[----:B------:R-:W4:Y:S04]  /*53d50*/  LDS R19, [R53+0x21480] ;  /* 0x0214800035137984 */ /* 0x000f280000000800 */
[----:B------:R-:W5:Y:S04]  /*53d60*/  LDSM.16.M88.4 R104, [R0+0x1c00] ;  /* 0x001c00000068783b */ /* 0x000f680000000200 */
[----:B------:R-:W1:Y:S04]  /*53d70*/  LDSM.16.M88.4 R84, [R0+0x2000] ;  /* 0x002000000054783b */ /* 0x000e680000000200 */
[----:B------:R-:W-:Y:S04]  /*53d80*/  LDSM.16.M88.4 R68, [R0+0xc00] ;  /* 0x000c00000044783b */ /* 0x000fe80000000200 */
[----:B------:R-:W-:Y:S04]  /*53d90*/  LDSM.16.M88.4 R88, [R0+0x1000] ;  /* 0x001000000058783b */ /* 0x000fe80000000200 */
[----:B------:R-:W-:Y:S04]  /*53da0*/  LDSM.16.M88.4 R108, [R0+0x1400] ;  /* 0x00140000006c783b */ /* 0x000fe80000000200 */
[----:B------:R-:W-:Y:S04]  /*53db0*/  LDSM.16.M88.4 R128, [R0+0x1800] ;  /* 0x001800000080783b */ /* 0x000fe80000000200 */
[----:B------:R-:W-:Y:S01]  /*53dc0*/  LDSM.16.M88.4 R36, [R0+0x3000] ;  /* 0x003000000024783b */ /* 0x000fe20000000200 */
[-C--:B---3--:R-:W-:Y:S11]  /*53dd0*/  HMMA.1688.F32.TF32 R240, R4, R56.reuse, R92 ;  /* 0x0000003804f0723c */ /* 0x088ff6000008105c */
[----:B------:R-:W-:Y:S11]  /*53de0*/  @!UPT UIADD3 URZ, URZ, URZ, URZ ;  /* 0x0000003f3f3ff290 */ /* 0x000ff6000fffe03f */
[----:B------:R-:W-:Y:S01]  /*53df0*/  @!UPT UIADD3 URZ, URZ, URZ, URZ ;  /* 0x0000003f3f3ff290 */ /* 0x000fe2000fffe03f */
[----:B------:R-:W-:Y:S04]  /*53e00*/  STL.64 [R1+0x3348], R242 ;  /* 0x003348f201007387 */ /* 0x000fe80000100a00 */
[----:B------:R-:W-:Y:S04]  /*53e10*/  STL.64 [R1+0x3340], R240 ;  /* 0x003340f001007387 */ /* 0x000fe80000100a00 */
        /* <DEDUP_REMOVED lines=16> */
[-C--:B-1----:R-:W-:Y:S03]  /*53f20*/  HMMA.1688.F32.TF32 R232, R12, R56.reuse, R72 ;  /* 0x000000380ce8723c */ /* 0x082fe60000081048 */
[----:B------:R-:W2:Y:S04]  /*53f30*/  LDL.LU R80, [R1+0x1270] ;  /* 0x0012700001507983 */ /* 0x000ea80000300800 */
[----:B------:R-:W2:Y:S04]  /*53f40*/  LDL.LU R81, [R1+0x1274] ;  /* 0x0012740001517983 */ /* 0x000ea80000300800 */
[----:B------:R-:W2:Y:S04]  /*53f50*/  LDL.LU R82, [R1+0x1278] ;  /* 0x0012780001527983 */ /* 0x000ea80000300800 */
[----:B------:R-:W2:Y:S04]  /*53f60*/  LDL.LU R83, [R1+0x127c] ;  /* 0x00127c0001537983 */ /* 0x000ea80000300800 */
[----:B------:R-:W4:Y:S04]  /*53f70*/  LDL.LU R72, [R1+0x1330] ;  /* 0x0013300001487983 */ /* 0x000f280000300800 */
[----:B------:R-:W4:Y:S04]  /*53f80*/  LDL.LU R73, [R1+0x1334] ;  /* 0x0013340001497983 */ /* 0x000f280000300800 */
[----:B------:R-:W4:Y:S04]  /*53f90*/  LDL.LU R74, [R1+0x1338] ;  /* 0x00133800014a7983 */ /* 0x000f280000300800 */
[----:B------:R-:W4:Y:S04]  /*53fa0*/  LDL.LU R75, [R1+0x133c] ;  /* 0x00133c00014b7983 */ /* 0x000f280000300800 */
[----:B------:R-:W2:Y:S04]  /*53fb0*/  LDL.LU R180, [R1+0x1380] ;  /* 0x0013800001b47983 */ /* 0x000ea80000300800 */
[----:B------:R-:W2:Y:S04]  /*53fc0*/  LDL.LU R181, [R1+0x1384] ;  /* 0x0013840001b57983 */ /* 0x000ea80000300800 */
[----:B------:R-:W2:Y:S04]  /*53fd0*/  LDL.LU R182, [R1+0x1388] ;  /* 0x0013880001b67983 */ /* 0x000ea80000300800 */
[----:B------:R-:W2:Y:S04]  /*53fe0*/  LDL.LU R183, [R1+0x138c] ;  /* 0x00138c0001b77983 */ /* 0x000ea80000300800 */
        /* <DEDUP_REMOVED lines=13> */
[----:B------:R-:W5:Y:S04]  /*540c0*/  LDL.LU R141, [R1+0x12e4] ;  /* 0x0012e400018d7983 */ /* 0x000f680000300800 */
        /* <DEDUP_REMOVED lines=14> */
[----:B------:R-:W-:Y:S04]  /*541b0*/  STL.64 [R1+0x3368], R234 ;  /* 0x003368ea01007387 */ /* 0x000fe80000100a00 */
[----:B------:R-:W-:Y:S01]  /*541c0*/  STL.64 [R1+0x3360], R232 ;  /* 0x003360e801007387 */ /* 0x000fe20000100a00 */
[-C--:B--2---:R-:W-:Y:S08]  /*541d0*/  HMMA.1688.F32.TF32 R228, R8, R56.reuse, R180 ;  /* 0x0000003808e4723c */ /* 0x084ff000000810b4 */
[----:B----4-:R-:W-:Y:S11]  /*541e0*/  HMMA.1688.F32.TF32 R236, R16, R56, R72 ;  /* 0x0000003810ec723c */ /* 0x010ff60000081048 */
[----:B------:R-:W-:Y:S04]  /*541f0*/  @!UPT UIADD3 URZ, URZ, URZ, URZ ;  /* 0x0000003f3f3ff290 */ /* 0x000fe8000fffe03f */
[----:B------:R-:W-:Y:S04]  /*54200*/  STL.64 [R1+0x3378], R230 ;  /* 0x003378e601007387 */ /* 0x000fe80000100a00 */
[----:B------:R-:W-:Y:S04]  /*54210*/  STL.64 [R1+0x3370], R228 ;  /* 0x003370e401007387 */ /* 0x000fe80000100a00 */
[----:B------:R-:W2:Y:S04]  /*54220*/  LDL.LU R72, [R1+0x1310] ;  /* 0x0013100001487983 */ /* 0x000ea80000300800 */
[----:B------:R-:W2:Y:S04]  /*54230*/  LDL.LU R73, [R1+0x1314] ;  /* 0x0013140001497983 */ /* 0x000ea80000300800 */
[----:B------:R-:W2:Y:S04]  /*54240*/  LDL.LU R74, [R1+0x1318] ;  /* 0x00131800014a7983 */ /* 0x000ea80000300800 */
[----:B------:R-:W2:Y:S01]  /*54250*/  LDL.LU R75, [R1+0x131c] ;  /* 0x00131c00014b7983 */ /* 0x000ea20000300800 */
[----:B------:R-:W-:Y:S03]  /*54260*/  HMMA.1688.F32.TF32 R200, R8, R64, R80 ;  /* 0x0000004008c8723c */ /* 0x000fe60000081050 */
[----:B------:R-:W1:Y:S05]  /*54270*/  LDSM.16.M88.4 R80, [R0+0x2400] ;  /* 0x002400000050783b */ /* 0x000e6a0000000200 */
[-C--:B---3--:R-:W-:Y:S08]  /*54280*/  HMMA.1688.F32.TF32 R212, R4, R60.reuse, R212 ;  /* 0x0000003c04d4723c */ /* 0x088ff000000810d4 */
[-C--:B------:R-:W-:Y:S08]  /*54290*/  HMMA.1688.F32.TF32 R216, R8, R60.reuse, R160 ;  /* 0x0000003c08d8723c */ /* 0x080ff000000810a0 */
[----:B-----5:R-:W-:Y:S01]  /*542a0*/  HMMA.1688.F32.TF32 R220, R12, R60, R140 ;  /* 0x0000003c0cdc723c */ /* 0x020fe2000008108c */
        /* <DEDUP_REMOVED lines=9> */
[----:B------:R-:W-:Y:S04]  /*54340*/  STL [R1+0x3300], R106 ;  /* 0x0033006a01007387 */ /* 0x000fe80000100800 */
[----:B------:R-:W-:Y:S04]  /*54350*/  STL [R1+0x32fc], R107 ;  /* 0x0032fc6b01007387 */ /* 0x000fe80000100800 */
[----:B------:R-:W-:Y:S04]  /*54360*/  STL [R1+0x32f0], R86 ;  /* 0x0032f05601007387 */ /* 0x000fe80000100800 */
[----:B------:R-:W-:Y:S04]  /*54370*/  STL [R1+0x32ec], R87 ;  /* 0x0032ec5701007387 */ /* 0x000fe80000100800 */
[----:B-1----:R-:W-:Y:S04]  /*54380*/  STL [R1+0x32f8], R82 ;  /* 0x0032f85201007387 */ /* 0x002fe80000100800 */
[----:B------:R-:W-:Y:S01]  /*54390*/  STL [R1+0x32f4], R83 ;  /* 0x0032f45301007387 */ /* 0x000fe20000100800 */
[----:B------:R-:W-:Y:S03]  /*543a0*/  HMMA.1688.F32.TF32 R196, R4, R64, R100 ;  /* 0x0000004004c4723c */ /* 0x000fe60000081064 */
[----:B------:R-:W3:Y:S04]  /*543b0*/  LDL.LU R28, [R1+0x1050] ;  /* 0x00105000011c7983 */ /* 0x000ee80000300800 */
[----:B------:R-:W3:Y:S04]  /*543c0*/  LDL.LU R29, [R1+0x1054] ;  /* 0x00105400011d7983 */ /* 0x000ee80000300800 */
[----:B------:R-:W3:Y:S04]  /*543d0*/  LDL.LU R30, [R1+0x1058] ;  /* 0x00105800011e7983 */ /* 0x000ee80000300800 */
[----:B------:R-:W3:Y:S04]  /*543e0*/  LDL.LU R31, [R1+0x105c] ;  /* 0x00105c00011f7983 */ /* 0x000ee80000300800 */
        /* <DEDUP_REMOVED lines=8> */
[----:B------:R-:W3:Y:S04]  /*54470*/  LDL.LU R40, [R1+0x10e0] ;  /* 0x0010e00001287983 */ /* 0x000ee80000300800 */
[----:B------:R-:W3:Y:S04]  /*54480*/  LDL.LU R41, [R1+0x10e4] ;  /* 0x0010e40001297983 */ /* 0x000ee80000300800 */
[----:B------:R-:W3:Y:S04]  /*54490*/  LDL.LU R42, [R1+0x10e8] ;  /* 0x0010e800012a7983 */ /* 0x000ee80000300800 */
[----:B------:R-:W4:Y:S01]  /*544a0*/  LDL.LU R43, [R1+0x10ec] ;  /* 0x0010ec00012b7983 */ /* 0x000f220000300800 */
[----:B------:R-:W-:Y:S03]  /*544b0*/  HMMA.1688.F32.TF32 R224, R16, R60, R120 ;  /* 0x0000003c10e0723c */ /* 0x000fe60000081078 */
[----:B------:R-:W4:Y:S04]  /*544c0*/  LDL.LU R44, [R1+0x1100] ;  /* 0x00110000012c7983 */ /* 0x000f280000300800 */
[----:B------:R-:W4:Y:S04]  /*544d0*/  LDL.LU R45, [R1+0x1104] ;  /* 0x00110400012d7983 */ /* 0x000f280000300800 */
[----:B------:R-:W4:Y:S04]  /*544e0*/  LDL.LU R46, [R1+0x1108] ;  /* 0x00110800012e7983 */ /* 0x000f280000300800 */
[----:B------:R-:W4:Y:S01]  /*544f0*/  LDL.LU R47, [R1+0x110c] ;  /* 0x00110c00012f7983 */ /* 0x000f220000300800 */
[-C--:B------:R-:W-:Y:S03]  /*54500*/  HMMA.1688.F32.TF32 R188, R12, R68.reuse, R112 ;  /* 0x000000440cbc723c */ /* 0x080fe60000081070 */
        /* <DEDUP_REMOVED lines=8> */
[----:B------:R-:W5:Y:S04]  /*54590*/  LDL.LU R140, [R1+0x11b0] ;  /* 0x0011b000018c7983 */ /* 0x000f680000300800 */
[----:B------:R-:W5:Y:S04]  /*545a0*/  LDL.LU R141, [R1+0x11b4] ;  /* 0x0011b400018d7983 */ /* 0x000f680000300800 */
[----:B------:R-:W5:Y:S04]  /*545b0*/  LDL.LU R142, [R1+0x11b8] ;  /* 0x0011b800018e7983 */ /* 0x000f680000300800 */
[----:B------:R-:W5:Y:S01]  /*545c0*/  LDL.LU R143, [R1+0x11bc] ;  /* 0x0011bc00018f7983 */ /* 0x000f620000300800 */
[-C--:B------:R-:W-:Y:S03]  /*545d0*/  HMMA.1688.F32.TF32 R184, R8, R68.reuse, R132 ;  /* 0x0000004408b8723c */ /* 0x080fe60000081084 */
[----:B------:R-:W5:Y:S04]  /*545e0*/  LDL.LU R136, [R1+0x11d0] ;  /* 0x0011d00001887983 */ /* 0x000f680000300800 */
[----:B------:R-:W5:Y:S04]  /*545f0*/  LDL.LU R137, [R1+0x11d4] ;  /* 0x0011d40001897983 */ /* 0x000f680000300800 */
[----:B------:R-:W5:Y:S04]  /*54600*/  LDL.LU R138, [R1+0x11d8] ;  /* 0x0011d800018a7983 */ /* 0x000f680000300800 */
[----:B------:R-:W5:Y:S04]  /*54610*/  LDL.LU R139, [R1+0x11dc] ;  /* 0x0011dc00018b7983 */ /* 0x000f680000300800 */
[----:B------:R-:W5:Y:S04]  /*54620*/  LDL.LU R132, [R1+0x11f0] ;  /* 0x0011f00001847983 */ /* 0x000f680000300800 */
[----:B------:R-:W5:Y:S04]  /*54630*/  LDL.LU R133, [R1+0x11f4] ;  /* 0x0011f40001857983 */ /* 0x000f680000300800 */
[----:B------:R-:W5:Y:S04]  /*54640*/  LDL.LU R134, [R1+0x11f8] ;  /* 0x0011f80001867983 */ /* 0x000f680000300800 */
[----:B------:R-:W5:Y:S01]  /*54650*/  LDL.LU R135, [R1+0x11fc] ;  /* 0x0011fc0001877983 */ /* 0x000f620000300800 */
[----:B------:R-:W-:Y:S03]  /*54660*/  HMMA.1688.F32.TF32 R180, R4, R68, R152 ;  /* 0x0000004404b4723c */ /* 0x000fe60000081098 */
        /* <DEDUP_REMOVED lines=13> */
[----:B--2---:R-:W-:Y:S03]  /*54740*/  HMMA.1688.F32.TF32 R164, R4, R88, R72 ;  /* 0x0000005804a4723c */ /* 0x004fe60000081048 */
        /* <DEDUP_REMOVED lines=19> */
[----:B------:R-:W-:Y:S03]  /*54880*/  HMMA.1688.F32.TF32 R204, R12, R64, R192 ;  /* 0x000000400ccc723c */ /* 0x000fe600000810c0 */
[----:B------:R-:W2:Y:S04]  /*54890*/  LDL.LU R51, [R1+0x118c] ;  /* 0x00118c0001337983 */ /* 0x000ea80000300800 */
[----:B------:R-:W2:Y:S01]  /*548a0*/  LDL.LU R116, [R1+0x1150] ;  /* 0x0011500001747983 */ /* 0x000ea20000300800 */
[----:B------:R-:W-:Y:S03]  /*548b0*/  HMMA.1688.F32.TF32 R192, R16, R68, R92 ;  /* 0x0000004410c0723c */ /* 0x000fe6000008105c */
        /* <DEDUP_REMOVED lines=15> */
[C---:B---3--:R-:W-:Y:S08]  /*549b0*/  HMMA.1688.F32.TF32 R24, R4.reuse, R80, R28 ;  /* 0x000000500418723c */ /* 0x048ff0000008101c */
[----:B----4-:R-:W-:Y:S08]  /*549c0*/  HMMA.1688.F32.TF32 R112, R4, R104, R112 ;  /* 0x000000680470723c */ /* 0x010ff00000081070 */
[-C--:B-----5:R-:W-:Y:S08]  /*549d0*/  HMMA.1688.F32.TF32 R168, R8, R88.reuse, R172 ;  /* 0x0000005808a8723c */ /* 0x0a0ff000000810ac */
[----:B--2---:R-:W-:Y:S01]  /*549e0*/  HMMA.1688.F32.TF32 R172, R12, R88, R72 ;  /* 0x000000580cac723c */ /* 0x004fe20000081048 */
[----:B------:R-:W2:Y:S04]  /*549f0*/  LDL.LU R72, [R1+0xfe0] ;  /* 0x000fe00001487983 */ /* 0x000ea80000300800 */
[----:B------:R-:W2:Y:S04]  /*54a00*/  LDL.LU R73, [R1+0xfe4] ;  /* 0x000fe40001497983 */ /* 0x000ea80000300800 */
[----:B------:R-:W2:Y:S04]  /*54a10*/  LDL.LU R74, [R1+0xfe8] ;  /* 0x000fe800014a7983 */ /* 0x000ea80000300800 */
[----:B------:R-:W2:Y:S04]  /*54a20*/  LDL.LU R75, [R1+0xfec] ;  /* 0x000fec00014b7983 */ /* 0x000ea80000300800 */
[----:B------:R1:W-:Y:S04]  /*54a30*/  STL [R1+0x3308], R114 ;  /* 0x0033087201007387 */ /* 0x0003e80000100800 */
[----:B------:R3:W-:Y:S04]  /*54a40*/  STL [R1+0x3304], R115 ;  /* 0x0033047301007387 */ /* 0x0007e80000100800 */
[----:B------:R4:W-:Y:S04]  /*54a50*/  STL.64 [R1+0x20], R24 ;  /* 0x0000201801007387 */ /* 0x0009e80000100a00 */
[----:B------:R5:W-:Y:S04]  /*54a60*/  STL.64 [R1+0x28], R26 ;  /* 0x0000281a01007387 */ /* 0x000be80000100a00 */
        /* <DEDUP_REMOVED lines=8> */
[-C--:B------:R-:W-:Y:S03]  /*54af0*/  HMMA.1688.F32.TF32 R20, R8, R80.reuse, R76 ;  /* 0x000000500814723c */ /* 0x080fe6000008104c */
[----:B------:R-:W2:Y:S11]  /*54b00*/  LDSM.16.M88.4 R76, [R0+0x2800] ;  /* 0x00280000004c783b */ /* 0x000eb60000000200 */
[----:B------:R-:W-:Y:S10]  /*54b10*/  @!UPT UIADD3 URZ, URZ, URZ, URZ ;  /* 0x0000003f3f3ff290 */ /* 0x000ff4000fffe03f */
[----:B-1----:R-:W-:Y:S02]  /*54b20*/  IMAD.MOV.U32 R114, RZ, RZ, R20 ;  /* 0x000000ffff727224 */ /* 0x002fe400078e0014 */
[----:B---3--:R-:W-:Y:S02]  /*54b30*/  IMAD.MOV.U32 R115, RZ, RZ, R21 ;  /* 0x000000ffff737224 */ /* 0x008fe400078e0015 */
[----:B------:R-:W-:Y:S02]  /*54b40*/  IMAD.MOV.U32 R106, RZ, RZ, R22 ;  /* 0x000000ffff6a7224 */ /* 0x000fe400078e0016 */
[----:B------:R-:W-:Y:S02]  /*54b50*/  IMAD.MOV.U32 R107, RZ, RZ, R23 ;  /* 0x000000ffff6b7224 */ /* 0x000fe400078e0017 */
[-C--:B------:R-:W-:Y:S11]  /*54b60*/  HMMA.1688.F32.TF32 R20, R12, R80.reuse, R248 ;  /* 0x000000500c14723c */ /* 0x080ff600000810f8 */
[----:B------:R-:W-:Y:S11]  /*54b70*/  @!UPT UIADD3 URZ, URZ, URZ, URZ ;  /* 0x0000003f3f3ff290 */ /* 0x000ff6000fffe03f */
[----:B------:R-:W-:Y:S02]  /*54b80*/  @!UPT UIADD3 URZ, URZ, URZ, URZ ;  /* 0x0000003f3f3ff290 */ /* 0x000fe4000fffe03f */
[----:B------:R-:W-:Y:S02]  /*54b90*/  IMAD.MOV.U32 R82, RZ, RZ, R20 ;  /* 0x000000ffff527224 */ /* 0x000fe400078e0014 */
[----:B------:R-:W-:Y:S01]  /*54ba0*/  IMAD.MOV.U32 R83, RZ, RZ, R21 ;  /* 0x000000ffff537224 */ /* 0x000fe200078e0015 */
[----:B------:R-:W3:Y:S01]  /*54bb0*/  LDL.LU R20, [R1+0x1000] ;  /* 0x0010000001147983 */ /* 0x000ee20000300800 */
[----:B------:R-:W-:Y:S02]  /*54bc0*/  IMAD.MOV.U32 R86, RZ, RZ, R22 ;  /* 0x000000ffff567224 */ /* 0x000fe400078e0016 */
[----:B------:R-:W-:Y:S01]  /*54bd0*/  IMAD.MOV.U32 R87, RZ, RZ, R23 ;  /* 0x000000ffff577224 */ /* 0x000fe200078e0017 */
[----:B------:R-:W3:Y:S04]  /*54be0*/  LDL.LU R21, [R1+0x1004] ;  /* 0x0010040001157983 */ /* 0x000ee80000300800 */
[----:B------:R-:W3:Y:S04]  /*54bf0*/  LDL.LU R22, [R1+0x1008] ;  /* 0x0010080001167983 */ /* 0x000ee80000300800 */
[----:B------:R-:W3:Y:S04]  /*54c00*/  LDL.LU R23, [R1+0x100c] ;  /* 0x00100c0001177983 */ /* 0x000ee80000300800 */
[----:B----4-:R-:W4:Y:S04]  /*54c10*/  LDL.LU R24, [R1+0x1020] ;  /* 0x0010200001187983 */ /* 0x010f280000300800 */
[----:B------:R-:W4:Y:S04]  /*54c20*/  LDL.LU R25, [R1+0x1024] ;  /* 0x0010240001197983 */ /* 0x000f280000300800 */
[----:B-----5:R-:W4:Y:S04]  /*54c30*/  LDL.LU R26, [R1+0x1028] ;  /* 0x00102800011a7983 */ /* 0x020f280000300800 */
[----:B------:R-:W4:Y:S04]  /*54c40*/  LDL.LU R27, [R1+0x102c] ;  /* 0x00102c00011b7983 */ /* 0x000f280000300800 */
        /* <DEDUP_REMOVED lines=37> */
[----:B------:R-:W1:Y:S05]  /*54ea0*/  LDSM.16.M88.4 R72, [R0+0x2c00] ;  /* 0x002c00000048783b */ /* 0x000e6a0000000200 */
[C---:B------:R-:W-:Y:S01]  /*54eb0*/  HMMA.1688.F32.TF32 R244, R4.reuse, R84, R40 ;  /* 0x0000005404f4723c */ /* 0x040fe20000081028 */
[----:B------:R-:W2:Y:S07]  /*54ec0*/  LDSM.16.M88.4 R40, [R0+0x3400] ;  /* 0x003400000028783b */ /* 0x000eae0000000200 */
[----:B------:R-:W-:Y:S08]  /*54ed0*/  HMMA.1688.F32.TF32 R148, R4, R108, R124 ;  /* 0x0000006c0494723c */ /* 0x000ff0000008107c */
[C---:B------:R-:W-:Y:S01]  /*54ee0*/  HMMA.1688.F32.TF32 R124, R16.reuse, R104, R44 ;  /* 0x00000068107c723c */ /* 0x040fe2000008102c */
[----:B------:R-:W2:Y:S07]  /*54ef0*/  LDSM.16.M88.4 R44, [R0+0x3800] ;  /* 0x00380000002c783b */ /* 0x000eae0000000200 */
[----:B------:R-:W-:Y:S01]  /*54f00*/  HMMA.1688.F32.TF32 R144, R16, R128, R48 ;  /* 0x000000801090723c */ /* 0x000fe20000081030 */
[----:B------:R-:W2:Y:S04]  /*54f10*/  LDSM.16.M88.4 R48, [R0+0x3c00] ;  /* 0x003c00000030783b */ /* 0x000ea80000000200 */
[----:B------:R-:W-:Y:S04]  /*54f20*/  STL [R1+0x32dc], R78 ;  /* 0x0032dc4e01007387 */ /* 0x000fe80000100800 */
[----:B------:R2:W-:Y:S04]  /*54f30*/  STL [R1+0x32d8], R79 ;  /* 0x0032d84f01007387 */ /* 0x0005e80000100800 */
[----:B-1----:R-:W-:Y:S04]  /*54f40*/  STL [R1+0x32e4], R74 ;  /* 0x0032e44a01007387 */ /* 0x002fe80000100800 */
[----:B------:R-:W-:Y:S04]  /*54f50*/  STL [R1+0x32e0], R75 ;  /* 0x0032e04b01007387 */ /* 0x000fe80000100800 */
[----:B------:R-:W-:Y:S04]  /*54f60*/  STL [R1+0x32a4], R38 ;  /* 0x0032a42601007387 */ /* 0x000fe80000100800 */
[----:B------:R-:W-:Y:S04]  /*54f70*/  STL [R1+0x32a0], R39 ;  /* 0x0032a02701007387 */ /* 0x000fe80000100800 */
[----:B--2---:R-:W-:Y:S04]  /*54f80*/  STL [R1+0x32ac], R42 ;  /* 0x0032ac2a01007387 */ /* 0x004fe80000100800 */
[----:B------:R-:W-:Y:S04]  /*54f90*/  STL [R1+0x32a8], R43 ;  /* 0x0032a82b01007387 */ /* 0x000fe80000100800 */
[----:B------:R-:W-:Y:S04]  /*54fa0*/  STL [R1+0x32b4], R46 ;  /* 0x0032b42e01007387 */ /* 0x000fe80000100800 */
[----:B------:R-:W-:Y:S04]  /*54fb0*/  STL [R1+0x32b0], R47 ;  /* 0x0032b02f01007387 */ /* 0x000fe80000100800 */
[----:B------:R-:W-:Y:S04]  /*54fc0*/  STL [R1+0x328c], R50 ;  /* 0x00328c3201007387 */ /* 0x000fe80000100800 */
[----:B------:R-:W-:Y:S01]  /*54fd0*/  STL [R1+0x3288], R51 ;  /* 0x0032883301007387 */ /* 0x000fe20000100800 */
[-C--:B---3--:R-:W-:Y:S08]  /*54fe0*/  HMMA.1688.F32.TF32 R20, R12, R36.reuse, R20 ;  /* 0x000000240c14723c */ /* 0x088ff00000081014 */
[-C--:B----4-:R-:W-:Y:S08]  /*54ff0*/  HMMA.1688.F32.TF32 R24, R8, R36.reuse, R24 ;  /* 0x000000240818723c */ /* 0x090ff00000081018 */
[----:B-----5:R-:W-:Y:S08]  /*55000*/  HMMA.1688.F32.TF32 R52, R4, R36, R52 ;  /* 0x000000240434723c */ /* 0x020ff00000081034 */
[-C--:B------:R-:W-:Y:S08]  /*55010*/  HMMA.1688.F32.TF32 R228, R12, R76.reuse, R228 ;  /* 0x0000004c0ce4723c */ /* 0x080ff000000810e4 */
[-C--:B------:R-:W-:Y:S08]  /*55020*/  HMMA.1688.F32.TF32 R56, R8, R76.reuse, R56 ;  /* 0x0000004c0838723c */ /* 0x080ff00000081038 */
[-C--:B------:R-:W-:Y:S08]  /*55030*/  HMMA.1688.F32.TF32 R236, R4, R76.reuse, R236 ;  /* 0x0000004c04ec723c */ /* 0x080ff000000810ec */
[----:B------:R-:W-:Y:S08]  /*55040*/  HMMA.1688.F32.TF32 R76, R16, R76, R232 ;  /* 0x0000004c104c723c */ /* 0x000ff000000810e8 */
[-C--:B------:R-:W-:Y:S07]  /*55050*/  HMMA.1688.F32.TF32 R220, R4, R72.reuse, R220 ;  /* 0x0000004804dc723c */ /* 0x080fee00000810dc */
[----:B------:R-:W-:Y:S04]  /*55060*/  STL.64 [R1+0x60], R236 ;  /* 0x000060ec01007387 */ /* 0x000fe80000100a00 */
[----:B------:R1:W-:Y:S04]  /*55070*/  STL.64 [R1+0x68], R238 ;  /* 0x000068ee01007387 */ /* 0x0003e80000100a00 */
[----:B-1----:R-:W2:Y:S04]  /*55080*/  LDL.LU.64 R238, [R1+0x3390] ;  /* 0x0033900001ee7983 */ /* 0x002ea80000300a00 */
[----:B------:R-:W2:Y:S01]  /*55090*/  LDL.LU.64 R236, [R1+0x3388] ;  /* 0x0033880001ec7983 */ /* 0x000ea20000300a00 */
[----:B------:R-:W-:Y:S03]  /*550a0*/  HMMA.1688.F32.TF32 R212, R12, R72, R212 ;  /* 0x000000480cd4723c */ /* 0x000fe600000810d4 */
[----:B------:R-:W-:Y:S04]  /*550b0*/  STL.64 [R1+0x50], R56 ;  /* 0x0000503801007387 */ /* 0x000fe80000100a00 */
[----:B------:R1:W-:Y:S01]  /*550c0*/  STL.64 [R1+0x58], R58 ;  /* 0x0000583a01007387 */ /* 0x0003e20000100a00 */
[----:B------:R-:W-:-:S03]  /*550d0*/  IMAD.MOV.U32 R74, RZ, RZ, R223 ;  /* 0x000000ffff4a7224 */ /* 0x000fc600078e00df */
[----:B-1----:R-:W3:Y:S04]  /*550e0*/  LDL.LU.64 R58, [R1+0x3380] ;  /* 0x00338000013a7983 */ /* 0x002ee80000300a00 */
[----:B------:R-:W-:Y:S04]  /*550f0*/  STL.64 [R1+0x40], R228 ;  /* 0x000040e401007387 */ /* 0x000fe80000100a00 */
[----:B------:R1:W-:Y:S04]  /*55100*/  STL.64 [R1+0x48], R230 ;  /* 0x000048e601007387 */ /* 0x0003e80000100a00 */
[----:B-1----:R-:W3:Y:S04]  /*55110*/  LDL.LU.64 R230, [R1+0x3378] ;  /* 0x0033780001e67983 */ /* 0x002ee80000300a00 */
[----:B------:R-:W3:Y:S04]  /*55120*/  LDL.LU.64 R228, [R1+0x3370] ;  /* 0x0033700001e47983 */ /* 0x000ee80000300a00 */
[----:B------:R-:W4:Y:S04]  /*55130*/  LDL.LU.64 R234, [R1+0x3368] ;  /* 0x0033680001ea7983 */ /* 0x000f280000300a00 */
[----:B------:R-:W4:Y:S04]  /*55140*/  LDL.LU.64 R232, [R1+0x3360] ;  /* 0x0033600001e87983 */ /* 0x000f280000300a00 */
[----:B------:R-:W-:Y:S04]  /*55150*/  STL.64 [R1+0xa0], R220 ;  /* 0x0000a0dc01007387 */ /* 0x000fe80000100a00 */
[----:B------:R-:W-:Y:S04]  /*55160*/  STL.64 [R1+0x30], R76 ;  /* 0x0000304c01007387 */ /* 0x000fe80000100a00 */
[----:B------:R-:W-:Y:S04]  /*55170*/  STL.64 [R1+0x38], R78 ;  /* 0x0000384e01007387 */ /* 0x000fe80000100a00 */
[----:B------:R-:W-:Y:S04]  /*55180*/  STL [R1+0xa8], R222 ;  /* 0x0000a8de01007387 */ /* 0x000fe80000100800 */
[----:B------:R1:W-:Y:S04]  /*55190*/  STL [R1+0x32e8], R74 ;  /* 0x0032e84a01007387 */ /* 0x0003e80000100800 */
[----:B------:R-:W-:Y:S04]  /*551a0*/  STL.64 [R1+0x80], R212 ;  /* 0x000080d401007387 */ /* 0x000fe80000100a00 */
[----:B------:R5:W-:Y:S01]  /*551b0*/  STL [R1+0x88], R214 ;  /* 0x000088d601007387 */ /* 0x000be20000100800 */
[----:B-1----:R-:W-:-:S02]  /*551c0*/  IMAD.MOV.U32 R74, RZ, RZ, R215 ;  /* 0x000000ffff4a7224 */ /* 0x002fc400078e00d7 */
[C---:B-----5:R-:W-:Y:S01]  /*551d0*/  HMMA.1688.F32.TF32 R212, R16.reuse, R72, R240 ;  /* 0x0000004810d4723c */ /* 0x060fe200000810f0 */
[----:B------:R-:W-:Y:S01]  /*551e0*/  MOV R46, R22 ;  /* 0x00000016002e7202 */ /* 0x000fe20000000f00 */
[----:B------:R-:W-:Y:S11]  /*551f0*/  IMAD.MOV.U32 R47, RZ, RZ, R23 ;  /* 0x000000ffff2f7224 */ /* 0x000ff600078e0017 */
[----:B------:R-:W-:Y:S10]  /*55200*/  @!UPT UIADD3 URZ, URZ, URZ, URZ ;  /* 0x0000003f3f3ff290 */ /* 0x000ff4000fffe03f */
[----:B------:R-:W-:Y:S04]  /*55210*/  STL.64 [R1+0x70], R212 ;  /* 0x000070d401007387 */ /* 0x000fe80000100a00 */
[----:B------:R-:W-:Y:S04]  /*55220*/  STL.64 [R1+0x78], R214 ;  /* 0x000078d601007387 */ /* 0x000fe80000100a00 */
[----:B------:R-:W-:Y:S04]  /*55230*/  STL.64 [R1+0x160], R52 ;  /* 0x0001603401007387 */ /* 0x000fe80000100a00 */
[----:B------:R-:W-:Y:S04]  /*55240*/  STL.64 [R1+0x168], R54 ;  /* 0x0001683601007387 */ /* 0x000fe80000100a00 */
[----:B------:R-:W-:Y:S04]  /*55250*/  STL.64 [R1+0x140], R24 ;  /* 0x0001401801007387 */ /* 0x000fe80000100a00 */
[----:B------:R1:W-:Y:S04]  /*55260*/  STL.64 [R1+0x148], R26 ;  /* 0x0001481a01007387 */ /* 0x0003e80000100a00 */
[----:B------:R5:W-:Y:S01]  /*55270*/  STL.64 [R1+0x120], R20 ;  /* 0x0001201401007387 */ /* 0x000be20000100a00 */
[----:B-1----:R-:W-:Y:S08]  /*55280*/  HMMA.1688.F32.TF32 R24, R16, R36, R32 ;  /* 0x000000241018723c */ /* 0x002ff00000081020 */
[----:B-----5:R-:W-:Y:S01]  /*55290*/  HMMA.1688.F32.TF32 R20, R4, R40, R28 ;  /* 0x000000280414723c */ /* 0x020fe2000008101c */
[----:B------:R1:W-:Y:S04]  /*552a0*/  STL [R1+0x32bc], R47 ;  /* 0x0032bc2f01007387 */ /* 0x0003e80000100800 */
[----:B------:R-:W-:Y:S10]  /*552b0*/  STL [R1+0x32b8], R46 ;  /* 0x0032b82e01007387 */ /* 0x000ff40000100800 */
[----:B------:R5:W-:Y:S04]  /*552c0*/  STL.64 [R1+0x100], R24 ;  /* 0x0001001801007387 */ /* 0x000be80000100a00 */
[----:B------:R1:W-:Y:S04]  /*552d0*/  STL.64 [R1+0x108], R26 ;  /* 0x0001081a01007387 */ /* 0x0003e80000100a00 */
[----:B------:R1:W-:Y:S04]  /*552e0*/  STL.64 [R1+0x1e0], R20 ;  /* 0x0001e01401007387 */ /* 0x0003e80000100a00 */
[----:B------:R-:W2:Y:S04]  /*552f0*/  LDL.LU R28, [R1+0xfb0] ;  /* 0x000fb000011c7983 */ /* 0x000ea80000300800 */
[----:B------:R-:W2:Y:S04]  /*55300*/  LDL.LU R29, [R1+0xfb4] ;  /* 0x000fb400011d7983 */ /* 0x000ea80000300800 */
[----:B------:R-:W2:Y:S04]  /*55310*/  LDL.LU R30, [R1+0xfb8] ;  /* 0x000fb800011e7983 */ /* 0x000ea80000300800 */
[----:B------:R-:W2:Y:S01]  /*55320*/  LDL.LU R31, [R1+0xfbc] ;  /* 0x000fbc00011f7983 */ /* 0x000ea20000300800 */
[----:B------:R-:W-:Y:S03]  /*55330*/  HMMA.1688.F32.TF32 R216, R8, R72, R216 ;  /* 0x0000004808d8723c */ /* 0x000fe600000810d8 */
        /* <DEDUP_REMOVED lines=24> */
[----:B-1----:R-:W-:-:S03]  /*554c0*/  IMAD.MOV.U32 R47, RZ, RZ, R22 ;  /* 0x000000ffff2f7224 */ /* 0x002fc600078e0016 */
[----:B-----5:R-:W5:Y:S01]  /*554d0*/  LDL.LU R24, [R1+0xf30] ;  /* 0x000f300001187983 */ /* 0x020f620000300800 */
[----:B------:R-:W-:-:S03]  /*554e0*/  IMAD.MOV.U32 R46, RZ, RZ, R23 ;  /* 0x000000ffff2e7224 */ /* 0x000fc600078e0017 */
[----:B------:R-:W5:Y:S04]  /*554f0*/  LDL.LU R25, [R1+0xf34] ;  /* 0x000f340001197983 */ /* 0x000f680000300800 */
[----:B------:R-:W5:Y:S04]  /*55500*/  LDL.LU R26, [R1+0xf38] ;  /* 0x000f3800011a7983 */ /* 0x000f680000300800 */
[----:B------:R-:W5:Y:S04]  /*55510*/  LDL.LU R27, [R1+0xf3c] ;  /* 0x000f3c00011b7983 */ /* 0x000f680000300800 */
[----:B------:R-:W4:Y:S04]  /*55520*/  LDL.LU R20, [R1+0xf10] ;  /* 0x000f100001147983 */ /* 0x000f280000300800 */
[----:B------:R-:W4:Y:S04]  /*55530*/  LDL.LU R21, [R1+0xf14] ;  /* 0x000f140001157983 */ /* 0x000f280000300800 */
[----:B------:R-:W4:Y:S04]  /*55540*/  LDL.LU R22, [R1+0xf18] ;  /* 0x000f180001167983 */ /* 0x000f280000300800 */
[----:B------:R-:W4:Y:S04]  /*55550*/  LDL.LU R23, [R1+0xf1c] ;  /* 0x000f1c0001177983 */ /* 0x000f280000300800 */
[----:B------:R-:W-:Y:S04]  /*55560*/  STL [R1+0x32c4], R47 ;  /* 0x0032c42f01007387 */ /* 0x000fe80000100800 */
[----:B------:R-:W-:Y:S01]  /*55570*/  STL [R1+0x32c0], R46 ;  /* 0x0032c02e01007387 */ /* 0x000fe20000100800 */
[-C--:B--2---:R-:W-:Y:S11]  /*55580*/  HMMA.1688.F32.TF32 R28, R8, R40.reuse, R28 ;  /* 0x00000028081c723c */ /* 0x084ff6000008101c */
[----:B------:R-:W-:Y:S11]  /*55590*/  @!UPT UIADD3 URZ, URZ, URZ, URZ ;  /* 0x0000003f3f3ff290 */ /* 0x000ff6000fffe03f */
[----:B------:R-:W-:Y:S02]  /*555a0*/  @!UPT UIADD3 URZ, URZ, URZ, URZ ;  /* 0x0000003f3f3ff290 */ /* 0x000fe4000fffe03f */
[----:B------:R-:W-:Y:S02]  /*555b0*/  IMAD.MOV.U32 R42, RZ, RZ, R28 ;  /* 0x000000ffff2a7224 */ /* 0x000fe400078e001c */
[----:B------:R-:W-:Y:S01]  /*555c0*/  IMAD.MOV.U32 R43, RZ, RZ, R29 ;  /* 0x000000ffff2b7224 */ /* 0x000fe200078e001d */
[----:B------:R-:W2:Y:S01]  /*555d0*/  LDL.LU R28, [R1+0xdb0] ;  /* 0x000db000011c7983 */ /* 0x000ea20000300800 */
[----:B------:R-:W-:Y:S02]  /*555e0*/  IMAD.MOV.U32 R38, RZ, RZ, R30 ;  /* 0x000000ffff267224 */ /* 0x000fe400078e001e */
[----:B------:R-:W-:Y:S01]  /*555f0*/  IMAD.MOV.U32 R39, RZ, RZ, R31 ;  /* 0x000000ffff277224 */ /* 0x000fe200078e001f */
[----:B------:R-:W2:Y:S04]  /*55600*/  LDL.LU R29, [R1+0xdb4] ;  /* 0x000db400011d7983 */ /* 0x000ea80000300800 */
[----:B------:R-:W2:Y:S04]  /*55610*/  LDL.LU R30, [R1+0xdb8] ;  /* 0x000db800011e7983 */ /* 0x000ea80000300800 */
[----:B------:R-:W2:Y:S04]  /*55620*/  LDL.LU R31, [R1+0xdbc] ;  /* 0x000dbc00011f7983 */ /* 0x000ea80000300800 */
[----:B------:R-:W2:Y:S04]  /*55630*/  LDL.LU R32, [R1+0xe30] ;  /* 0x000e300001207983 */ /* 0x000ea80000300800 */
[----:B------:R-:W2:Y:S04]  /*55640*/  LDL.LU R33, [R1+0xe34] ;  /* 0x000e340001217983 */ /* 0x000ea80000300800 */
[----:B------:R-:W2:Y:S04]  /*55650*/  LDL.LU R34, [R1+0xe38] ;  /* 0x000e380001227983 */ /* 0x000ea80000300800 */
[----:B------:R-:W2:Y:S04]  /*55660*/  LDL.LU R35, [R1+0xe3c] ;  /* 0x000e3c0001237983 */ /* 0x000ea80000300800 */
[----:B------:R-:W-:Y:S04]  /*55670*/  STL [R1+0x32d4], R39 ;  /* 0x0032d42701007387 */ /* 0x000fe80000100800 */
[----:B------:R1:W-:Y:S04]  /*55680*/  STL [R1+0x32d0], R38 ;  /* 0x0032d02601007387 */ /* 0x0003e80000100800 */
[----:B------:R-:W2:Y:S04]  /*55690*/  LDL.LU R36, [R1+0xfa0] ;  /* 0x000fa00001247983 */ /* 0x000ea80000300800 */
[----:B------:R-:W2:Y:S04]  /*556a0*/  LDL.LU R37, [R1+0xfa4] ;  /* 0x000fa40001257983 */ /* 0x000ea80000300800 */
[----:B-1----:R-:W2:Y:S04]  /*556b0*/  LDL.LU R38, [R1+0xfa8] ;  /* 0x000fa80001267983 */ /* 0x002ea80000300800 */
[----:B------:R-:W2:Y:S01]  /*556c0*/  LDL.LU R39, [R1+0xfac] ;  /* 0x000fac0001277983 */ /* 0x000ea20000300800 */
[----:B---3--:R-:W-:Y:S08]  /*556d0*/  HMMA.1688.F32.TF32 R52, R16, R40, R52 ;  /* 0x000000281034723c */ /* 0x008ff00000081034 */
[-C--:B------:R-:W-:Y:S08]  /*556e0*/  HMMA.1688.F32.TF32 R220, R12, R44.reuse, R220 ;  /* 0x0000002c0cdc723c */ /* 0x080ff000000810dc */
[-C--:B-----5:R-:W-:Y:S08]  /*556f0*/  HMMA.1688.F32.TF32 R24, R4, R44.reuse, R24 ;  /* 0x0000002c0418723c */ /* 0x0a0ff00000081018 */
[----:B----4-:R-:W-:Y:S01]  /*55700*/  HMMA.1688.F32.TF32 R20, R8, R44, R20 ;  /* 0x0000002c0814723c */ /* 0x010fe20000081014 */
[----:B------:R-:W-:Y:S04]  /*55710*/  STL [R1+0x32cc], R43 ;  /* 0x0032cc2b01007387 */ /* 0x000fe80000100800 */
[----:B------:R-:W-:Y:S03]  /*55720*/  STL [R1+0x32c8], R42 ;  /* 0x0032c82a01007387 */ /* 0x000fe60000100800 */
[----:B--2---:R-:W-:Y:S11]  /*55730*/  HMMA.1688.F32.TF32 R36, R12, R40, R36 ;  /* 0x000000280c24723c */ /* 0x004ff60000081024 */
[----:B------:R-:W-:Y:S11]  /*55740*/  @!UPT UIADD3 URZ, URZ, URZ, URZ ;  /* 0x0000003f3f3ff290 */ /* 0x000ff6000fffe03f */
[----:B------:R-:W-:Y:S01]  /*55750*/  @!UPT UIADD3 URZ, URZ, URZ, URZ ;  /* 0x0000003f3f3ff290 */ /* 0x000fe2000fffe03f */
[----:B------:R1:W-:Y:S01]  /*55760*/  STL.64 [R1+0x1c8], R38 ;  /* 0x0001c82601007387 */ /* 0x0003e20000100a00 */
[----:B------:R-:W-:Y:S02]  /*55770*/  IMAD.MOV.U32 R47, RZ, RZ, R36 ;  /* 0x000000ffff2f7224 */ /* 0x000fe400078e0024 */
[----:B------:R-:W-:Y:S02]  /*55780*/  IMAD.MOV.U32 R36, RZ, RZ, R27 ;  /* 0x000000ffff247224 */ /* 0x000fe400078e001b */
[----:B-1----:R-:W-:Y:S02]  /*55790*/  IMAD.MOV.U32 R39, RZ, RZ, R52 ;  /* 0x000000ffff277224 */ /* 0x002fe400078e0034 */
[----:B------:R-:W-:Y:S02]  /*557a0*/  IMAD.MOV.U32 R38, RZ, RZ, R53 ;  /* 0x000000ffff267224 */ /* 0x000fe400078e0035 */
[----:B------:R-:W2:Y:S04]  /*557b0*/  LDL.LU.64 R52, [R1+0x3358] ;  /* 0x0033580001347983 */ /* 0x000ea80000300a00 */
[----:B------:R-:W3:Y:S04]  /*557c0*/  LDL.LU R27, [R1+0x3354] ;  /* 0x00335400011b7983 */ /* 0x000ee80000300800 */
[----:B------:R-:W-:Y:S04]  /*557d0*/  STL.64 [R1+0x250], R20 ;  /* 0x0002501401007387 */ /* 0x000fe80000100a00 */
[----:B------:R1:W-:Y:S04]  /*557e0*/  STL.64 [R1+0x258], R22 ;  /* 0x0002581601007387 */ /* 0x0003e80000100a00 */
[----:B-1----:R-:W4:Y:S04]  /*557f0*/  LDL.LU R23, [R1+0x3350] ;  /* 0x0033500001177983 */ /* 0x002f280000300800 */
[----:B------:R-:W-:Y:S04]  /*55800*/  STL.64 [R1+0x240], R220 ;  /* 0x000240dc01007387 */ /* 0x000fe80000100a00 */
[----:B------:R1:W-:Y:S02]  /*55810*/  STL.64 [R1+0x248], R222 ;  /* 0x000248de01007387 */ /* 0x0003e40000100a00 */
[----:B-1----:R-:W-:Y:S08]  /*55820*/  HMMA.1688.F32.TF32 R220, R16, R44, R216 ;  /* 0x0000002c10dc723c */ /* 0x002ff000000810d8 */
[-C--:B------:R-:W-:Y:S08]  /*55830*/  HMMA.1688.F32.TF32 R216, R4, R48.reuse, R212 ;  /* 0x0000003004d8723c */ /* 0x080ff000000810d4 */
[-C--:B------:R-:W-:Y:S08]  /*55840*/  HMMA.1688.F32.TF32 R212, R8, R48.reuse, R240 ;  /* 0x0000003008d4723c */ /* 0x080ff000000810f0 */
[-C--:B------:R-:W-:Y:S01]  /*55850*/  HMMA.1688.F32.TF32 R32, R12, R48.reuse, R32 ;  /* 0x000000300c20723c */ /* 0x080fe20000081020 */
[----:B------:R1:W-:Y:S07]  /*55860*/  STL.64 [R1+0x230], R220 ;  /* 0x000230dc01007387 */ /* 0x0003ee0000100a00 */
[----:B------:R-:W-:Y:S01]  /*55870*/  HMMA.1688.F32.TF32 R28, R16, R48, R28 ;  /* 0x00000030101c723c */ /* 0x000fe2000008101c */
[----:B------:R5:W-:Y:S04]  /*55880*/  STL.64 [R1+0x238], R222 ;  /* 0x000238de01007387 */ /* 0x000be80000100a00 */
[----:B-1----:R-:W3:Y:S04]  /*55890*/  LDL.LU R220, [R1+0xf80] ;  /* 0x000f800001dc7983 */ /* 0x002ee80000300800 */
[----:B------:R1:W-:Y:S04]  /*558a0*/  STL.64 [R1+0x320], R216 ;  /* 0x000320d801007387 */ /* 0x0003e80000100a00 */
[----:B------:R1:W-:Y:S04]  /*558b0*/  STL.64 [R1+0x328], R218 ;  /* 0x000328da01007387 */ /* 0x0003e80000100a00 */
[----:B------:R1:W-:Y:S04]  /*558c0*/  STL.64 [R1+0x300], R212 ;  /* 0x000300d401007387 */ /* 0x0003e80000100a00 */
[----:B------:R1:W-:Y:S04]  /*558d0*/  STL.64 [R1+0x308], R214 ;  /* 0x000308d601007387 */ /* 0x0003e80000100a00 */
[----:B------:R-:W3:Y:S04]  /*558e0*/  LDL.LU R221, [R1+0xf84] ;  /* 0x000f840001dd7983 */ /* 0x000ee80000300800 */
[----:B-----5:R-:W5:Y:S04]  /*558f0*/  LDL.LU R222, [R1+0xf88] ;  /* 0x000f880001de7983 */ /* 0x020f680000300800 */
[----:B------:R-:W5:Y:S04]  /*55900*/  LDL.LU R223, [R1+0xf8c] ;  /* 0x000f8c0001df7983 */ /* 0x000f680000300800 */
[----:B-1----:R-:W5:Y:S04]  /*55910*/  LDL.LU R216, [R1+0xf60] ;  /* 0x000f600001d87983 */ /* 0x002f680000300800 */
[----:B------:R-:W5:Y:S04]  /*55920*/  LDL.LU R217, [R1+0xf64] ;  /* 0x000f640001d97983 */ /* 0x000f680000300800 */
[----:B------:R-:W5:Y:S04]  /*55930*/  LDL.LU R218, [R1+0xf68] ;  /* 0x000f680001da7983 */ /* 0x000f680000300800 */
[----:B------:R-:W5:Y:S04]  /*55940*/  LDL.LU R219, [R1+0xf6c] ;  /* 0x000f6c0001db7983 */ /* 0x000f680000300800 */
[----:B------:R-:W5:Y:S04]  /*55950*/  LDL.LU R212, [R1+0xf50] ;  /* 0x000f500001d47983 */ /* 0x000f680000300800 */
[----:B------:R-:W-:Y:S04]  /*55960*/  STL.64 [R1+0x2e0], R32 ;  /* 0x0002e02001007387 */ /* 0x000fe80000100a00 */
[----:B------:R-:W-:Y:S04]  /*55970*/  STL.64 [R1+0x2e8], R34 ;  /* 0x0002e82201007387 */ /* 0x000fe80000100a00 */
[----:B------:R-:W-:Y:S04]  /*55980*/  STL.64 [R1+0x2c0], R28 ;  /* 0x0002c01c01007387 */ /* 0x000fe80000100a00 */
[----:B------:R-:W-:Y:S04]  /*55990*/  STL.64 [R1+0x2c8], R30 ;  /* 0x0002c81e01007387 */ /* 0x000fe80000100a00 */
[----:B------:R-:W5:Y:S04]  /*559a0*/  LDL.LU R213, [R1+0xf54] ;  /* 0x000f540001d57983 */ /* 0x000f680000300800 */
[----:B------:R-:W5:Y:S04]  /*559b0*/  LDL.LU R214, [R1+0xf58] ;  /* 0x000f580001d67983 */ /* 0x000f680000300800 */
[----:B------:R-:W5:Y:S04]  /*559c0*/  LDL.LU R215, [R1+0xf5c] ;  /* 0x000f5c0001d77983 */ /* 0x000f680000300800 */
[----:B------:R-:W5:Y:S04]  /*559d0*/  LDL.LU R240, [R1+0xed0] ;  /* 0x000ed00001f07983 */ /* 0x000f680000300800 */
[----:B------:R-:W5:Y:S04]  /*559e0*/  LDL.LU R241, [R1+0xed4] ;  /* 0x000ed40001f17983 */ /* 0x000f680000300800 */
[----:B------:R-:W5:Y:S04]  /*559f0*/  LDL.LU R242, [R1+0xed8] ;  /* 0x000ed80001f27983 */ /* 0x000f680000300800 */
[----:B------:R-:W5:Y:S01]  /*55a00*/  LDL.LU R243, [R1+0xedc] ;  /* 0x000edc0001f37983 */ /* 0x000f620000300800 */
[----:B------:R-:W-:-:S02]  /*55a10*/  IMAD.MOV.U32 R43, RZ, RZ, R54 ;  /* 0x000000ffff2b7224 */ /* 0x000fc400078e0036 */
[----:B------:R-:W-:Y:S01]  /*55a20*/  IMAD.MOV.U32 R42, RZ, RZ, R55 ;  /* 0x000000ffff2a7224 */ /* 0x000fe200078e0037 */
[----:B--2---:R-:W-:Y:S04]  /*55a30*/  LDS R28, [R52+0x21800] ;  /* 0x02180000341c7984 */ /* 0x004fe80000000800 */
[----:B------:R-:W-:Y:S04]  /*55a40*/  LDS R30, [R52+0x21c00] ;  /* 0x021c0000341e7984 */ /* 0x000fe80000000800 */
[----:B------:R-:W-:Y:S04]  /*55a50*/  LDS R32, [R52+0x21880] ;  /* 0x0218800034207984 */ /* 0x000fe80000000800 */
[----:B------:R-:W-:Y:S04]  /*55a60*/  LDS R34, [R52+0x21c80] ;  /* 0x021c800034227984 */ /* 0x000fe80000000800 */
[----:B------:R-:W-:Y:S04]  /*55a70*/  LDS R29, [R53+0x21800] ;  /* 0x02180000351d7984 */ /* 0x000fe80000000800 */
[----:B------:R-:W-:Y:S04]  /*55a80*/  LDS R31, [R53+0x21c00] ;  /* 0x021c0000351f7984 */ /* 0x000fe80000000800 */
[----:B------:R-:W-:Y:S04]  /*55a90*/  LDS R33, [R53+0x21880] ;  /* 0x0218800035217984 */ /* 0x000fe80000000800 */
[----:B------:R-:W-:Y:S04]  /*55aa0*/  LDS R35, [R53+0x21c80] ;  /* 0x021c800035237984 */ /* 0x000fe80000000800 */
[----:B------:R-:W1:Y:S01]  /*55ab0*/  LDSM.16.M88.4 R52, [R0+0x4000] ;  /* 0x004000000034783b */ /* 0x000e620000000200 */
[----:B------:R-:W-:-:S02]  /*55ac0*/  IMAD.MOV.U32 R46, RZ, RZ, R37 ;  /* 0x000000ffff2e7224 */ /* 0x000fc400078e0025 */
[----:B------:R-:W-:Y:S01]  /*55ad0*/  IMAD.MOV.U32 R41, RZ, RZ, R24 ;  /* 0x000000ffff297224 */ /* 0x000fe200078e0018 */
[----:B----4-:R-:W-:Y:S04]  /*55ae0*/  LDS R20, [R23+0x21800] ;  /* 0x0218000017147984 */ /* 0x010fe80000000800 */
[----:B------:R-:W-:Y:S04]  /*55af0*/  LDS R22, [R23+0x21c00] ;  /* 0x021c000017167984 */ /* 0x000fe80000000800 */
[----:B---3--:R-:W-:Y:S04]  /*55b00*/  LDS R21, [R27+0x21800] ;  /* 0x021800001b157984 */ /* 0x008fe80000000800 */
[----:B-1----:R1:W-:Y:S04]  /*55b10*/  STL [R1+0x3294], R54 ;  /* 0x0032943601007387 */ /* 0x0023e80000100800 */
[----:B------:R2:W-:Y:S01]  /*55b20*/  STL [R1+0x3290], R55 ;  /* 0x0032903701007387 */ /* 0x0005e20000100800 */
[-C--:B-----5:R-:W-:Y:S08]  /*55b30*/  HMMA.1688.F32.TF32 R220, R4, R52.reuse, R220 ;  /* 0x0000003404dc723c */ /* 0x0a0ff000000810dc */
[-C--:B------:R-:W-:Y:S08]  /*55b40*/  HMMA.1688.F32.TF32 R216, R8, R52.reuse, R216 ;  /* 0x0000003408d8723c */ /* 0x080ff000000810d8 */
[----:B------:R-:W-:Y:S11]  /*55b50*/  HMMA.1688.F32.TF32 R212, R12, R52, R212 ;  /* 0x000000340cd4723c */ /* 0x000ff600000810d4 */
[----:B------:R-:W-:Y:S05]  /*55b60*/  @!UPT UIADD3 URZ, URZ, URZ, URZ ;  /* 0x0000003f3f3ff290 */ /* 0x000fea000fffe03f */
[----:B------:R-:W-:Y:S01]  /*55b70*/  IMAD.MOV.U32 R51, RZ, RZ, R217 ;  /* 0x000000ffff337224 */ /* 0x000fe200078e00d9 */
[----:B------:R-:W-:Y:S01]  /*55b80*/  LDS R24, [R23+0x21880] ;  /* 0x0218800017187984 */ /* 0x000fe20000000800 */
[----:B------:R-:W-:-:S03]  /*55b90*/  IMAD.MOV.U32 R50, RZ, RZ, R216 ;  /* 0x000000ffff327224 */ /* 0x000fc600078e00d8 */
[----:B------:R-:W-:Y:S01]  /*55ba0*/  STL.64 [R1+0x420], R220 ;  /* 0x000420dc01007387 */ /* 0x000fe20000100a00 */
[----:B------:R-:W-:Y:S03]  /*55bb0*/  HMMA.1688.F32.TF32 R240, R16, R52, R240 ;  /* 0x0000003410f0723c */ /* 0x000fe600000810f0 */
[----:B------:R-:W-:Y:S04]  /*55bc0*/  STL.64 [R1+0x428], R222 ;  /* 0x000428de01007387 */ /* 0x000fe80000100a00 */
[----:B------:R-:W-:Y:S04]  /*55bd0*/  STL [R1+0x329c], R51 ;  /* 0x00329c3301007387 */ /* 0x000fe80000100800 */
[----:B------:R-:W-:Y:S01]  /*55be0*/  STL [R1+0x3298], R50 ;  /* 0x0032983201007387 */ /* 0x000fe20000100800 */
[----:B-1----:R-:W-:-:S03]  /*55bf0*/  IMAD.MOV.U32 R54, RZ, RZ, R214 ;  /* 0x000000ffff367224 */ /* 0x002fc600078e00d6 */
[----:B------:R1:W-:Y:S01]  /*55c00*/  STL.64 [R1+0x400], R212 ;  /* 0x000400d401007387 */ /* 0x0003e20000100a00 */
[----:B--2---:R-:W-:Y:S02]  /*55c10*/  IMAD.MOV.U32 R55, RZ, RZ, R215 ;  /* 0x000000ffff377224 */ /* 0x004fe400078e00d7 */
[----:B------:R-:W-:Y:S01]  /*55c20*/  IMAD.MOV.U32 R49, RZ, RZ, R218 ;  /* 0x000000ffff317224 */ /* 0x000fe200078e00da */
[----:B-1----:R-:W2:Y:S04]  /*55c30*/  LDL.LU R212, [R1+0xe80] ;  /* 0x000e800001d47983 */ /* 0x002ea80000300800 */
[----:B------:R-:W2:Y:S04]  /*55c40*/  LDL.LU R213, [R1+0xe84] ;  /* 0x000e840001d57983 */ /* 0x000ea80000300800 */
[----:B------:R-:W2:Y:S04]  /*55c50*/  LDL.LU R214, [R1+0xe88] ;  /* 0x000e880001d67983 */ /* 0x000ea80000300800 */
[----:B------:R-:W2:Y:S04]  /*55c60*/  LDL.LU R215, [R1+0xe8c] ;  /* 0x000e8c0001d77983 */ /* 0x000ea80000300800 */
[----:B------:R-:W3:Y:S04]  /*55c70*/  LDL.LU R220, [R1+0xf20] ;  /* 0x000f200001dc7983 */ /* 0x000ee80000300800 */
[----:B------:R-:W3:Y:S04]  /*55c80*/  LDL.LU R221, [R1+0xf24] ;  /* 0x000f240001dd7983 */ /* 0x000ee80000300800 */
[----:B------:R-:W3:Y:S01]  /*55c90*/  LDL.LU R222, [R1+0xf28] ;  /* 0x000f280001de7983 */ /* 0x000ee20000300800 */
[----:B------:R-:W-:-:S03]  /*55ca0*/  IMAD.MOV.U32 R48, RZ, RZ, R219 ;  /* 0x000000ffff307224 */ /* 0x000fc600078e00db */
[----:B------:R-:W3:Y:S01]  /*55cb0*/  LDL.LU R223, [R1+0xf2c] ;  /* 0x000f2c0001df7983 */ /* 0x000ee20000300800 */
[----:B------:R-:W-:-:S03]  /*55cc0*/  MOV R53, R242 ;  /* 0x000000f200357202 */ /* 0x000fc60000000f00 */
[----:B------:R-:W4:Y:S01]  /*55cd0*/  LDL.LU R216, [R1+0xee0] ;  /* 0x000ee00001d87983 */ /* 0x000f220000300800 */
[----:B------:R-:W-:-:S03]  /*55ce0*/  IMAD.MOV.U32 R52, RZ, RZ, R243 ;  /* 0x000000ffff347224 */ /* 0x000fc600078e00f3 */
[----:B------:R-:W4:Y:S01]  /*55cf0*/  LDL.LU R217, [R1+0xee4] ;  /* 0x000ee40001d97983 */ /* 0x000f220000300800 */
[----:B------:R-:W-:-:S03]  /*55d00*/  IMAD.MOV.U32 R51, RZ, RZ, R240 ;  /* 0x000000ffff337224 */ /* 0x000fc600078e00f0 */
[----:B------:R-:W4:Y:S01]  /*55d10*/  LDL.LU R218, [R1+0xee8] ;  /* 0x000ee80001da7983 */ /* 0x000f220000300800 */
[----:B------:R-:W-:-:S03]  /*55d20*/  IMAD.MOV.U32 R50, RZ, RZ, R241 ;  /* 0x000000ffff327224 */ /* 0x000fc600078e00f1 */
[----:B------:R-:W4:Y:S04]  /*55d30*/  LDL.LU R219, [R1+0xeec] ;  /* 0x000eec0001db7983 */ /* 0x000f280000300800 */
[----:B------:R-:W5:Y:S04]  /*55d40*/  LDL.LU.64 R242, [R1+0x3348] ;  /* 0x0033480001f27983 */ /* 0x000f680000300a00 */
[----:B------:R-:W5:Y:S01]  /*55d50*/  LDL.LU.64 R240, [R1+0x3340] ;  /* 0x0033400001f07983 */ /* 0x000f620000300a00 */
[----:B------:R-:W-:-:S03]  /*55d60*/  IMAD.MOV.U32 R37, RZ, RZ, R26 ;  /* 0x000000ffff257224 */ /* 0x000fc600078e001a */
[----:B------:R-:W-:Y:S04]  /*55d70*/  LDS R26, [R23+0x21c80] ;  /* 0x021c8000171a7984 */ /* 0x000fe80000000800 */
[----:B------:R-:W5:Y:S01]  /*55d80*/  LDS R23, [R27+0x21c00] ;  /* 0x021c00001b177984 */ /* 0x000f620000000800 */
[----:B------:R-:W-:-:S03]  /*55d90*/  IMAD.MOV.U32 R40, RZ, RZ, R25 ;  /* 0x000000ffff287224 */ /* 0x000fc600078e0019 */
[----:B------:R-:W-:Y:S04]  /*55da0*/  LDS R25, [R27+0x21880] ;  /* 0x021880001b197984 */ /* 0x000fe80000000800 */
[----:B------:R-:W1:Y:S01]  /*55db0*/  LDS R27, [R27+0x21c80] ;  /* 0x021c80001b1b7984 */ /* 0x000e620000000800 */
[-C--:B------:R-:W-:Y:S08]  /*55dc0*/  HMMA.1688.F32.TF32 R228, R28, R58.reuse, R228 ;  /* 0x0000003a1ce4723c */ /* 0x080ff000000810e4 */
[-C--:B-----5:R-:W-:Y:S11]  /*55dd0*/  HMMA.1688.F32.TF32 R240, R20, R58.reuse, R240 ;  /* 0x0000003a14f0723c */ /* 0x0a0ff600000810f0 */
[----:B------:R-:W-:Y:S11]  /*55de0*/  @!UPT UIADD3 URZ, URZ, URZ, URZ ;  /* 0x0000003f3f3ff290 */ /* 0x000ff6000fffe03f */
[----:B------:R-:W-:Y:S01]  /*55df0*/  @!UPT UIADD3 URZ, URZ, URZ, URZ ;  /* 0x0000003f3f3ff290 */ /* 0x000fe2000fffe03f */
[----:B------:R5:W-:Y:S04]  /*55e00*/  STL.64 [R1+0x1080], R240 ;  /* 0x001080f001007387 */ /* 0x000be80000100a00 */
[----:B------:R1:W-:Y:S04]  /*55e10*/  STL.64 [R1+0x1088], R242 ;  /* 0x001088f201007387 */ /* 0x0003e80000100a00 */
[----:B-----5:R-:W5:Y:S04]  /*55e20*/  LDL.LU R240, [R1+0xf00] ;  /* 0x000f000001f07983 */ /* 0x020f680000300800 */
[----:B------:R-:W5:Y:S04]  /*55e30*/  LDL.LU R241, [R1+0xf04] ;  /* 0x000f040001f17983 */ /* 0x000f680000300800 */
[----:B-1----:R-:W5:Y:S04]  /*55e40*/  LDL.LU R242, [R1+0xf08] ;  /* 0x000f080001f27983 */ /* 0x002f680000300800 */
[----:B------:R-:W5:Y:S04]  /*55e50*/  LDL.LU R243, [R1+0xf0c] ;  /* 0x000f0c0001f37983 */ /* 0x000f680000300800 */
[----:B------:R-:W-:Y:S04]  /*55e60*/  STL.64 [R1+0x1070], R228 ;  /* 0x001070e401007387 */ /* 0x000fe80000100a00 */
[----:B------:R1:W-:Y:S02]  /*55e70*/  STL.64 [R1+0x1078], R230 ;  /* 0x001078e601007387 */ /* 0x0003e40000100a00 */
[-C--:B-1----:R-:W-:Y:S02]  /*55e80*/  HMMA.1688.F32.TF32 R228, R24, R58.reuse, R232 ;  /* 0x0000003a18e4723c */ /* 0x082fe400000810e8 */
[----:B------:R-:W5:Y:S06]  /*55e90*/  LDL.LU R232, [R1+0xeb0] ;  /* 0x000eb00001e87983 */ /* 0x000f6c0000300800 */
[----:B------:R-:W-:Y:S11]  /*55ea0*/  HMMA.1688.F32.TF32 R56, R32, R58, R236 ;  /* 0x0000003a2038723c */ /* 0x000ff600000810ec */
[----:B------:R-:W-:Y:S04]  /*55eb0*/  @!UPT UIADD3 URZ, URZ, URZ, URZ ;  /* 0x0000003f3f3ff290 */ /* 0x000fe8000fffe03f */
[----:B------:R-:W-:Y:S04]  /*55ec0*/  STL.64 [R1+0x1060], R228 ;  /* 0x001060e401007387 */ /* 0x000fe80000100a00 */
[----:B------:R1:W-:Y:S04]  /*55ed0*/  STL.64 [R1+0x1068], R230 ;  /* 0x001068e601007387 */ /* 0x0003e80000100a00 */
[----:B------:R-:W5:Y:S04]  /*55ee0*/  LDL.LU R233, [R1+0xeb4] ;  /* 0x000eb40001e97983 */ /* 0x000f680000300800 */
[----:B------:R-:W5:Y:S04]  /*55ef0*/  LDL.LU R234, [R1+0xeb8] ;  /* 0x000eb80001ea7983 */ /* 0x000f680000300800 */
[----:B------:R-:W5:Y:S04]  /*55f00*/  LDL.LU R235, [R1+0xebc] ;  /* 0x000ebc0001eb7983 */ /* 0x000f680000300800 */
[----:B------:R-:W5:Y:S04]  /*55f10*/  LDL.LU R236, [R1+0xec0] ;  /* 0x000ec00001ec7983 */ /* 0x000f680000300800 */
[----:B------:R-:W-:Y:S04]  /*55f20*/  STL.64 [R1+0x1050], R56 ;  /* 0x0010503801007387 */ /* 0x000fe80000100a00 */
[----:B------:R-:W-:Y:S04]  /*55f30*/  STL.64 [R1+0x1058], R58 ;  /* 0x0010583a01007387 */ /* 0x000fe80000100a00 */
[----:B------:R-:W3:Y:S01]  /*55f40*/  LDSM.16.M88.4 R56, [R0+0x4400] ;  /* 0x004400000038783b */ /* 0x000ee20000000200 */
[----:B-1----:R-:W-:-:S03]  /*55f50*/  IMAD.MOV.U32 R230, RZ, RZ, R3 ;  /* 0x000000ffffe67224 */ /* 0x002fc600078e0003 */
[----:B------:R-:W5:Y:S01]  /*55f60*/  LDL.LU R237, [R1+0xec4] ;  /* 0x000ec40001ed7983 */ /* 0x000f620000300800 */
[----:B------:R-:W-:-:S03]  /*55f70*/  IMAD.MOV.U32 R231, RZ, RZ, R2 ;  /* 0x000000ffffe77224 */ /* 0x000fc600078e0002 */
[----:B------:R-:W5:Y:S04]  /*55f80*/  LDL.LU R238, [R1+0xec8] ;  /* 0x000ec80001ee7983 */ /* 0x000f680000300800 */
[----:B------:R-:W5:Y:S04]  /*55f90*/  LDL.LU R239, [R1+0xecc] ;  /* 0x000ecc0001ef7983 */ /* 0x000f680000300800 */
[----:B------:R-:W5:Y:S04]  /*55fa0*/  LDL.LU R228, [R1+0xea0] ;  /* 0x000ea00001e47983 */ /* 0x000f680000300800 */
[----:B------:R-:W5:Y:S01]  /*55fb0*/  LDL.LU R229, [R1+0xea4] ;  /* 0x000ea40001e57983 */ /* 0x000f620000300800 */
[-C--:B---3--:R-:W-:Y:S08]  /*55fc0*/  HMMA.1688.F32.TF32 R220, R4, R56.reuse, R220 ;  /* 0x0000003804dc723c */ /* 0x088ff000000810dc */
[-C--:B----4-:R-:W-:Y:S08]  /*55fd0*/  HMMA.1688.F32.TF32 R216, R12, R56.reuse, R216 ;  /* 0x000000380cd8723c */ /* 0x090ff000000810d8 */
[----:B--2---:R-:W-:Y:S08]  /*55fe0*/  HMMA.1688.F32.TF32 R212, R16, R56, R212 ;  /* 0x0000003810d4723c */ /* 0x004ff000000810d4 */
[----:B------:R-:W-:-:S02]  /*55ff0*/  IMAD.MOV.U32 R3, RZ, RZ, R222 ;  /* 0x000000ffff037224 */ /* 0x000fc400078e00de */
[----:B------:R-:W-:Y:S02]  /*56000*/  IMAD.MOV.U32 R2, RZ, RZ, R223 ;  /* 0x000000ffff027224 */ /* 0x000fe400078e00df */
[----:B------:R-:W-:Y:S01]  /*56010*/  IMAD.MOV.U32 R45, RZ, RZ, R220 ;  /* 0x000000ffff2d7224 */ /* 0x000fe200078e00dc */
[----:B------:R-:W2:Y:S01]  /*56020*/  LDL.LU.64 R222, [R1+0x3338] ;  /* 0x0033380001de7983 */ /* 0x000ea20000300a00 */
[----:B------:R-:W-:-:S03]  /*56030*/  IMAD.MOV.U32 R44, RZ, RZ, R221 ;  /* 0x000000ffff2c7224 */ /* 0x000fc600078e00dd */
[----:B------:R-:W2:Y:S01]  /*56040*/  LDL.LU.64 R220, [R1+0x3330] ;  /* 0x0033300001dc7983 */ /* 0x000ea20000300a00 */
[C---:B-----5:R-:W-:Y:S11]  /*56050*/  HMMA.1688.F32.TF32 R240, R8.reuse, R56, R240 ;  /* 0x0000003808f0723c */ /* 0x060ff600000810f0 */
[----:B------:R-:W-:Y:S11]  /*56060*/  @!UPT UIADD3 URZ, URZ, URZ, URZ ;  /* 0x0000003f3f3ff290 */ /* 0x000ff6000fffe03f */
[----:B------:R-:W-:Y:S01]  /*56070*/  @!UPT UIADD3 URZ, URZ, URZ, URZ ;  /* 0x0000003f3f3ff290 */ /* 0x000fe2000fffe03f */
[----:B------:R1:W-:Y:S04]  /*56080*/  STL.64 [R1+0x3d0], R240 ;  /* 0x0003d0f001007387 */ /* 0x0003e80000100a00 */
[----:B------:R3:W-:Y:S04]  /*56090*/  STL.64 [R1+0x3d8], R242 ;  /* 0x0003d8f201007387 */ /* 0x0007e80000100a00 */
[----:B-1----:R-:W4:Y:S04]  /*560a0*/  LDL.LU R240, [R1+0xe10] ;  /* 0x000e100001f07983 */ /* 0x002f280000300800 */
[----:B------:R-:W4:Y:S04]  /*560b0*/  LDL.LU R241, [R1+0xe14] ;  /* 0x000e140001f17983 */ /* 0x000f280000300800 */
[----:B---3--:R-:W4:Y:S04]  /*560c0*/  LDL.LU R242, [R1+0xe18] ;  /* 0x000e180001f27983 */ /* 0x008f280000300800 */
[----:B------:R-:W4:Y:S04]  /*560d0*/  LDL.LU R243, [R1+0xe1c] ;  /* 0x000e1c0001f37983 */ /* 0x000f280000300800 */
[----:B------:R-:W-:Y:S04]  /*560e0*/  STL.64 [R1+0x3c0], R216 ;  /* 0x0003c0d801007387 */ /* 0x000fe80000100a00 */
[----:B------:R1:W-:Y:S04]  /*560f0*/  STL.64 [R1+0x3c8], R218 ;  /* 0x0003c8da01007387 */ /* 0x0003e80000100a00 */
[----:B-1----:R-:W3:Y:S04]  /*56100*/  LDL.LU.64 R218, [R1+0x3328] ;  /* 0x0033280001da7983 */ /* 0x002ee80000300a00 */
[----:B------:R-:W3:Y:S04]  /*56110*/  LDL.LU.64 R216, [R1+0x3320] ;  /* 0x0033200001d87983 */ /* 0x000ee80000300a00 */
[----:B------:R-:W-:Y:S04]  /*56120*/  STL.64 [R1+0x3b0], R212 ;  /* 0x0003b0d401007387 */ /* 0x000fe80000100a00 */
[----:B------:R1:W-:Y:S04]  /*56130*/  STL.64 [R1+0x3b8], R214 ;  /* 0x0003b8d601007387 */ /* 0x0003e80000100a00 */
[----:B-1----:R-:W5:Y:S04]  /*56140*/  LDL.LU.64 R214, [R1+0x3318] ;  /* 0x0033180001d67983 */ /* 0x002f680000300a00 */
[----:B------:R-:W5:Y:S01]  /*56150*/  LDL.LU.64 R212, [R1+0x3310] ;  /* 0x0033100001d47983 */ /* 0x000f620000300a00 */
[-C--:B------:R-:W-:Y:S08]  /*56160*/  HMMA.1688.F32.TF32 R116, R8, R104.reuse, R116 ;  /* 0x000000680874723c */ /* 0x080ff00000081074 */
[----:B------:R-:W-:Y:S08]  /*56170*/  HMMA.1688.F32.TF32 R120, R12, R104, R120 ;  /* 0x000000680c78723c */ /* 0x000ff00000081078 */
[-C--:B---3--:R-:W-:Y:S08]  /*56180*/  HMMA.1688.F32.TF32 R216, R28, R62.reuse, R216 ;  /* 0x0000003e1cd8723c */ /* 0x088ff000000810d8 */
[-C--:B-----5:R-:W-:Y:S11]  /*56190*/  HMMA.1688.F32.TF32 R212, R20, R62.reuse, R212 ;  /* 0x0000003e14d4723c */ /* 0x0a0ff600000810d4 */
[----:B------:R-:W-:Y:S11]  /*561a0*/  @!UPT UIADD3 URZ, URZ, URZ, URZ ;  /* 0x0000003f3f3ff290 */ /* 0x000ff6000fffe03f */
[----:B------:R-:W-:Y:S01]  /*561b0*/  @!UPT UIADD3 URZ, URZ, URZ, URZ ;  /* 0x0000003f3f3ff290 */ /* 0x000fe2000fffe03f */
[----:B------:R-:W-:Y:S04]  /*561c0*/  STL.64 [R1+0x1010], R212 ;  /* 0x001010d401007387 */ /* 0x000fe80000100a00 */
[----:B------:R2:W-:Y:S04]  /*561d0*/  STL.64 [R1+0x1018], R214 ;  /* 0x001018d601007387 */ /* 0x0005e80000100a00 */
[----:B------:R-:W-:Y:S04]  /*561e0*/  STL.64 [R1+0x1000], R216 ;  /* 0x001000d801007387 */ /* 0x000fe80000100a00 */
[----:B------:R1:W-:Y:S01]  /*561f0*/  STL.64 [R1+0x1008], R218 ;  /* 0x001008da01007387 */ /* 0x0003e20000100a00 */
[-C--:B--2---:R-:W-:Y:S08]  /*56200*/  HMMA.1688.F32.TF32 R212, R24, R62.reuse, R220 ;  /* 0x0000003e18d4723c */ /* 0x084ff000000810dc */
[----:B-1----:R-:W-:Y:S01]  /*56210*/  HMMA.1688.F32.TF32 R216, R32, R62, R224 ;  /* 0x0000003e20d8723c */ /* 0x002fe200000810e0 */
[----:B------:R-:W1:Y:S11]  /*56220*/  LDSM.16.M88.4 R60, [R0+0x4800] ;  /* 0x00480000003c783b */ /* 0x000e760000000200 */
[----:B------:R-:W-:Y:S03]  /*56230*/  @!UPT UIADD3 URZ, URZ, URZ, URZ ;  /* 0x0000003f3f3ff290 */ /* 0x000fe6000fffe03f */
[----:B------:R-:W-:Y:S04]  /*56240*/  STL.64 [R1+0xfe0], R212 ;  /* 0x000fe0d401007387 */ /* 0x000fe80000100a00 */
[----:B------:R1:W-:Y:S02]  /*56250*/  STL.64 [R1+0xfe8], R214 ;  /* 0x000fe8d601007387 */ /* 0x0003e40000100a00 */
[-C--:B-1----:R-:W-:Y:S02]  /*56260*/  HMMA.1688.F32.TF32 R212, R4, R60.reuse, R236 ;  /* 0x0000003c04d4723c */ /* 0x082fe400000810ec */
[----:B------:R-:W-:Y:S04]  /*56270*/  STL.64 [R1+0xfc0], R216 ;  /* 0x000fc0d801007387 */ /* 0x000fe80000100a00 */
[----:B------:R-:W-:Y:S11]  /*56280*/  STL.64 [R1+0xfc8], R218 ;  /* 0x000fc8da01007387 */ /* 0x000ff60000100a00 */
[----:B------:R-:W-:Y:S06]  /*56290*/  @!UPT UIADD3 URZ, URZ, URZ, URZ ;  /* 0x0000003f3f3ff290 */ /* 0x000fec000fffe03f */
[----:B------:R1:W-:Y:S01]  /*562a0*/  STL.64 [R1+0x3a0], R212 ;  /* 0x0003a0d401007387 */ /* 0x0003e20000100a00 */
[----:B------:R-:W-:Y:S02]  /*562b0*/  IMAD.MOV.U32 R81, RZ, RZ, R214 ;  /* 0x000000ffff517224 */ /* 0x000fe400078e00d6 */
[----:B------:R-:W-:Y:S02]  /*562c0*/  IMAD.MOV.U32 R80, RZ, RZ, R215 ;  /* 0x000000ffff507224 */ /* 0x000fe400078e00d7 */
[-C--:B-1----:R-:W-:Y:S03]  /*562d0*/  HMMA.1688.F32.TF32 R212, R8, R60.reuse, R232 ;  /* 0x0000003c08d4723c */ /* 0x082fe600000810e8 */
[----:B------:R-:W-:Y:S04]  /*562e0*/  STL [R1+0x325c], R80 ;  /* 0x00325c5001007387 */ /* 0x000fe80000100800 */
[----:B------:R-:W-:Y:S11]  /*562f0*/  STL [R1+0x3258], R81 ;  /* 0x0032585101007387 */ /* 0x000ff60000100800 */
[----:B------:R-:W-:Y:S05]  /*56300*/  @!UPT UIADD3 URZ, URZ, URZ, URZ ;  /* 0x0000003f3f3ff290 */ /* 0x000fea000fffe03f */
[----:B------:R1:W-:Y:S01]  /*56310*/  STL.64 [R1+0x390], R212 ;  /* 0x000390d401007387 */ /* 0x0003e20000100a00 */
[----:B------:R-:W-:Y:S02]  /*56320*/  IMAD.MOV.U32 R105, RZ, RZ, R214 ;  /* 0x000000ffff697224 */ /* 0x000fe400078e00d6 */
[----:B------:R-:W-:Y:S01]  /*56330*/  IMAD.MOV.U32 R104, RZ, RZ, R215 ;  /* 0x000000ffff687224 */ /* 0x000fe200078e00d7 */
[----:B------:R-:W2:Y:S04]  /*56340*/  LDL.LU R236, [R1+0xe60] ;  /* 0x000e600001ec7983 */ /* 0x000ea80000300800 */
[----:B------:R-:W2:Y:S01]  /*56350*/  LDL.LU R237, [R1+0xe64] ;  /* 0x000e640001ed7983 */ /* 0x000ea20000300800 */
[----:B-1----:R-:W-:Y:S03]  /*56360*/  HMMA.1688.F32.TF32 R212, R12, R60, R228 ;  /* 0x0000003c0cd4723c */ /* 0x002fe600000810e4 */
[----:B------:R-:W2:Y:S04]  /*56370*/  LDL.LU R238, [R1+0xe68] ;  /* 0x000e680001ee7983 */ /* 0x000ea80000300800 */
[----:B------:R-:W2:Y:S04]  /*56380*/  LDL.LU R239, [R1+0xe6c] ;  /* 0x000e6c0001ef7983 */ /* 0x000ea80000300800 */
[----:B------:R-:W-:Y:S04]  /*56390*/  STL [R1+0x3264], R104 ;  /* 0x0032646801007387 */ /* 0x000fe80000100800 */
[----:B------:R-:W-:Y:S08]  /*563a0*/  STL [R1+0x3260], R105 ;  /* 0x0032606901007387 */ /* 0x000ff00000100800 */
[----:B------:R4:W-:Y:S01]  /*563b0*/  STL.64 [R1+0x380], R212 ;  /* 0x000380d401007387 */ /* 0x0009e20000100a00 */
[----:B------:R-:W-:-:S02]  /*563c0*/  IMAD.MOV.U32 R80, RZ, RZ, R214 ;  /* 0x000000ffff507224 */ /* 0x000fc400078e00d6 */
[----:B------:R-:W-:Y:S01]  /*563d0*/  IMAD.MOV.U32 R81, RZ, RZ, R215 ;  /* 0x000000ffff517224 */ /* 0x000fe200078e00d7 */
[----:B------:R-:W3:Y:S04]  /*563e0*/  LDL.LU R232, [R1+0xe40] ;  /* 0x000e400001e87983 */ /* 0x000ee80000300800 */
[----:B------:R-:W3:Y:S01]  /*563f0*/  LDL.LU R233, [R1+0xe44] ;  /* 0x000e440001e97983 */ /* 0x000ee20000300800 */
[----:B----4-:R-:W-:Y:S03]  /*56400*/  HMMA.1688.F32.TF32 R212, R16, R60, R240 ;  /* 0x0000003c10d4723c */ /* 0x010fe600000810f0 */
[----:B------:R-:W3:Y:S04]  /*56410*/  LDL.LU R234, [R1+0xe48] ;  /* 0x000e480001ea7983 */ /* 0x000ee80000300800 */
[----:B------:R-:W3:Y:S04]  /*56420*/  LDL.LU R235, [R1+0xe4c] ;  /* 0x000e4c0001eb7983 */ /* 0x000ee80000300800 */
[----:B------:R-:W-:Y:S04]  /*56430*/  STL [R1+0x326c], R81 ;  /* 0x00326c5101007387 */ /* 0x000fe80000100800 */
[----:B------:R-:W-:Y:S09]  /*56440*/  STL [R1+0x3268], R80 ;  /* 0x0032685001007387 */ /* 0x000ff20000100800 */
[----:B------:R-:W-:-:S02]  /*56450*/  IMAD.MOV.U32 R60, RZ, RZ, R215 ;  /* 0x000000ffff3c7224 */ /* 0x000fc400078e00d7 */
[----:B------:R-:W-:Y:S02]  /*56460*/  IMAD.MOV.U32 R61, RZ, RZ, R214 ;  /* 0x000000ffff3d7224 */ /* 0x000fe400078e00d6 */
[----:B------:R-:W-:Y:S02]  /*56470*/  IMAD.MOV.U32 R105, RZ, RZ, R213 ;  /* 0x000000ffff697224 */ /* 0x000fe400078e00d5 */
[----:B------:R-:W-:Y:S01]  /*56480*/  IMAD.MOV.U32 R104, RZ, RZ, R212 ;  /* 0x000000ffff687224 */ /* 0x000fe200078e00d4 */
[----:B------:R-:W-:Y:S01]  /*56490*/  STL [R1+0x327c], R60 ;  /* 0x00327c3c01007387 */ /* 0x000fe20000100800 */
[-C--:B------:R-:W-:Y:S03]  /*564a0*/  HMMA.1688.F32.TF32 R212, R20, R66.reuse, R196 ;  /* 0x0000004214d4723c */ /* 0x080fe600000810c4 */
[----:B------:R-:W-:Y:S04]  /*564b0*/  STL [R1+0x3278], R61 ;  /* 0x0032783d01007387 */ /* 0x000fe80000100800 */
[----:B------:R-:W-:Y:S01]  /*564c0*/  STL [R1+0x3274], R105 ;  /* 0x0032746901007387 */ /* 0x000fe20000100800 */
[-C--:B------:R-:W-:Y:S03]  /*564d0*/  HMMA.1688.F32.TF32 R196, R28, R66.reuse, R200 ;  /* 0x000000421cc4723c */ /* 0x080fe600000810c8 */
[----:B------:R-:W-:Y:S04]  /*564e0*/  STL [R1+0x3270], R104 ;  /* 0x0032706801007387 */ /* 0x000fe80000100800 */
[----:B------:R1:W-:Y:S02]  /*564f0*/  STL.64 [R1+0x3248], R62 ;  /* 0x0032483e01007387 */ /* 0x0003e40000100a00 */
[-C--:B-1----:R-:W-:Y:S06]  /*56500*/  HMMA.1688.F32.TF32 R60, R24, R66.reuse, R204 ;  /* 0x00000042183c723c */ /* 0x082fec00000810cc */
[----:B------:R-:W-:Y:S04]  /*56510*/  STL.64 [R1+0x1040], R212 ;  /* 0x001040d401007387 */ /* 0x000fe80000100a00 */
[----:B------:R-:W-:Y:S04]  /*56520*/  STL.64 [R1+0x1048], R214 ;  /* 0x001048d601007387 */ /* 0x000fe80000100a00 */
[----:B------:R-:W4:Y:S04]  /*56530*/  LDL.LU R240, [R1+0xe20] ;  /* 0x000e200001f07983 */ /* 0x000f280000300800 */
[----:B------:R-:W-:Y:S04]  /*56540*/  STL.64 [R1+0x1030], R196 ;  /* 0x001030c401007387 */ /* 0x000fe80000100a00 */
[----:B------:R-:W-:Y:S04]  /*56550*/  STL.64 [R1+0x1038], R198 ;  /* 0x001038c601007387 */ /* 0x000fe80000100a00 */
[----:B------:R-:W-:Y:S04]  /*56560*/  STL.64 [R1+0x1020], R60 ;  /* 0x0010203c01007387 */ /* 0x000fe80000100a00 */
[----:B------:R1:W-:Y:S04]  /*56570*/  STL.64 [R1+0x1028], R62 ;  /* 0x0010283e01007387 */ /* 0x0003e80000100a00 */
[----:B------:R-:W4:Y:S04]  /*56580*/  LDL.LU R241, [R1+0xe24] ;  /* 0x000e240001f17983 */ /* 0x000f280000300800 */
[----:B------:R-:W4:Y:S04]  /*56590*/  LDL.LU R242, [R1+0xe28] ;  /* 0x000e280001f27983 */ /* 0x000f280000300800 */
[----:B------:R-:W4:Y:S01]  /*565a0*/  LDL.LU R243, [R1+0xe2c] ;  /* 0x000e2c0001f37983 */ /* 0x000f220000300800 */
[----:B-1----:R-:W-:Y:S03]  /*565b0*/  HMMA.1688.F32.TF32 R60, R32, R66, R208 ;  /* 0x00000042203c723c */ /* 0x002fe600000810d0 */
[----:B------:R-:W2:Y:S04]  /*565c0*/  LDL.LU R228, [R1+0xda0] ;  /* 0x000da00001e47983 */ /* 0x000ea80000300800 */
[----:B------:R-:W2:Y:S11]  /*565d0*/  LDSM.16.M88.4 R64, [R0+0x4c00] ;  /* 0x004c00000040783b */ /* 0x000eb60000000200 */
[----:B------:R-:W-:Y:S05]  /*565e0*/  @!UPT UIADD3 URZ, URZ, URZ, URZ ;  /* 0x0000003f3f3ff290 */ /* 0x000fea000fffe03f */
[----:B------:R-:W-:Y:S04]  /*565f0*/  STL.64 [R1+0xfd0], R60 ;  /* 0x000fd03c01007387 */ /* 0x000fe80000100a00 */
[----:B------:R1:W-:Y:S04]  /*56600*/  STL.64 [R1+0xfd8], R62 ;  /* 0x000fd83e01007387 */ /* 0x0003e80000100a00 */
[----:B------:R-:W2:Y:S04]  /*56610*/  LDL.LU R229, [R1+0xda4] ;  /* 0x000da40001e57983 */ /* 0x000ea80000300800 */
[----:B------:R-:W2:Y:S04]  /*56620*/  LDL.LU R230, [R1+0xda8] ;  /* 0x000da80001e67983 */ /* 0x000ea80000300800 */
[----:B------:R-:W2:Y:S01]  /*56630*/  LDL.LU R231, [R1+0xdac] ;  /* 0x000dac0001e77983 */ /* 0x000ea20000300800 */
[-C--:B------:R-:W-:Y:S08]  /*56640*/  HMMA.1688.F32.TF32 R92, R8, R84.reuse, R92 ;  /* 0x00000054085c723c */ /* 0x080ff0000008105c */
[-C--:B------:R-:W-:Y:S08]  /*56650*/  HMMA.1688.F32.TF32 R96, R12, R84.reuse, R96 ;  /* 0x000000540c60723c */ /* 0x080ff00000081060 */
[----:B------:R-:W-:Y:S08]  /*56660*/  HMMA.1688.F32.TF32 R100, R16, R84, R100 ;  /* 0x000000541064723c */ /* 0x000ff00000081064 */
[----:B--2---:R-:W-:Y:S11]  /*56670*/  HMMA.1688.F32.TF32 R196, R4, R64, R236 ;  /* 0x0000004004c4723c */ /* 0x004ff600000810ec */
[----:B------:R-:W-:Y:S11]  /*56680*/  @!UPT UIADD3 URZ, URZ, URZ, URZ ;  /* 0x0000003f3f3ff290 */ /* 0x000ff6000fffe03f */
[----:B------:R-:W-:Y:S02]  /*56690*/  @!UPT UIADD3 URZ, URZ, URZ, URZ ;  /* 0x0000003f3f3ff290 */ /* 0x000fe4000fffe03f */
[----:B------:R-:W-:Y:S02]  /*566a0*/  IMAD.MOV.U32 R84, RZ, RZ, R197 ;  /* 0x000000ffff547224 */ /* 0x000fe400078e00c5 */
[----:B------:R-:W-:-:S03]  /*566b0*/  IMAD.MOV.U32 R85, RZ, RZ, R196 ;  /* 0x000000ffff557224 */ /* 0x000fc600078e00c4 */
[----:B------:R2:W-:Y:S04]  /*566c0*/  STL [R1+0x3284], R84 ;  /* 0x0032845401007387 */ /* 0x0005e80000100800 */
[----:B------:R2:W-:Y:S04]  /*566d0*/  STL [R1+0x3280], R85 ;  /* 0x0032805501007387 */ /* 0x0005e80000100800 */
[----:B------:R-:W5:Y:S01]  /*566e0*/  LDL.LU R212, [R1+0xdf0] ;  /* 0x000df00001d47983 */ /* 0x000f620000300800 */
[----:B-1----:R-:W-:-:S03]  /*566f0*/  IMAD.MOV.U32 R63, RZ, RZ, R198 ;  /* 0x000000ffff3f7224 */ /* 0x002fc600078e00c6 */
[----:B------:R-:W5:Y:S01]  /*56700*/  LDL.LU R213, [R1+0xdf4] ;  /* 0x000df40001d57983 */ /* 0x000f620000300800 */
[----:B------:R-:W-:-:S03]  /*56710*/  IMAD.MOV.U32 R62, RZ, RZ, R199 ;  /* 0x000000ffff3e7224 */ /* 0x000fc600078e00c7 */
[----:B------:R-:W5:Y:S01]  /*56720*/  LDL.LU R214, [R1+0xdf8] ;  /* 0x000df80001d67983 */ /* 0x000f620000300800 */
[----:B---3--:R-:W-:Y:S03]  /*56730*/  HMMA.1688.F32.TF32 R196, R8, R64, R232 ;  /* 0x0000004008c4723c */ /* 0x008fe600000810e8 */
[----:B------:R-:W5:Y:S04]  /*56740*/  LDL.LU R215, [R1+0xdfc] ;  /* 0x000dfc0001d77983 */ /* 0x000f680000300800 */
        /* <DEDUP_REMOVED lines=8> */
[----:B------:R-:W-:-:S02]  /*567d0*/  IMAD.MOV.U32 R105, RZ, RZ, R196 ;  /* 0x000000ffff697224 */ /* 0x000fc400078e00c4 */
[----:B------:R-:W-:Y:S02]  /*567e0*/  IMAD.MOV.U32 R104, RZ, RZ, R197 ;  /* 0x000000ffff687224 */ /* 0x000fe400078e00c5 */
[----:B------:R-:W-:Y:S02]  /*567f0*/  IMAD.MOV.U32 R81, RZ, RZ, R198 ;  /* 0x000000ffff517224 */ /* 0x000fe400078e00c6 */
[----:B------:R-:W-:Y:S02]  /*56800*/  IMAD.MOV.U32 R80, RZ, RZ, R199 ;  /* 0x000000ffff507224 */ /* 0x000fe400078e00c7 */
[----:B----4-:R-:W-:Y:S01]  /*56810*/  HMMA.1688.F32.TF32 R196, R12, R64, R240 ;  /* 0x000000400cc4723c */ /* 0x010fe200000810f0 */
[----:B------:R-:W4:Y:S04]  /*56820*/  LDL.LU R240, [R1+0xd50] ;  /* 0x000d500001f07983 */ /* 0x000f280000300800 */
[----:B------:R-:W4:Y:S04]  /*56830*/  LDL.LU R241, [R1+0xd54] ;  /* 0x000d540001f17983 */ /* 0x000f280000300800 */
[----:B------:R-:W4:Y:S04]  /*56840*/  LDL.LU R242, [R1+0xd58] ;  /* 0x000d580001f27983 */ /* 0x000f280000300800 */
[----:B------:R-:W4:Y:S11]  /*56850*/  LDL.LU R243, [R1+0xd5c] ;  /* 0x000d5c0001f37983 */ /* 0x000f360000300800 */
[----:B--2---:R-:W-:Y:S01]  /*56860*/  MOV R84, R196 ;  /* 0x000000c400547202 */ /* 0x004fe20000000f00 */
[----:B------:R-:W-:-:S02]  /*56870*/  IMAD.MOV.U32 R85, RZ, RZ, R197 ;  /* 0x000000ffff557224 */ /* 0x000fc400078e00c5 */
[----:B------:R-:W-:Y:S02]  /*56880*/  IMAD.MOV.U32 R60, RZ, RZ, R198 ;  /* 0x000000ffff3c7224 */ /* 0x000fe400078e00c6 */
[----:B------:R-:W-:Y:S02]  /*56890*/  IMAD.MOV.U32 R61, RZ, RZ, R199 ;  /* 0x000000ffff3d7224 */ /* 0x000fe400078e00c7 */
[----:B------:R-:W-:Y:S11]  /*568a0*/  HMMA.1688.F32.TF32 R196, R16, R64, R228 ;  /* 0x0000004010c4723c */ /* 0x000ff600000810e4 */
[----:B------:R-:W-:Y:S11]  /*568b0*/  @!UPT UIADD3 URZ, URZ, URZ, URZ ;  /* 0x0000003f3f3ff290 */ /* 0x000ff6000fffe03f */
[----:B------:R-:W-:Y:S01]  /*568c0*/  @!UPT UIADD3 URZ, URZ, URZ, URZ ;  /* 0x0000003f3f3ff290 */ /* 0x000fe2000fffe03f */
[----:B------:R-:W-:Y:S04]  /*568d0*/  STL.64 [R1+0x330], R196 ;  /* 0x000330c401007387 */ /* 0x000fe80000100a00 */
        /* <DEDUP_REMOVED lines=8> */
[----:B------:R1:W-:Y:S02]  /*56960*/  STL.64 [R1+0x3250], R66 ;  /* 0x0032504201007387 */ /* 0x0003e40000100a00 */
[-C--:B-1----:R-:W-:Y:S08]  /*56970*/  HMMA.1688.F32.TF32 R64, R20, R70.reuse, R180 ;  /* 0x000000461440723c */ /* 0x082ff000000810b4 */
[-C--:B------:R-:W-:Y:S08]  /*56980*/  HMMA.1688.F32.TF32 R184, R28, R70.reuse, R184 ;  /* 0x000000461cb8723c */ /* 0x080ff000000810b8 */
[----:B------:R-:W-:Y:S08]  /*56990*/  HMMA.1688.F32.TF32 R180, R24, R70, R188 ;  /* 0x0000004618b4723c */ /* 0x000ff000000810bc */
[----:B------:R-:W-:Y:S01]  /*569a0*/  HMMA.1688.F32.TF32 R176, R16, R88, R176 ;  /* 0x0000005810b0723c */ /* 0x000fe200000810b0 */
[----:B------:R-:W-:Y:S04]  /*569b0*/  STL.64 [R1+0xfb0], R64 ;  /* 0x000fb04001007387 */ /* 0x000fe80000100a00 */
[----:B------:R1:W-:Y:S03]  /*569c0*/  STL.64 [R1+0xfb8], R66 ;  /* 0x000fb84201007387 */ /* 0x0003e60000100a00 */
[-C--:B------:R-:W-:Y:S08]  /*569d0*/  HMMA.1688.F32.TF32 R152, R8, R108.reuse, R152 ;  /* 0x0000006c0898723c */ /* 0x080ff00000081098 */
[-C--:B------:R-:W-:Y:S08]  /*569e0*/  HMMA.1688.F32.TF32 R156, R12, R108.reuse, R156 ;  /* 0x0000006c0c9c723c */ /* 0x080ff0000008109c */
[----:B------:R-:W-:Y:S08]  /*569f0*/  HMMA.1688.F32.TF32 R160, R16, R108, R160 ;  /* 0x0000006c10a0723c */ /* 0x000ff000000810a0 */
[-C--:B------:R-:W-:Y:S08]  /*56a00*/  HMMA.1688.F32.TF32 R132, R4, R128.reuse, R132 ;  /* 0x000000800484723c */ /* 0x080ff00000081084 */
[-C--:B------:R-:W-:Y:S08]  /*56a10*/  HMMA.1688.F32.TF32 R136, R8, R128.reuse, R136 ;  /* 0x000000800888723c */ /* 0x080ff00000081088 */
[----:B------:R-:W-:Y:S01]  /*56a20*/  HMMA.1688.F32.TF32 R140, R12, R128, R140 ;  /* 0x000000800c8c723c */ /* 0x000fe2000008108c */
[----:B------:R-:W-:Y:S01]  /*56a30*/  IMAD.MOV.U32 R57, RZ, RZ, R198 ;  /* 0x000000ffff397224 */ /* 0x000fe200078e00c6 */
[----:B------:R-:W-:Y:S06]  /*56a40*/  LDSM.16.M88.4 R188, [R0+0x6800] ;  /* 0x0068000000bc783b */ /* 0x000fec0000000200 */
[----:B-1----:R-:W-:Y:S01]  /*56a50*/  HMMA.1688.F32.TF32 R64, R32, R70, R192 ;  /* 0x000000462040723c */ /* 0x002fe200000810c0 */
[----:B------:R-:W5:Y:S04]  /*56a60*/  LDSM.16.M88.4 R68, [R0+0x5000] ;  /* 0x005000000044783b */ /* 0x000f680000000200 */
[----:B------:R-:W-:Y:S04]  /*56a70*/  STL.64 [R1+0xfa0], R184 ;  /* 0x000fa0b801007387 */ /* 0x000fe80000100a00 */
[----:B------:R-:W-:Y:S04]  /*56a80*/  STL.64 [R1+0xfa8], R186 ;  /* 0x000fa8ba01007387 */ /* 0x000fe80000100a00 */
[----:B------:R-:W-:Y:S04]  /*56a90*/  STL.64 [R1+0xf80], R180 ;  /* 0x000f80b401007387 */ /* 0x000fe80000100a00 */
[----:B------:R5:W-:Y:S02]  /*56aa0*/  STL.64 [R1+0xf88], R182 ;  /* 0x000f88b601007387 */ /* 0x000be40000100a00 */
[-C--:B-----5:R-:W-:Y:S02]  /*56ab0*/  HMMA.1688.F32.TF32 R180, R8, R68.reuse, R212 ;  /* 0x0000004408b4723c */ /* 0x0a0fe400000810d4 */
[----:B------:R-:W-:Y:S06]  /*56ac0*/  STL [R1+0x322c], R70 ;  /* 0x00322c4601007387 */ /* 0x000fec0000100800 */
[-C--:B---3--:R-:W-:Y:S01]  /*56ad0*/  HMMA.1688.F32.TF32 R184, R4, R68.reuse, R216 ;  /* 0x0000004404b8723c */ /* 0x088fe200000810d8 */
[----:B------:R-:W-:Y:S04]  /*56ae0*/  STL.64 [R1+0xf60], R64 ;  /* 0x000f604001007387 */ /* 0x000fe80000100a00 */
[----:B------:R1:W-:Y:S03]  /*56af0*/  STL.64 [R1+0xf68], R66 ;  /* 0x000f684201007387 */ /* 0x0003e60000100a00 */
[----:B-1----:R-:W-:Y:S01]  /*56b00*/  HMMA.1688.F32.TF32 R64, R12, R68, R236 ;  /* 0x000000440c40723c */ /* 0x002fe200000810ec */
[----:B------:R-:W-:Y:S11]  /*56b10*/  STL [R1+0x3228], R71 ;  /* 0x0032284701007387 */ /* 0x000ff60000100800 */
[----:B------:R-:W-:Y:S03]  /*56b20*/  @!UPT UIADD3 URZ, URZ, URZ, URZ ;  /* 0x0000003f3f3ff290 */ /* 0x000fe6000fffe03f */
[----:B------:R-:W-:Y:S04]  /*56b30*/  STL.64 [R1+0x310], R184 ;  /* 0x000310b801007387 */ /* 0x000fe80000100a00 */
[----:B------:R-:W-:Y:S04]  /*56b40*/  STL.64 [R1+0x318], R186 ;  /* 0x000318ba01007387 */ /* 0x000fe80000100a00 */
[----:B------:R-:W-:Y:S04]  /*56b50*/  STL.64 [R1+0x2f0], R180 ;  /* 0x0002f0b401007387 */ /* 0x000fe80000100a00 */
[----:B------:R4:W-:Y:S01]  /*56b60*/  STL.64 [R1+0x2f8], R182 ;  /* 0x0002f8b601007387 */ /* 0x0009e20000100a00 */
[----:B------:R-:W-:-:S02]  /*56b70*/  IMAD.MOV.U32 R77, RZ, RZ, R64 ;  /* 0x000000ffff4d7224 */ /* 0x000fc400078e0040 */
[----:B------:R-:W-:Y:S02]  /*56b80*/  IMAD.MOV.U32 R76, RZ, RZ, R65 ;  /* 0x000000ffff4c7224 */ /* 0x000fe400078e0041 */
[----:B------:R-:W-:Y:S02]  /*56b90*/  IMAD.MOV.U32 R73, RZ, RZ, R66 ;  /* 0x000000ffff497224 */ /* 0x000fe400078e0042 */
[----:B------:R-:W-:Y:S02]  /*56ba0*/  IMAD.MOV.U32 R72, RZ, RZ, R67 ;  /* 0x000000ffff487224 */ /* 0x000fe400078e0043 */
[----:B------:R-:W-:Y:S01]  /*56bb0*/  HMMA.1688.F32.TF32 R64, R28, R90, R168 ;  /* 0x0000005a1c40723c */ /* 0x000fe200000810a8 */
[----:B------:R-:W-:Y:S01]  /*56bc0*/  IMAD.MOV.U32 R56, RZ, RZ, R199 ;  /* 0x000000ffff387224 */ /* 0x000fe200078e00c7 */
[----:B------:R-:W-:Y:S06]  /*56bd0*/  LDSM.16.M88.4 R168, [R0+0x6400] ;  /* 0x0064000000a8783b */ /* 0x000fec0000000200 */
[----:B----4-:R-:W-:Y:S08]  /*56be0*/  HMMA.1688.F32.TF32 R180, R16, R68, R240 ;  /* 0x0000004410b4723c */ /* 0x010ff000000810f0 */
[-C--:B------:R-:W-:Y:S01]  /*56bf0*/  HMMA.1688.F32.TF32 R68, R20, R90.reuse, R164 ;  /* 0x0000005a1444723c */ /* 0x080fe200000810a4 */
[----:B------:R-:W-:Y:S04]  /*56c00*/  STL [R1+0x323c], R72 ;  /* 0x00323c4801007387 */ /* 0x000fe80000100800 */
[----:B------:R-:W-:Y:S04]  /*56c10*/  STL [R1+0x3238], R73 ;  /* 0x0032384901007387 */ /* 0x000fe80000100800 */
[----:B------:R-:W-:Y:S04]  /*56c20*/  STL [R1+0x3234], R76 ;  /* 0x0032344c01007387 */ /* 0x000fe80000100800 */
[----:B------:R-:W-:Y:S04]  /*56c30*/  STL [R1+0x3230], R77 ;  /* 0x0032304d01007387 */ /* 0x000fe80000100800 */
[----:B------:R-:W-:Y:S04]  /*56c40*/  STL.64 [R1+0x2b0], R180 ;  /* 0x0002b0b401007387 */ /* 0x000fe80000100a00 */
[----:B------:R-:W-:Y:S04]  /*56c50*/  STL.64 [R1+0x2b8], R182 ;  /* 0x0002b8b601007387 */ /* 0x000fe80000100a00 */
[----:B------:R-:W3:Y:S04]  /*56c60*/  LDL.LU R240, [R1+0xd60] ;  /* 0x000d600001f07983 */ /* 0x000ee80000300800 */
[----:B------:R-:W-:Y:S04]  /*56c70*/  STL.64 [R1+0xf50], R68 ;  /* 0x000f504401007387 */ /* 0x000fe80000100a00 */
[----:B------:R1:W-:Y:S04]  /*56c80*/  STL.64 [R1+0xf58], R70 ;  /* 0x000f584601007387 */ /* 0x0003e80000100a00 */
[----:B------:R-:W-:Y:S04]  /*56c90*/  STL.64 [R1+0xf40], R64 ;  /* 0x000f404001007387 */ /* 0x000fe80000100a00 */
[----:B------:R4:W-:Y:S01]  /*56ca0*/  STL.64 [R1+0xf48], R66 ;  /* 0x000f484201007387 */ /* 0x0009e20000100a00 */
[-C--:B-1----:R-:W-:Y:S03]  /*56cb0*/  HMMA.1688.F32.TF32 R68, R24, R90.reuse, R172 ;  /* 0x0000005a1844723c */ /* 0x082fe600000810ac */
[----:B------:R-:W3:Y:S04]  /*56cc0*/  LDL.LU R241, [R1+0xd64] ;  /* 0x000d640001f17983 */ /* 0x000ee80000300800 */
[----:B------:R-:W3:Y:S01]  /*56cd0*/  LDL.LU R242, [R1+0xd68] ;  /* 0x000d680001f27983 */ /* 0x000ee20000300800 */
[----:B----4-:R-:W-:Y:S03]  /*56ce0*/  HMMA.1688.F32.TF32 R64, R32, R90, R176 ;  /* 0x0000005a2040723c */ /* 0x010fe600000810b0 */
[----:B------:R-:W2:Y:S04]  /*56cf0*/  LDSM.16.M88.4 R88, [R0+0x5400] ;  /* 0x005400000058783b */ /* 0x000ea80000000200 */
[----:B------:R-:W3:Y:S08]  /*56d00*/  LDL.LU R243, [R1+0xd6c] ;  /* 0x000d6c0001f37983 */ /* 0x000ef00000300800 */
[----:B------:R-:W-:Y:S04]  /*56d10*/  STL.64 [R1+0xf30], R68 ;  /* 0x000f304401007387 */ /* 0x000fe80000100a00 */
[----:B------:R2:W-:Y:S02]  /*56d20*/  STL.64 [R1+0xf38], R70 ;  /* 0x000f384601007387 */ /* 0x0005e40000100a00 */
[-C--:B--2---:R-:W-:Y:S02]  /*56d30*/  HMMA.1688.F32.TF32 R68, R4, R88.reuse, R232 ;  /* 0x000000580444723c */ /* 0x084fe400000810e8 */
[----:B------:R-:W-:Y:S04]  /*56d40*/  STL.64 [R1+0xf20], R64 ;  /* 0x000f204001007387 */ /* 0x000fe80000100a00 */
[----:B------:R1:W-:Y:S11]  /*56d50*/  STL.64 [R1+0xf28], R66 ;  /* 0x000f284201007387 */ /* 0x0003f60000100a00 */
[----:B------:R-:W-:Y:S06]  /*56d60*/  @!UPT UIADD3 URZ, URZ, URZ, URZ ;  /* 0x0000003f3f3ff290 */ /* 0x000fec000fffe03f */
[----:B------:R-:W-:Y:S04]  /*56d70*/  STL.64 [R1+0x2a0], R68 ;  /* 0x0002a04401007387 */ /* 0x000fe80000100a00 */
[----:B------:R2:W-:Y:S04]  /*56d80*/  STL.64 [R1+0x2a8], R70 ;  /* 0x0002a84601007387 */ /* 0x0005e80000100a00 */
        /* <DEDUP_REMOVED lines=20> */
[----:B-1----:R-:W-:Y:S11]  /*56ed0*/  HMMA.1688.F32.TF32 R64, R8, R88, R228 ;  /* 0x000000580840723c */ /* 0x002ff600000810e4 */
[----:B------:R-:W-:Y:S11]  /*56ee0*/  @!UPT UIADD3 URZ, URZ, URZ, URZ ;  /* 0x0000003f3f3ff290 */ /* 0x000ff6000fffe03f */
[----:B------:R-:W-:Y:S02]  /*56ef0*/  @!UPT UIADD3 URZ, URZ, URZ, URZ ;  /* 0x0000003f3f3ff290 */ /* 0x000fe4000fffe03f */
[----:B------:R-:W-:-:S05]  /*56f00*/  IMAD.MOV.U32 R77, RZ, RZ, R67 ;  /* 0x000000ffff4d7224 */ /* 0x000fca00078e0043 */
        /* <DEDUP_REMOVED lines=9> */
[----:B------:R-:W-:-:S02]  /*56fa0*/  IMAD.MOV.U32 R72, RZ, RZ, R64 ;  /* 0x000000ffff487224 */ /* 0x000fc400078e0040 */
[----:B------:R-:W-:Y:S02]  /*56fb0*/  IMAD.MOV.U32 R73, RZ, RZ, R65 ;  /* 0x000000ffff497224 */ /* 0x000fe400078e0041 */
[----:B------:R-:W-:Y:S02]  /*56fc0*/  IMAD.MOV.U32 R76, RZ, RZ, R66 ;  /* 0x000000ffff4c7224 */ /* 0x000fe400078e0042 */
[----:B---3--:R-:W-:Y:S01]  /*56fd0*/  HMMA.1688.F32.TF32 R64, R12, R88, R240 ;  /* 0x000000580c40723c */ /* 0x008fe200000810f0 */
[----:B------:R-:W3:Y:S04]  /*56fe0*/  LDL.LU R240, [R1+0xce0] ;  /* 0x000ce00001f07983 */ /* 0x000ee80000300800 */
[----:B------:R-:W3:Y:S04]  /*56ff0*/  LDL.LU R241, [R1+0xce4] ;  /* 0x000ce40001f17983 */ /* 0x000ee80000300800 */
[----:B------:R-:W3:Y:S04]  /*57000*/  LDL.LU R242, [R1+0xce8] ;  /* 0x000ce80001f27983 */ /* 0x000ee80000300800 */
[----:B------:R-:W3:Y:S11]  /*57010*/  LDL.LU R243, [R1+0xcec] ;  /* 0x000cec0001f37983 */ /* 0x000ef60000300800 */
[----:B--2---:R-:W-:-:S02]  /*57020*/  IMAD.MOV.U32 R70, RZ, RZ, R64 ;  /* 0x000000ffff467224 */ /* 0x004fc400078e0040 */
[----:B------:R-:W-:Y:S02]  /*57030*/  IMAD.MOV.U32 R71, RZ, RZ, R65 ;  /* 0x000000ffff477224 */ /* 0x000fe400078e0041 */
[----:B------:R-:W-:Y:S02]  /*57040*/  IMAD.MOV.U32 R69, RZ, RZ, R66 ;  /* 0x000000ffff457224 */ /* 0x000fe400078e0042 */
[----:B------:R-:W-:Y:S01]  /*57050*/  IMAD.MOV.U32 R68, RZ, RZ, R67 ;  /* 0x000000ffff447224 */ /* 0x000fe200078e0043 */
[----:B------:R-:W-:Y:S08]  /*57060*/  HMMA.1688.F32.TF32 R152, R28, R110, R152 ;  /* 0x0000006e1c98723c */ /* 0x000ff00000081098 */
[----:B-----5:R-:W-:Y:S11]  /*57070*/  HMMA.1688.F32.TF32 R64, R16, R88, R224 ;  /* 0x000000581040723c */ /* 0x020ff600000810e0 */
[----:B------:R-:W-:Y:S11]  /*57080*/  @!UPT UIADD3 URZ, URZ, URZ, URZ ;  /* 0x0000003f3f3ff290 */ /* 0x000ff6000fffe03f */
[----:B------:R-:W-:Y:S01]  /*57090*/  @!UPT UIADD3 URZ, URZ, URZ, URZ ;  /* 0x0000003f3f3ff290 */ /* 0x000fe2000fffe03f */
[----:B------:R2:W-:Y:S01]  /*570a0*/  STL [R1+0x274], R65 ;  /* 0x0002744101007387 */ /* 0x0005e20000100800 */
[----:B-1----:R-:W-:Y:S02]  /*570b0*/  IMAD.MOV.U32 R77, RZ, RZ, R64 ;  /* 0x000000ffff4d7224 */ /* 0x002fe400078e0040 */
[----:B------:R-:W-:Y:S02]  /*570c0*/  IMAD.MOV.U32 R89, RZ, RZ, R66 ;  /* 0x000000ffff597224 */ /* 0x000fe400078e0042 */
[----:B------:R-:W-:Y:S02]  /*570d0*/  IMAD.MOV.U32 R88, RZ, RZ, R67 ;  /* 0x000000ffff587224 */ /* 0x000fe400078e0043 */
[-C--:B--2---:R-:W-:Y:S01]  /*570e0*/  HMMA.1688.F32.TF32 R64, R20, R110.reuse, R148 ;  /* 0x0000006e1440723c */ /* 0x084fe20000081094 */
[----:B------:R-:W-:Y:S07]  /*570f0*/  STL.64 [R1+0x3220], R90 ;  /* 0x0032205a01007387 */ /* 0x000fee0000100a00 */
[-C--:B------:R-:W-:Y:S11]  /*57100*/  HMMA.1688.F32.TF32 R148, R24, R110.reuse, R156 ;  /* 0x0000006e1894723c */ /* 0x080ff6000008109c */
[----:B------:R-:W-:Y:S04]  /*57110*/  @!UPT UIADD3 URZ, URZ, URZ, URZ ;  /* 0x0000003f3f3ff290 */ /* 0x000fe8000fffe03f */
[----:B------:R-:W-:Y:S04]  /*57120*/  STL.64 [R1+0xf10], R64 ;  /* 0x000f104001007387 */ /* 0x000fe80000100a00 */
[----:B------:R1:W-:Y:S02]  /*57130*/  STL.64 [R1+0xf18], R66 ;  /* 0x000f184201007387 */ /* 0x0003e40000100a00 */
[----:B-1----:R-:W-:Y:S02]  /*57140*/  HMMA.1688.F32.TF32 R64, R32, R110, R160 ;  /* 0x0000006e2040723c */ /* 0x002fe400000810a0 */
[----:B------:R-:W1:Y:S04]  /*57150*/  LDSM.16.M88.4 R108, [R0+0x5800] ;  /* 0x00580000006c783b */ /* 0x000e680000000200 */
[----:B------:R-:W-:Y:S04]  /*57160*/  STL.64 [R1+0xf00], R152 ;  /* 0x000f009801007387 */ /* 0x000fe80000100a00 */
[----:B------:R4:W-:Y:S04]  /*57170*/  STL.64 [R1+0xf08], R154 ;  /* 0x000f089a01007387 */ /* 0x0009e80000100a00 */
[----:B------:R-:W-:Y:S04]  /*57180*/  STL.64 [R1+0xef0], R148 ;  /* 0x000ef09401007387 */ /* 0x000fe80000100a00 */
[----:B------:R-:W-:Y:S04]  /*57190*/  STL.64 [R1+0xef8], R150 ;  /* 0x000ef89601007387 */ /* 0x000fe80000100a00 */
[----:B-1----:R-:W-:Y:S01]  /*571a0*/  STL [R1+0x321c], R110 ;  /* 0x00321c6e01007387 */ /* 0x002fe20000100800 */
[-C--:B----4-:R-:W-:Y:S03]  /*571b0*/  HMMA.1688.F32.TF32 R152, R4, R108.reuse, R220 ;  /* 0x0000006c0498723c */ /* 0x090fe600000810dc */
[----:B------:R-:W-:Y:S04]  /*571c0*/  STL.64 [R1+0xee0], R64 ;  /* 0x000ee04001007387 */ /* 0x000fe80000100a00 */
[----:B------:R1:W-:Y:S02]  /*571d0*/  STL.64 [R1+0xee8], R66 ;  /* 0x000ee84201007387 */ /* 0x0003e40000100a00 */
[-C--:B-1----:R-:W-:Y:S02]  /*571e0*/  HMMA.1688.F32.TF32 R64, R8, R108.reuse, R216 ;  /* 0x0000006c0840723c */ /* 0x082fe400000810d8 */
[----:B------:R1:W-:Y:S11]  /*571f0*/  STL [R1+0x3218], R111 ;  /* 0x0032186f01007387 */ /* 0x0003f60000100800 */
[----:B------:R-:W-:Y:S01]  /*57200*/  @!UPT UIADD3 URZ, URZ, URZ, URZ ;  /* 0x0000003f3f3ff290 */ /* 0x000fe2000fffe03f */
[----:B------:R-:W-:Y:S01]  /*57210*/  STL.64 [R1+0x220], R152 ;  /* 0x0002209801007387 */ /* 0x000fe20000100a00 */
[-C--:B------:R-:W-:Y:S03]  /*57220*/  HMMA.1688.F32.TF32 R148, R12, R108.reuse, R212 ;  /* 0x0000006c0c94723c */ /* 0x080fe600000810d4 */
[----:B------:R-:W-:Y:S05]  /*57230*/  STL.64 [R1+0x228], R154 ;  /* 0x0002289a01007387 */ /* 0x000fea0000100a00 */
[----:B-1----:R-:W-:Y:S01]  /*57240*/  HMMA.1688.F32.TF32 R108, R16, R108, R236 ;  /* 0x0000006c106c723c */ /* 0x002fe200000810ec */
[----:B------:R-:W-:Y:S04]  /*57250*/  STL.64 [R1+0x210], R64 ;  /* 0x0002104001007387 */ /* 0x000fe80000100a00 */
[----:B------:R1:W-:Y:S03]  /*57260*/  STL.64 [R1+0x218], R66 ;  /* 0x0002184201007387 */ /* 0x0003e60000100a00 */
[-C--:B-1----:R-:W-:Y:S07]  /*57270*/  HMMA.1688.F32.TF32 R64, R20, R130.reuse, R132 ;  /* 0x000000821440723c */ /* 0x082fee0000081084 */
[----:B------:R-:W-:Y:S04]  /*57280*/  STL.64 [R1+0x200], R148 ;  /* 0x0002009401007387 */ /* 0x000fe80000100a00 */
[----:B------:R-:W-:Y:S04]  /*57290*/  STL.64 [R1+0x208], R150 ;  /* 0x0002089601007387 */ /* 0x000fe80000100a00 */
[----:B------:R-:W-:Y:S01]  /*572a0*/  STL.64 [R1+0x1f0], R108 ;  /* 0x0001f06c01007387 */ /* 0x000fe20000100a00 */
[-C--:B------:R-:W-:Y:S03]  /*572b0*/  HMMA.1688.F32.TF32 R132, R28, R130.reuse, R136 ;  /* 0x000000821c84723c */ /* 0x080fe60000081088 */
[----:B------:R1:W-:Y:S04]  /*572c0*/  STL.64 [R1+0x1f8], R110 ;  /* 0x0001f86e01007387 */ /* 0x0003e80000100a00 */
[----:B------:R-:W-:Y:S04]  /*572d0*/  LDSM.16.M88.4 R148, [R0+0x6000] ;  /* 0x006000000094783b */ /* 0x000fe80000000200 */
[----:B------:R-:W-:Y:S01]  /*572e0*/  STL.64 [R1+0xed0], R64 ;  /* 0x000ed04001007387 */ /* 0x000fe20000100a00 */
[-C--:B-1----:R-:W-:Y:S03]  /*572f0*/  HMMA.1688.F32.TF32 R108, R24, R130.reuse, R140 ;  /* 0x00000082186c723c */ /* 0x082fe6000008108c */
[----:B------:R1:W-:Y:S05]  /*57300*/  STL.64 [R1+0xed8], R66 ;  /* 0x000ed84201007387 */ /* 0x0003ea0000100a00 */
[----:B-1----:R-:W-:Y:S01]  /*57310*/  HMMA.1688.F32.TF32 R64, R32, R130, R144 ;  /* 0x000000822040723c */ /* 0x002fe20000081090 */
[----:B------:R-:W1:Y:S04]  /*57320*/  LDSM.16.M88.4 R128, [R0+0x5c00] ;  /* 0x005c00000080783b */ /* 0x000e680000000200 */
[----:B------:R-:W-:Y:S04]  /*57330*/  STL.64 [R1+0xec0], R132 ;  /* 0x000ec08401007387 */ /* 0x000fe80000100a00 */
[----:B------:R-:W-:Y:S06]  /*57340*/  STL.64 [R1+0xec8], R134 ;  /* 0x000ec88601007387 */ /* 0x000fec0000100a00 */
[----:B------:R-:W-:Y:S04]  /*57350*/  STL.64 [R1+0xeb0], R108 ;  /* 0x000eb06c01007387 */ /* 0x000fe80000100a00 */
[----:B------:R-:W-:Y:S04]  /*57360*/  STL.64 [R1+0xeb8], R110 ;  /* 0x000eb86e01007387 */ /* 0x000fe80000100a00 */
[----:B-1----:R-:W-:Y:S04]  /*57370*/  STL [R1+0x3214], R130 ;  /* 0x0032148201007387 */ /* 0x002fe80000100800 */
[----:B------:R-:W-:Y:S04]  /*57380*/  STL.64 [R1+0xea0], R64 ;  /* 0x000ea04001007387 */ /* 0x000fe80000100a00 */
[----:B------:R1:W-:Y:S02]  /*57390*/  STL.64 [R1+0xea8], R66 ;  /* 0x000ea84201007387 */ /* 0x0003e40000100a00 */
[-C--:B-1----:R-:W-:Y:S02]  /*573a0*/  HMMA.1688.F32.TF32 R64, R4, R128.reuse, R232 ;  /* 0x000000800440723c */ /* 0x082fe400000810e8 */
[----:B------:R-:W-:Y:S11]  /*573b0*/  STL [R1+0x3210], R131 ;  /* 0x0032108301007387 */ /* 0x000ff60000100800 */
[----:B------:R-:W-:Y:S10]  /*573c0*/  @!UPT UIADD3 URZ, URZ, URZ, URZ ;  /* 0x0000003f3f3ff290 */ /* 0x000ff4000fffe03f */
[----:B------:R-:W-:Y:S01]  /*573d0*/  STL [R1+0x1a0], R64 ;  /* 0x0001a04001007387 */ /* 0x000fe20000100800 */
[----:B------:R-:W-:Y:S02]  /*573e0*/  IMAD.MOV.U32 R110, RZ, RZ, R65 ;  /* 0x000000ffff6e7224 */ /* 0x000fe400078e0041 */
[----:B------:R-:W-:Y:S01]  /*573f0*/  IMAD.MOV.U32 R111, RZ, RZ, R66 ;  /* 0x000000ffff6f7224 */ /* 0x000fe200078e0042 */
[----:B------:R1:W-:Y:S02]  /*57400*/  STL [R1+0x1ac], R67 ;  /* 0x0001ac4301007387 */ /* 0x0003e40000100800 */
[-C--:B-1----:R-:W-:Y:S11]  /*57410*/  HMMA.1688.F32.TF32 R64, R8, R128.reuse, R228 ;  /* 0x000000800840723c */ /* 0x082ff600000810e4 */
[----:B------:R-:W-:Y:S11]  /*57420*/  @!UPT UIADD3 URZ, URZ, URZ, URZ ;  /* 0x0000003f3f3ff290 */ /* 0x000ff6000fffe03f */
[----:B------:R-:W-:Y:S02]  /*57430*/  @!UPT UIADD3 URZ, URZ, URZ, URZ ;  /* 0x0000003f3f3ff290 */ /* 0x000fe4000fffe03f */
[----:B------:R-:W-:Y:S01]  /*57440*/  IMAD.MOV.U32 R130, RZ, RZ, R64 ;  /* 0x000000ffff827224 */ /* 0x000fe200078e0040 */
[----:B------:R-:W-:Y:S01]  /*57450*/  MOV R108, R67 ;  /* 0x00000043006c7202 */ /* 0x000fe20000000f00 */
[----:B------:R-:W-:Y:S02]  /*57460*/  IMAD.MOV.U32 R131, RZ, RZ, R65 ;  /* 0x000000ffff837224 */ /* 0x000fe400078e0041 */
[----:B------:R-:W-:Y:S02]  /*57470*/  IMAD.MOV.U32 R109, RZ, RZ, R66 ;  /* 0x000000ffff6d7224 */ /* 0x000fe400078e0042 */
[----:B---3--:R-:W-:Y:S01]  /*57480*/  HMMA.1688.F32.TF32 R64, R12, R128, R240 ;  /* 0x000000800c40723c */ /* 0x008fe200000810f0 */
[----:B------:R-:W-:Y:S02]  /*57490*/  IMAD.MOV.U32 R228, RZ, RZ, R114 ;  /* 0x000000ffffe47224 */ /* 0x000fe400078e0072 */
[----:B------:R-:W2:Y:S01]  /*574a0*/  LDL.LU R114, [R1+0x3308] ;  /* 0x0033080001727983 */ /* 0x000ea20000300800 */
[----:B------:R-:W-:-:S02]  /*574b0*/  IMAD.MOV.U32 R229, RZ, RZ, R115 ;  /* 0x000000ffffe57224 */ /* 0x000fc400078e0073 */
[----:B------:R-:W-:Y:S02]  /*574c0*/  IMAD.MOV.U32 R230, RZ, RZ, R106 ;  /* 0x000000ffffe67224 */ /* 0x000fe400078e006a */
[----:B------:R-:W-:Y:S11]  /*574d0*/  IMAD.MOV.U32 R231, RZ, RZ, R107 ;  /* 0x000000ffffe77224 */ /* 0x000ff600078e006b */
[----:B------:R-:W-:Y:S04]  /*574e0*/  @!UPT UIADD3 URZ, URZ, URZ, URZ ;  /* 0x0000003f3f3ff290 */ /* 0x000fe8000fffe03f */
[----:B------:R-:W-:Y:S04]  /*574f0*/  STL.64 [R1+0x180], R64 ;  /* 0x0001804001007387 */ /* 0x000fe80000100a00 */
[----:B------:R2:W-:Y:S04]  /*57500*/  STL.64 [R1+0x188], R66 ;  /* 0x0001884201007387 */ /* 0x0005e80000100a00 */
[----:B------:R-:W2:Y:S04]  /*57510*/  LDL.LU R115, [R1+0x3304] ;  /* 0x0033040001737983 */ /* 0x000ea80000300800 */
[----:B------:R-:W2:Y:S04]  /*57520*/  LDL.LU R106, [R1+0x3300] ;  /* 0x00330000016a7983 */ /* 0x000ea80000300800 */
[----:B------:R-:W2:Y:S04]  /*57530*/  LDL.LU R107, [R1+0x32fc] ;  /* 0x0032fc00016b7983 */ /* 0x000ea80000300800 */
        /* <DEDUP_REMOVED lines=33> */
[----:B------:R-:W4:Y:S04]  /*57750*/  LDL.LU R217, [R1+0xc74] ;  /* 0x000c740001d97983 */ /* 0x000f280000300800 */
[----:B------:R-:W4:Y:S04]  /*57760*/  LDL.LU R218, [R1+0xc78] ;  /* 0x000c780001da7983 */ /* 0x000f280000300800 */
[----:B------:R-:W4:Y:S01]  /*57770*/  LDL.LU R219, [R1+0xc7c] ;  /* 0x000c7c0001db7983 */ /* 0x000f220000300800 */
[----:B------:R-:W-:-:S03]  /*57780*/  IMAD.MOV.U32 R240, RZ, RZ, R82 ;  /* 0x000000fffff07224 */ /* 0x000fc600078e0052 */
[----:B------:R-:W4:Y:S01]  /*57790*/  LDL.LU R232, [R1+0x20] ;  /* 0x0000200001e87983 */ /* 0x000f220000300800 */
[----:B------:R-:W-:-:S03]  /*577a0*/  IMAD.MOV.U32 R241, RZ, RZ, R83 ;  /* 0x000000fffff17224 */ /* 0x000fc600078e0053 */
[----:B------:R-:W4:Y:S01]  /*577b0*/  LDL.LU R233, [R1+0x24] ;  /* 0x0000240001e97983 */ /* 0x000f220000300800 */
[----:B------:R-:W-:-:S03]  /*577c0*/  IMAD.MOV.U32 R242, RZ, RZ, R86 ;  /* 0x000000fffff27224 */ /* 0x000fc600078e0056 */
[----:B------:R-:W4:Y:S01]  /*577d0*/  LDL.LU R234, [R1+0x28] ;  /* 0x0000280001ea7983 */ /* 0x000f220000300800 */
[----:B------:R-:W-:-:S03]  /*577e0*/  IMAD.MOV.U32 R243, RZ, RZ, R87 ;  /* 0x000000fffff37224 */ /* 0x000fc600078e0057 */
[----:B------:R-:W4:Y:S04]  /*577f0*/  LDL.LU R235, [R1+0x2c] ;  /* 0x00002c0001eb7983 */ /* 0x000f280000300800 */
[----:B------:R-:W4:Y:S04]  /*57800*/  LDL.LU R82, [R1+0x32f8] ;  /* 0x0032f80001527983 */ /* 0x000f280000300800 */
[----:B------:R-:W4:Y:S04]  /*57810*/  LDL.LU R83, [R1+0x32f4] ;  /* 0x0032f40001537983 */ /* 0x000f280000300800 */
[----:B------:R-:W4:Y:S04]  /*57820*/  LDL.LU R86, [R1+0x32f0] ;  /* 0x0032f00001567983 */ /* 0x000f280000300800 */
[----:B------:R-:W4:Y:S01]  /*57830*/  LDL.LU R87, [R1+0x32ec] ;  /* 0x0032ec0001577983 */ /* 0x000f220000300800 */
[-C--:B--2---:R-:W-:Y:S08]  /*57840*/  HMMA.1688.F32.TF32 R64, R20, R106.reuse, R112 ;  /* 0x0000006a1440723c */ /* 0x084ff00000081070 */
[-C--:B------:R-:W-:Y:S08]  /*57850*/  HMMA.1688.F32.TF32 R116, R28, R106.reuse, R116 ;  /* 0x0000006a1c74723c */ /* 0x080ff00000081074 */
[----:B------:R-:W-:Y:S08]  /*57860*/  HMMA.1688.F32.TF32 R112, R24, R106, R120 ;  /* 0x0000006a1870723c */ /* 0x000ff00000081078 */
[----:B-----5:R-:W-:Y:S11]  /*57870*/  HMMA.1688.F32.TF32 R132, R16, R128, R208 ;  /* 0x000000801084723c */ /* 0x020ff600000810d0 */
[----:B------:R-:W-:Y:S11]  /*57880*/  @!UPT UIADD3 URZ, URZ, URZ, URZ ;  /* 0x0000003f3f3ff290 */ /* 0x000ff6000fffe03f */
[----:B------:R-:W-:Y:S01]  /*57890*/  @!UPT UIADD3 URZ, URZ, URZ, URZ ;  /* 0x0000003f3f3ff290 */ /* 0x000fe2000fffe03f */
[----:B------:R-:W-:Y:S04]  /*578a0*/  STL.64 [R1+0x170], R132 ;  /* 0x0001708401007387 */ /* 0x000fe80000100a00 */
[----:B------:R-:W-:Y:S04]  /*578b0*/  STL.64 [R1+0x178], R134 ;  /* 0x0001788601007387 */ /* 0x000fe80000100a00 */
[----:B------:R-:W-:Y:S04]  /*578c0*/  STL.64 [R1+0xe60], R64 ;  /* 0x000e604001007387 */ /* 0x000fe80000100a00 */
[----:B------:R1:W-:Y:S02]  /*578d0*/  STL.64 [R1+0xe68], R66 ;  /* 0x000e684201007387 */ /* 0x0003e40000100a00 */
[----:B-1----:R-:W-:Y:S02]  /*578e0*/  HMMA.1688.F32.TF32 R64, R32, R106, R124 ;  /* 0x0000006a2040723c */ /* 0x002fe4000008107c */
[----:B------:R-:W-:Y:S04]  /*578f0*/  STL.64 [R1+0xe50], R116 ;  /* 0x000e507401007387 */ /* 0x000fe80000100a00 */
[----:B------:R-:W-:Y:S04]  /*57900*/  STL.64 [R1+0xe58], R118 ;  /* 0x000e587601007387 */ /* 0x000fe80000100a00 */
[----:B------:R-:W-:Y:S04]  /*57910*/  STL.64 [R1+0xe40], R112 ;  /* 0x000e407001007387 */ /* 0x000fe80000100a00 */
[----:B------:R-:W-:Y:S04]  /*57920*/  STL.64 [R1+0xe48], R114 ;  /* 0x000e487201007387 */ /* 0x000fe80000100a00 */
[----:B------:R-:W-:Y:S05]  /*57930*/  STL [R1+0x320c], R150 ;  /* 0x00320c9601007387 */ /* 0x000fea0000100800 */
[----:B------:R-:W-:Y:S04]  /*57940*/  STL.64 [R1+0xe20], R64 ;  /* 0x000e204001007387 */ /* 0x000fe80000100a00 */
[----:B------:R3:W-:Y:S02]  /*57950*/  STL.64 [R1+0xe28], R66 ;  /* 0x000e284201007387 */ /* 0x0007e40000100a00 */
[-C--:B---3--:R-:W-:Y:S02]  /*57960*/  HMMA.1688.F32.TF32 R64, R4, R148.reuse, R204 ;  /* 0x000000940440723c */ /* 0x088fe400000810cc */
[----:B------:R-:W-:Y:S06]  /*57970*/  STL [R1+0x3208], R151 ;  /* 0x0032089701007387 */ /* 0x000fec0000100800 */
[-C--:B------:R-:W-:Y:S08]  /*57980*/  HMMA.1688.F32.TF32 R116, R8, R148.reuse, R200 ;  /* 0x000000940874723c */ /* 0x080ff000000810c8 */
[-C--:B------:R-:W-:Y:S07]  /*57990*/  HMMA.1688.F32.TF32 R112, R12, R148.reuse, R196 ;  /* 0x000000940c70723c */ /* 0x080fee00000810c4 */
[----:B------:R-:W-:Y:S04]  /*579a0*/  STL.64 [R1+0x150], R64 ;  /* 0x0001504001007387 */ /* 0x000fe80000100a00 */
[----:B------:R4:W-:Y:S02]  /*579b0*/  STL.64 [R1+0x158], R66 ;  /* 0x0001584201007387 */ /* 0x0009e40000100a00 */
[----:B----4-:R-:W-:Y:S02]  /*579c0*/  HMMA.1688.F32.TF32 R64, R16, R148, R224 ;  /* 0x000000941040723c */ /* 0x010fe400000810e0 */
[----:B------:R-:W-:Y:S04]  /*579d0*/  STL.64 [R1+0x130], R116 ;  /* 0x0001307401007387 */ /* 0x000fe80000100a00 */
[----:B------:R1:W-:Y:S04]  /*579e0*/  STL.64 [R1+0x138], R118 ;  /* 0x0001387601007387 */ /* 0x0003e80000100a00 */
[----:B------:R-:W-:Y:S04]  /*579f0*/  STL.64 [R1+0x110], R112 ;  /* 0x0001107001007387 */ /* 0x000fe80000100a00 */
[----:B------:R2:W-:Y:S01]  /*57a00*/  STL.64 [R1+0x118], R114 ;  /* 0x0001187201007387 */ /* 0x0005e20000100a00 */
[-C--:B-1----:R-:W-:Y:S09]  /*57a10*/  HMMA.1688.F32.TF32 R116, R20, R86.reuse, R244 ;  /* 0x000000561474723c */ /* 0x082ff200000810f4 */
[----:B------:R-:W-:Y:S01]  /*57a20*/  IMAD.MOV.U32 R150, RZ, RZ, R64 ;  /* 0x000000ffff967224 */ /* 0x000fe200078e0040 */
[----:B--2---:R-:W-:Y:S01]  /*57a30*/  HMMA.1688.F32.TF32 R112, R28, R86, R92 ;  /* 0x000000561c70723c */ /* 0x004fe2000008105c */
[----:B------:R-:W-:-:S02]  /*57a40*/  IMAD.MOV.U32 R151, RZ, RZ, R65 ;  /* 0x000000ffff977224 */ /* 0x000fc400078e0041 */
[----:B------:R-:W-:Y:S02]  /*57a50*/  IMAD.MOV.U32 R129, RZ, RZ, R66 ;  /* 0x000000ffff817224 */ /* 0x000fe400078e0042 */
[----:B------:R-:W-:-:S03]  /*57a60*/  IMAD.MOV.U32 R128, RZ, RZ, R67 ;  /* 0x000000ffff807224 */ /* 0x000fc600078e0043 */
[-C--:B------:R-:W-:Y:S05]  /*57a70*/  HMMA.1688.F32.TF32 R64, R24, R86.reuse, R96 ;  /* 0x000000561840723c */ /* 0x080fea0000081060 */
[----:B------:R-:W-:Y:S03]  /*57a80*/  STL.64 [R1+0xe90], R116 ;  /* 0x000e907401007387 */ /* 0x000fe60000100a00 */
[----:B------:R-:W-:Y:S01]  /*57a90*/  HMMA.1688.F32.TF32 R92, R32, R86, R100 ;  /* 0x00000056205c723c */ /* 0x000fe20000081064 */
[----:B------:R-:W-:Y:S06]  /*57aa0*/  STL.64 [R1+0xe98], R118 ;  /* 0x000e987601007387 */ /* 0x000fec0000100a00 */
[----:B------:R-:W-:Y:S04]  /*57ab0*/  STL.64 [R1+0xe80], R112 ;  /* 0x000e807001007387 */ /* 0x000fe80000100a00 */
[----:B------:R-:W-:Y:S04]  /*57ac0*/  STL.64 [R1+0xe88], R114 ;  /* 0x000e887201007387 */ /* 0x000fe80000100a00 */
[----:B------:R-:W-:Y:S04]  /*57ad0*/  STL.64 [R1+0xe70], R64 ;  /* 0x000e704001007387 */ /* 0x000fe80000100a00 */
[----:B------:R1:W-:Y:S02]  /*57ae0*/  STL.64 [R1+0xe78], R66 ;  /* 0x000e784201007387 */ /* 0x0003e40000100a00 */
[-C--:B-1----:R-:W-:Y:S02]  /*57af0*/  HMMA.1688.F32.TF32 R64, R4, R168.reuse, R220 ;  /* 0x000000a80440723c */ /* 0x082fe400000810dc */
[----:B------:R-:W-:Y:S04]  /*57b00*/  STL.64 [R1+0xe30], R92 ;  /* 0x000e305c01007387 */ /* 0x000fe80000100a00 */
[----:B------:R1:W-:Y:S02]  /*57b10*/  STL.64 [R1+0xe38], R94 ;  /* 0x000e385e01007387 */ /* 0x0003e40000100a00 */
[-C--:B------:R-:W-:Y:S08]  /*57b20*/  HMMA.1688.F32.TF32 R96, R8, R168.reuse, R216 ;  /* 0x000000a80860723c */ /* 0x080ff000000810d8 */
[-C--:B-1----:R-:W-:Y:S07]  /*57b30*/  HMMA.1688.F32.TF32 R92, R12, R168.reuse, R212 ;  /* 0x000000a80c5c723c */ /* 0x082fee00000810d4 */
[----:B------:R-:W-:Y:S04]  /*57b40*/  STL.64 [R1+0xe0], R64 ;  /* 0x0000e04001007387 */ /* 0x000fe80000100a00 */
[----:B------:R1:W-:Y:S02]  /*57b50*/  STL.64 [R1+0xe8], R66 ;  /* 0x0000e84201007387 */ /* 0x0003e40000100a00 */
[----:B-1----:R-:W-:Y:S02]  /*57b60*/  HMMA.1688.F32.TF32 R64, R16, R168, R236 ;  /* 0x000000a81040723c */ /* 0x002fe400000810ec */
[----:B------:R-:W-:Y:S04]  /*57b70*/  STL.64 [R1+0xd0], R96 ;  /* 0x0000d06001007387 */ /* 0x000fe80000100a00 */
[----:B------:R-:W-:Y:S04]  /*57b80*/  STL.64 [R1+0xd8], R98 ;  /* 0x0000d86201007387 */ /* 0x000fe80000100a00 */
[----:B------:R-:W-:Y:S04]  /*57b90*/  STL.64 [R1+0xc0], R92 ;  /* 0x0000c05c01007387 */ /* 0x000fe80000100a00 */
[----:B------:R-:W-:Y:S09]  /*57ba0*/  STL.64 [R1+0xc8], R94 ;  /* 0x0000c85e01007387 */ /* 0x000ff20000100a00 */
[----:B------:R1:W-:Y:S01]  /*57bb0*/  STL.64 [R1+0xb0], R64 ;  /* 0x0000b04001007387 */ /* 0x0003e20000100a00 */
[----:B------:R-:W-:-:S02]  /*57bc0*/  IMAD.MOV.U32 R149, RZ, RZ, R66 ;  /* 0x000000ffff957224 */ /* 0x000fc400078e0042 */
[----:B------:R-:W-:Y:S02]  /*57bd0*/  IMAD.MOV.U32 R148, RZ, RZ, R67 ;  /* 0x000000ffff947224 */ /* 0x000fe400078e0043 */
[-C--:B-1----:R-:W-:Y:S01]  /*57be0*/  HMMA.1688.F32.TF32 R64, R20, R82.reuse, R232 ;  /* 0x000000521440723c */ /* 0x082fe200000810e8 */
[----:B------:R-:W-:Y:S07]  /*57bf0*/  STL.64 [R1+0x31e0], R170 ;  /* 0x0031e0aa01007387 */ /* 0x000fee0000100a00 */
[-C--:B------:R-:W-:Y:S08]  /*57c00*/  HMMA.1688.F32.TF32 R96, R28, R82.reuse, R228 ;  /* 0x000000521c60723c */ /* 0x080ff000000810e4 */
[-C--:B------:R-:W-:Y:S07]  /*57c10*/  HMMA.1688.F32.TF32 R92, R24, R82.reuse, R240 ;  /* 0x00000052185c723c */ /* 0x080fee00000810f0 */
[----:B------:R-:W-:Y:S04]  /*57c20*/  STL.64 [R1+0xe10], R64 ;  /* 0x000e104001007387 */ /* 0x000fe80000100a00 */
[----:B------:R1:W-:Y:S02]  /*57c30*/  STL.64 [R1+0xe18], R66 ;  /* 0x000e184201007387 */ /* 0x0003e40000100a00 */
[----:B-1----:R-:W-:Y:S02]  /*57c40*/  HMMA.1688.F32.TF32 R64, R32, R82, R248 ;  /* 0x000000522040723c */ /* 0x002fe400000810f8 */
[----:B------:R-:W-:Y:S04]  /*57c50*/  STL.64 [R1+0xe00], R96 ;  /* 0x000e006001007387 */ /* 0x000fe80000100a00 */
[----:B------:R-:W-:Y:S04]  /*57c60*/  STL.64 [R1+0xe08], R98 ;  /* 0x000e086201007387 */ /* 0x000fe80000100a00 */
[----:B------:R-:W2:Y:S04]  /*57c70*/  LDL.LU R228, [R1+0x80] ;  /* 0x0000800001e47983 */ /* 0x000ea80000300800 */
[----:B------:R-:W-:Y:S04]  /*57c80*/  STL.64 [R1+0xdf0], R92 ;  /* 0x000df05c01007387 */ /* 0x000fe80000100a00 */
[----:B------:R-:W-:Y:S01]  /*57c90*/  STL.64 [R1+0xdf8], R94 ;  /* 0x000df85e01007387 */ /* 0x000fe20000100a00 */
[----:B------:R-:W-:-:S04]  /*57ca0*/  IMAD.MOV.U32 R231, RZ, RZ, R74 ;  /* 0x000000ffffe77224 */ /* 0x000fc800078e004a */
[----:B------:R1:W-:Y:S04]  /*57cb0*/  STL.64 [R1+0xdd0], R64 ;  /* 0x000dd04001007387 */ /* 0x0003e80000100a00 */
[----:B------:R3:W-:Y:S04]  /*57cc0*/  STL.64 [R1+0xdd8], R66 ;  /* 0x000dd84201007387 */ /* 0x0007e80000100a00 */
[----:B------:R-:W2:Y:S04]  /*57cd0*/  LDL.LU R229, [R1+0x84] ;  /* 0x0000840001e57983 */ /* 0x000ea80000300800 */
[----:B------:R-:W2:Y:S04]  /*57ce0*/  LDL.LU R230, [R1+0x88] ;  /* 0x0000880001e67983 */ /* 0x000ea80000300800 */
[----:B------:R-:W4:Y:S04]  /*57cf0*/  LDL.LU R74, [R1+0x32e8] ;  /* 0x0032e800014a7983 */ /* 0x000f280000300800 */
[----:B------:R-:W5:Y:S04]  /*57d00*/  LDL.LU R212, [R1+0xb80] ;  /* 0x000b800001d47983 */ /* 0x000f680000300800 */
[----:B------:R-:W5:Y:S04]  /*57d10*/  LDL.LU R213, [R1+0xb84] ;  /* 0x000b840001d57983 */ /* 0x000f680000300800 */
[----:B------:R-:W5:Y:S04]  /*57d20*/  LDL.LU R214, [R1+0xb88] ;  /* 0x000b880001d67983 */ /* 0x000f680000300800 */
[----:B------:R-:W5:Y:S04]  /*57d30*/  LDL.LU R215, [R1+0xb8c] ;  /* 0x000b8c0001d77983 */ /* 0x000f680000300800 */
        /* <DEDUP_REMOVED lines=14> */
[----:B---3--:R-:W2:Y:S04]  /*57e20*/  LDL.LU R66, [R1+0xbf8] ;  /* 0x000bf80001427983 */ /* 0x008ea80000300800 */
[----:B------:R-:W2:Y:S04]  /*57e30*/  LDL.LU R67, [R1+0xbfc] ;  /* 0x000bfc0001437983 */ /* 0x000ea80000300800 */
        /* <DEDUP_REMOVED lines=28> */
[----:B------:R-:W-:-:S03]  /*58000*/  IMAD.MOV.U32 R232, RZ, RZ, R75 ;  /* 0x000000ffffe87224 */ /* 0x000fc600078e004b */
[----:B------:R-:W5:Y:S01]  /*58010*/  LDL.LU R236, [R1+0xa0] ;  /* 0x0000a00001ec7983 */ /* 0x000f620000300800 */
[----:B------:R-:W-:-:S03]  /*58020*/  IMAD.MOV.U32 R233, RZ, RZ, R78 ;  /* 0x000000ffffe97224 */ /* 0x000fc600078e004e */
[----:B------:R-:W5:Y:S01]  /*58030*/  LDL.LU R237, [R1+0xa4] ;  /* 0x0000a40001ed7983 */ /* 0x000f620000300800 */
[----:B------:R-:W-:-:S03]  /*58040*/  IMAD.MOV.U32 R234, RZ, RZ, R79 ;  /* 0x000000ffffea7224 */ /* 0x000fc600078e004f */
[----:B------:R-:W5:Y:S01]  /*58050*/  LDL.LU R238, [R1+0xa8] ;  /* 0x0000a80001ee7983 */ /* 0x000f620000300800 */
[----:B----4-:R-:W-:-:S03]  /*58060*/  IMAD.MOV.U32 R239, RZ, RZ, R74 ;  /* 0x000000ffffef7224 */ /* 0x010fc600078e004a */
[----:B------:R-:W4:Y:S04]  /*58070*/  LDL.LU R74, [R1+0x32e4] ;  /* 0x0032e400014a7983 */ /* 0x000f280000300800 */
[----:B------:R-:W4:Y:S04]  /*58080*/  LDL.LU R75, [R1+0x32e0] ;  /* 0x0032e000014b7983 */ /* 0x000f280000300800 */
[----:B------:R-:W4:Y:S04]  /*58090*/  LDL.LU R78, [R1+0x32dc] ;  /* 0x0032dc00014e7983 */ /* 0x000f280000300800 */
[----:B------:R-:W4:Y:S01]  /*580a0*/  LDL.LU R79, [R1+0x32d8] ;  /* 0x0032d800014f7983 */ /* 0x000f220000300800 */
[----:B------:R-:W-:Y:S01]  /*580b0*/  IMAD.MOV.U32 R235, RZ, RZ, R252 ;  /* 0x000000ffffeb7224 */ /* 0x000fe200078e00fc */
[-C--:B--2---:R-:W-:Y:S08]  /*580c0*/  HMMA.1688.F32.TF32 R248, R12, R188.reuse, R64 ;  /* 0x000000bc0cf8723c */ /* 0x084ff00000081040 */
[-C--:B---3--:R-:W-:Y:S08]  /*580d0*/  HMMA.1688.F32.TF32 R96, R4, R188.reuse, R184 ;  /* 0x000000bc0460723c */ /* 0x088ff000000810b8 */
[-C--:B-----5:R-:W-:Y:S08]  /*580e0*/  HMMA.1688.F32.TF32 R92, R8, R188.reuse, R180 ;  /* 0x000000bc085c723c */ /* 0x0a0ff000000810b4 */
[----:B------:R-:W-:Y:S11]  /*580f0*/  HMMA.1688.F32.TF32 R244, R16, R188, R208 ;  /* 0x000000bc10f4723c */ /* 0x000ff600000810d0 */
[----:B------:R-:W-:Y:S04]  /*58100*/  @!UPT UIADD3 URZ, URZ, URZ, URZ ;  /* 0x0000003f3f3ff290 */ /* 0x000fe8000fffe03f */
[----:B------:R-:W-:Y:S04]  /*58110*/  STL.64 [R1], R92 ;  /* 0x0000005c01007387 */ /* 0x000fe80000100a00 */
[----:B------:R-:W-:Y:S04]  /*58120*/  STL.64 [R1+0x10], R96 ;  /* 0x0000106001007387 */ /* 0x000fe80000100a00 */
[----:B------:R1:W-:Y:S04]  /*58130*/  STL.64 [R1+0x18], R98 ;  /* 0x0000186201007387 */ /* 0x0003e80000100a00 */
[----:B------:R2:W-:Y:S04]  /*58140*/  STL [R1+0x8], R94 ;  /* 0x0000085e01007387 */ /* 0x0005e80000100800 */
[----:B------:R-:W-:Y:S01]  /*58150*/  STL.64 [R1+0x3180], R250 ;  /* 0x003180fa01007387 */ /* 0x000fe20000100a00 */
[----:B------:R-:W-:-:S03]  /*58160*/  IMAD.MOV.U32 R252, RZ, RZ, R95 ;  /* 0x000000fffffc7224 */ /* 0x000fc600078e005f */
[----:B------:R-:W-:Y:S04]  /*58170*/  STL.64 [R1+0x3178], R248 ;  /* 0x003178f801007387 */ /* 0x000fe80000100a00 */
[----:B------:R-:W-:Y:S04]  /*58180*/  STL.64 [R1+0x31a0], R246 ;  /* 0x0031a0f601007387 */ /* 0x000fe80000100a00 */
[----:B------:R-:W-:Y:S04]  /*58190*/  STL.64 [R1+0x3198], R244 ;  /* 0x003198f401007387 */ /* 0x000fe80000100a00 */
[----:B------:R-:W-:Y:S01]  /*581a0*/  STL.64 [R1+0x3190], R190 ;  /* 0x003190be01007387 */ /* 0x000fe20000100a00 */
[----:B------:R-:W-:-:S02]  /*581b0*/  IMAD.MOV.U32 R152, RZ, RZ, R39 ;  /* 0x000000ffff987224 */ /* 0x000fc400078e0027 */
[----:B------:R-:W-:Y:S02]  /*581c0*/  IMAD.MOV.U32 R153, RZ, RZ, R38 ;  /* 0x000000ffff997224 */ /* 0x000fe400078e0026 */
[----:B------:R-:W-:Y:S01]  /*581d0*/  IMAD.MOV.U32 R154, RZ, RZ, R43 ;  /* 0x000000ffff9a7224 */ /* 0x000fe200078e002b */
[----:B------:R-:W-:Y:S01]  /*581e0*/  MOV R156, R47 ;  /* 0x0000002f009c7202 */ /* 0x000fe20000000f00 */
[----:B------:R-:W-:Y:S02]  /*581f0*/  IMAD.MOV.U32 R155, RZ, RZ, R42 ;  /* 0x000000ffff9b7224 */ /* 0x000fe400078e002a */
[----:B------:R-:W-:Y:S01]  /*58200*/  IMAD.MOV.U32 R157, RZ, RZ, R46 ;  /* 0x000000ffff9d7224 */ /* 0x000fe200078e002e */
[-C--:B----4-:R-:W-:Y:S01]  /*58210*/  HMMA.1688.F32.TF32 R64, R20, R78.reuse, R204 ;  /* 0x0000004e1440723c */ /* 0x090fe200000810cc */
[----:B------:R-:W3:Y:S07]  /*58220*/  LDSM.16.M88.4 R204, [R0+0x6c00] ;  /* 0x006c000000cc783b */ /* 0x000eee0000000200 */
[-C--:B-1----:R-:W-:Y:S08]  /*58230*/  HMMA.1688.F32.TF32 R96, R28, R78.reuse, R200 ;  /* 0x0000004e1c60723c */ /* 0x082ff000000810c8 */
[-C--:B--2---:R-:W-:Y:S07]  /*58240*/  HMMA.1688.F32.TF32 R92, R24, R78.reuse, R196 ;  /* 0x0000004e185c723c */ /* 0x084fee00000810c4 */
[----:B------:R-:W-:Y:S04]  /*58250*/  STL.64 [R1+0xdb0], R64 ;  /* 0x000db04001007387 */ /* 0x000fe80000100a00 */
[----:B------:R1:W-:Y:S02]  /*58260*/  STL.64 [R1+0xdb8], R66 ;  /* 0x000db84201007387 */ /* 0x0003e40000100a00 */
[----:B-1----:R-:W-:Y:S02]  /*58270*/  HMMA.1688.F32.TF32 R64, R32, R78, R224 ;  /* 0x0000004e2040723c */ /* 0x002fe400000810e0 */
[----:B------:R-:W-:Y:S06]  /*58280*/  STL.64 [R1+0xda0], R96 ;  /* 0x000da06001007387 */ /* 0x000fec0000100a00 */
[-C--:B---3--:R-:W-:Y:S01]  /*58290*/  HMMA.1688.F32.TF32 R240, R4, R204.reuse, R240 ;  /* 0x000000cc04f0723c */ /* 0x088fe200000810f0 */
[----:B------:R1:W-:Y:S07]  /*582a0*/  STL.64 [R1+0xda8], R98 ;  /* 0x000da86201007387 */ /* 0x0003ee0000100a00 */
[-C--:B------:R-:W-:Y:S01]  /*582b0*/  HMMA.1688.F32.TF32 R216, R8, R204.reuse, R216 ;  /* 0x000000cc08d8723c */ /* 0x080fe200000810d8 */
[----:B------:R-:W-:Y:S07]  /*582c0*/  STL.64 [R1+0xd90], R92 ;  /* 0x000d905c01007387 */ /* 0x000fee0000100a00 */
[-C--:B------:R-:W-:Y:S01]  /*582d0*/  HMMA.1688.F32.TF32 R208, R12, R204.reuse, R220 ;  /* 0x000000cc0cd0723c */ /* 0x080fe200000810dc */
[----:B------:R2:W-:Y:S07]  /*582e0*/  STL.64 [R1+0xd98], R94 ;  /* 0x000d985e01007387 */ /* 0x0005ee0000100a00 */
[----:B------:R-:W-:Y:S01]  /*582f0*/  HMMA.1688.F32.TF32 R212, R16, R204, R212 ;  /* 0x000000cc10d4723c */ /* 0x000fe200000810d4 */
[----:B------:R-:W-:Y:S07]  /*58300*/  STL.64 [R1+0xd70], R64 ;  /* 0x000d704001007387 */ /* 0x000fee0000100a00 */
[-C--:B-1----:R-:W-:Y:S01]  /*58310*/  HMMA.1688.F32.TF32 R96, R20, R74.reuse, R236 ;  /* 0x0000004a1460723c */ /* 0x082fe200000810ec */
[----:B------:R1:W-:Y:S07]  /*58320*/  STL.64 [R1+0xd78], R66 ;  /* 0x000d784201007387 */ /* 0x0003ee0000100a00 */
[-C--:B--2---:R-:W-:Y:S08]  /*58330*/  HMMA.1688.F32.TF32 R92, R28, R74.reuse, R232 ;  /* 0x0000004a1c5c723c */ /* 0x084ff000000810e8 */
[----:B-1----:R-:W-:Y:S01]  /*58340*/  HMMA.1688.F32.TF32 R64, R24, R74, R228 ;  /* 0x0000004a1840723c */ /* 0x002fe200000810e4 */
        /* <DEDUP_REMOVED lines=11> */
[----:B------:R-:W2:Y:S04]  /*58400*/  LDL.LU R224, [R1+0x910] ;  /* 0x0009100001e07983 */ /* 0x000ea80000300800 */
[----:B------:R-:W-:Y:S04]  /*58410*/  STL.64 [R1+0xd50], R92 ;  /* 0x000d505c01007387 */ /* 0x000fe80000100a00 */
[----:B------:R-:W-:Y:S04]  /*58420*/  STL.64 [R1+0xd58], R94 ;  /* 0x000d585e01007387 */ /* 0x000fe80000100a00 */
[----:B------:R1:W-:Y:S04]  /*58430*/  STL.64 [R1+0xd40], R64 ;  /* 0x000d404001007387 */ /* 0x0003e80000100a00 */
[----:B------:R3:W-:Y:S04]  /*58440*/  STL.64 [R1+0xd48], R66 ;  /* 0x000d484201007387 */ /* 0x0007e80000100a00 */
[----:B------:R-:W2:Y:S04]  /*58450*/  LDL.LU R225, [R1+0x914] ;  /* 0x0009140001e17983 */ /* 0x000ea80000300800 */
[----:B------:R-:W2:Y:S04]  /*58460*/  LDL.LU R226, [R1+0x918] ;  /* 0x0009180001e27983 */ /* 0x000ea80000300800 */
[----:B------:R-:W2:Y:S04]  /*58470*/  LDL.LU R227, [R1+0x91c] ;  /* 0x00091c0001e37983 */ /* 0x000ea80000300800 */
[----:B-1----:R-:W4:Y:S04]  /*58480*/  LDL.LU R64, [R1+0xaa0] ;  /* 0x000aa00001407983 */ /* 0x002f280000300800 */
[----:B------:R-:W4:Y:S04]  /*58490*/  LDL.LU R65, [R1+0xaa4] ;  /* 0x000aa40001417983 */ /* 0x000f280000300800 */
[----:B---3--:R-:W4:Y:S04]  /*584a0*/  LDL.LU R66, [R1+0xaa8] ;  /* 0x000aa80001427983 */ /* 0x008f280000300800 */
[----:B------:R-:W4:Y:S04]  /*584b0*/  LDL.LU R67, [R1+0xaac] ;  /* 0x000aac0001437983 */ /* 0x000f280000300800 */
[----:B------:R-:W3:Y:S04]  /*584c0*/  LDL.LU R164, [R1+0xab0] ;  /* 0x000ab00001a47983 */ /* 0x000ee80000300800 */
[----:B------:R-:W3:Y:S04]  /*584d0*/  LDL.LU R165, [R1+0xab4] ;  /* 0x000ab40001a57983 */ /* 0x000ee80000300800 */
[----:B------:R-:W3:Y:S04]  /*584e0*/  LDL.LU R166, [R1+0xab8] ;  /* 0x000ab80001a67983 */ /* 0x000ee80000300800 */
[----:B------:R-:W3:Y:S04]  /*584f0*/  LDL.LU R167, [R1+0xabc] ;  /* 0x000abc0001a77983 */ /* 0x000ee80000300800 */
[----:B------:R-:W5:Y:S04]  /*58500*/  LDL.LU R39, [R1+0x32d4] ;  /* 0x0032d40001277983 */ /* 0x000f680000300800 */
[----:B------:R-:W2:Y:S04]  /*58510*/  LDL.LU R38, [R1+0x32d0] ;  /* 0x0032d00001267983 */ /* 0x000ea80000300800 */
[----:B------:R-:W2:Y:S04]  /*58520*/  LDL.LU R43, [R1+0x32cc] ;  /* 0x0032cc00012b7983 */ /* 0x000ea80000300800 */
[----:B------:R-:W2:Y:S04]  /*58530*/  LDL.LU R42, [R1+0x32c8] ;  /* 0x0032c800012a7983 */ /* 0x000ea80000300800 */
[----:B------:R-:W2:Y:S04]  /*58540*/  LDL.LU R47, [R1+0x32c4] ;  /* 0x0032c400012f7983 */ /* 0x000ea80000300800 */
[----:B------:R-:W3:Y:S04]  /*58550*/  LDL.LU R46, [R1+0x32c0] ;  /* 0x0032c000012e7983 */ /* 0x000ee80000300800 */
[----:B------:R-:W4:Y:S04]  /*58560*/  LDL.LU R158, [R1+0x1c8] ;  /* 0x0001c800019e7983 */ /* 0x000f280000300800 */
[----:B------:R-:W4:Y:S04]  /*58570*/  LDL.LU R159, [R1+0x1cc] ;  /* 0x0001cc00019f7983 */ /* 0x000f280000300800 */
[----:B------:R-:W4:Y:S04]  /*58580*/  LDL.LU R132, [R1+0x1e0] ;  /* 0x0001e00001847983 */ /* 0x000f280000300800 */
[----:B------:R-:W4:Y:S01]  /*58590*/  LDL.LU R133, [R1+0x1e4] ;  /* 0x0001e40001857983 */ /* 0x000f220000300800 */
[----:B--2---:R-:W-:-:S03]  /*585a0*/  IMAD.MOV.U32 R134, RZ, RZ, R47 ;  /* 0x000000ffff867224 */ /* 0x004fc600078e002f */
[----:B------:R-:W2:Y:S01]  /*585b0*/  LDL.LU R47, [R1+0x32bc] ;  /* 0x0032bc00012f7983 */ /* 0x000ea20000300800 */
[----:B---3--:R-:W-:-:S03]  /*585c0*/  IMAD.MOV.U32 R135, RZ, RZ, R46 ;  /* 0x000000ffff877224 */ /* 0x008fc600078e002e */
[----:B------:R-:W3:Y:S04]  /*585d0*/  LDL.LU R46, [R1+0x32b8] ;  /* 0x0032b800012e7983 */ /* 0x000ee80000300800 */
        /* <DEDUP_REMOVED lines=49> */
[----:B-----5:R-:W-:Y:S02]  /*588f0*/  IMAD.MOV.U32 R163, RZ, RZ, R39 ;  /* 0x000000ffffa37224 */ /* 0x020fe400078e0027 */
[----:B--2---:R-:W-:Y:S02]  /*58900*/  IMAD.MOV.U32 R143, RZ, RZ, R47 ;  /* 0x000000ffff8f7224 */ /* 0x004fe400078e002f */
[----:B---3--:R-:W-:Y:S02]  /*58910*/  IMAD.MOV.U32 R142, RZ, RZ, R46 ;  /* 0x000000ffff8e7224 */ /* 0x008fe400078e002e */
[----:B------:R-:W2:Y:S04]  /*58920*/  LDL.LU R46, [R1+0x32b4] ;  /* 0x0032b400012e7983 */ /* 0x000ea80000300800 */
[----:B------:R-:W2:Y:S04]  /*58930*/  LDL.LU R47, [R1+0x32b0] ;  /* 0x0032b000012f7983 */ /* 0x000ea80000300800 */
[----:B------:R-:W3:Y:S04]  /*58940*/  LDL.LU R172, [R1+0xaf0] ;  /* 0x000af00001ac7983 */ /* 0x000ee80000300800 */
[----:B------:R-:W3:Y:S04]  /*58950*/  LDL.LU R173, [R1+0xaf4] ;  /* 0x000af40001ad7983 */ /* 0x000ee80000300800 */
[----:B------:R-:W3:Y:S04]  /*58960*/  LDL.LU R174, [R1+0xaf8] ;  /* 0x000af80001ae7983 */ /* 0x000ee80000300800 */
[----:B------:R-:W3:Y:S04]  /*58970*/  LDL.LU R175, [R1+0xafc] ;  /* 0x000afc0001af7983 */ /* 0x000ee80000300800 */
[----:B------:R-:W5:Y:S04]  /*58980*/  LDL.LU R42, [R1+0x32ac] ;  /* 0x0032ac00012a7983 */ /* 0x000f680000300800 */
[----:B------:R-:W5:Y:S04]  /*58990*/  LDL.LU R43, [R1+0x32a8] ;  /* 0x0032a800012b7983 */ /* 0x000f680000300800 */
[----:B------:R-:W2:Y:S04]  /*589a0*/  LDL.LU R38, [R1+0x32a4] ;  /* 0x0032a40001267983 */ /* 0x000ea80000300800 */
[----:B------:R-:W2:Y:S04]  /*589b0*/  LDL.LU R39, [R1+0x32a0] ;  /* 0x0032a00001277983 */ /* 0x000ea80000300800 */
[----:B------:R-:W3:Y:S04]  /*589c0*/  LDL.LU R232, [R1+0xac0] ;  /* 0x000ac00001e87983 */ /* 0x000ee80000300800 */
[----:B------:R-:W3:Y:S04]  /*589d0*/  LDL.LU R233, [R1+0xac4] ;  /* 0x000ac40001e97983 */ /* 0x000ee80000300800 */
[----:B------:R-:W3:Y:S04]  /*589e0*/  LDL.LU R234, [R1+0xac8] ;  /* 0x000ac80001ea7983 */ /* 0x000ee80000300800 */
[----:B------:R-:W3:Y:S01]  /*589f0*/  LDL.LU R235, [R1+0xacc] ;  /* 0x000acc0001eb7983 */ /* 0x000ee20000300800 */
[----:B----4-:R-:W-:Y:S03]  /*58a00*/  HMMA.1688.F32.TF32 R92, R32, R74, R184 ;  /* 0x0000004a205c723c */ /* 0x010fe600000810b8 */
[----:B------:R-:W1:Y:S11]  /*58a10*/  LDSM.16.M88.4 R184, [R0+0x7000] ;  /* 0x0070000000b8783b */ /* 0x000e760000000200 */
[----:B------:R-:W-:Y:S09]  /*58a20*/  @!UPT UIADD3 URZ, URZ, URZ, URZ ;  /* 0x0000003f3f3ff290 */ /* 0x000ff2000fffe03f */
[----:B------:R-:W-:Y:S04]  /*58a30*/  STL.64 [R1+0xd30], R92 ;  /* 0x000d305c01007387 */ /* 0x000fe80000100a00 */
[----:B------:R2:W-:Y:S01]  /*58a40*/  STL.64 [R1+0xd38], R94 ;  /* 0x000d385e01007387 */ /* 0x0005e20000100a00 */
[-C--:B-1----:R-:W-:Y:S08]  /*58a50*/  HMMA.1688.F32.TF32 R228, R4, R184.reuse, R228 ;  /* 0x000000b804e4723c */ /* 0x082ff000000810e4 */
[-C--:B------:R-:W-:Y:S08]  /*58a60*/  HMMA.1688.F32.TF32 R192, R8, R184.reuse, R192 ;  /* 0x000000b808c0723c */ /* 0x080ff000000810c0 */
[----:B------:R-:W-:Y:S07]  /*58a70*/  HMMA.1688.F32.TF32 R196, R12, R184, R196 ;  /* 0x000000b80cc4723c */ /* 0x000fee00000810c4 */
[----:B------:R-:W-:Y:S04]  /*58a80*/  STL.64 [R1+0x3160], R230 ;  /* 0x003160e601007387 */ /* 0x000fe80000100a00 */
[----:B------:R-:W-:Y:S04]  /*58a90*/  STL.64 [R1+0x3158], R228 ;  /* 0x003158e401007387 */ /* 0x000fe80000100a00 */
[----:B------:R-:W-:Y:S04]  /*58aa0*/  STL.64 [R1+0x31f0], R194 ;  /* 0x0031f0c201007387 */ /* 0x000fe80000100a00 */
[----:B------:R-:W-:Y:S04]  /*58ab0*/  STL.64 [R1+0x31e8], R192 ;  /* 0x0031e8c001007387 */ /* 0x000fe80000100a00 */
[----:B------:R-:W-:Y:S04]  /*58ac0*/  STL.64 [R1+0x3200], R198 ;  /* 0x003200c601007387 */ /* 0x000fe80000100a00 */
[----:B------:R-:W-:Y:S01]  /*58ad0*/  STL.64 [R1+0x31f8], R196 ;  /* 0x0031f8c401007387 */ /* 0x000fe20000100a00 */
[----:B------:R-:W-:-:S02]  /*58ae0*/  IMAD.MOV.U32 R220, RZ, RZ, R41 ;  /* 0x000000ffffdc7224 */ /* 0x000fc400078e0029 */
[----:B------:R-:W-:Y:S02]  /*58af0*/  IMAD.MOV.U32 R221, RZ, RZ, R40 ;  /* 0x000000ffffdd7224 */ /* 0x000fe400078e0028 */
[----:B------:R-:W-:Y:S02]  /*58b00*/  IMAD.MOV.U32 R222, RZ, RZ, R37 ;  /* 0x000000ffffde7224 */ /* 0x000fe400078e0025 */
[----:B------:R-:W-:Y:S01]  /*58b10*/  IMAD.MOV.U32 R223, RZ, RZ, R36 ;  /* 0x000000ffffdf7224 */ /* 0x000fe200078e0024 */
[-C--:B--2---:R-:W-:Y:S08]  /*58b20*/  HMMA.1688.F32.TF32 R92, R20, R38.reuse, R112 ;  /* 0x00000026145c723c */ /* 0x084ff00000081070 */
[-C--:B------:R-:W-:Y:S08]  /*58b30*/  HMMA.1688.F32.TF32 R100, R28, R38.reuse, R144 ;  /* 0x000000261c64723c */ /* 0x080ff00000081090 */
[-C--:B------:R-:W-:Y:S07]  /*58b40*/  HMMA.1688.F32.TF32 R96, R24, R38.reuse, R140 ;  /* 0x000000261860723c */ /* 0x080fee000008108c */
[----:B------:R-:W-:Y:S04]  /*58b50*/  STL.64 [R1+0xd20], R92 ;  /* 0x000d205c01007387 */ /* 0x000fe80000100a00 */
[----:B------:R1:W-:Y:S02]  /*58b60*/  STL.64 [R1+0xd28], R94 ;  /* 0x000d285e01007387 */ /* 0x0003e40000100a00 */
[----:B-1----:R-:W-:Y:S02]  /*58b70*/  HMMA.1688.F32.TF32 R92, R32, R38, R136 ;  /* 0x00000026205c723c */ /* 0x002fe40000081088 */
[----:B------:R-:W-:Y:S04]  /*58b80*/  STL.64 [R1+0xd10], R100 ;  /* 0x000d106401007387 */ /* 0x000fe80000100a00 */
[----:B------:R-:W-:Y:S04]  /*58b90*/  STL.64 [R1+0xd18], R102 ;  /* 0x000d186601007387 */ /* 0x000fe80000100a00 */
[----:B------:R-:W-:Y:S04]  /*58ba0*/  STL.64 [R1+0xd00], R96 ;  /* 0x000d006001007387 */ /* 0x000fe80000100a00 */
[----:B------:R-:W-:Y:S01]  /*58bb0*/  STL.64 [R1+0xd08], R98 ;  /* 0x000d086201007387 */ /* 0x000fe20000100a00 */
[----:B------:R-:W-:-:S02]  /*58bc0*/  IMAD.MOV.U32 R170, RZ, RZ, R49 ;  /* 0x000000ffffaa7224 */ /* 0x000fc400078e0031 */
[----:B------:R-:W-:Y:S01]  /*58bd0*/  IMAD.MOV.U32 R171, RZ, RZ, R48 ;  /* 0x000000ffffab7224 */ /* 0x000fe200078e0030 */
[----:B------:R-:W-:Y:S01]  /*58be0*/  HMMA.1688.F32.TF32 R200, R16, R184, R200 ;  /* 0x000000b810c8723c */ /* 0x000fe200000810c8 */
[----:B------:R-:W-:Y:S04]  /*58bf0*/  LDSM.16.M88.4 R36, [R0+0x7400] ;  /* 0x007400000024783b */ /* 0x000fe80000000200 */
[----:B------:R-:W-:Y:S04]  /*58c00*/  STL.64 [R1+0xcf0], R92 ;  /* 0x000cf05c01007387 */ /* 0x000fe80000100a00 */
[----:B------:R5:W-:Y:S02]  /*58c10*/  STL.64 [R1+0xcf8], R94 ;  /* 0x000cf85e01007387 */ /* 0x000be40000100a00 */
[-C--:B-----5:R-:W-:Y:S08]  /*58c20*/  HMMA.1688.F32.TF32 R92, R20, R42.reuse, R132 ;  /* 0x0000002a145c723c */ /* 0x0a0ff00000081084 */
[-C--:B------:R-:W-:Y:S08]  /*58c30*/  HMMA.1688.F32.TF32 R100, R28, R42.reuse, R160 ;  /* 0x0000002a1c64723c */ /* 0x080ff000000810a0 */
[-C--:B------:R-:W-:Y:S07]  /*58c40*/  HMMA.1688.F32.TF32 R96, R24, R42.reuse, R156 ;  /* 0x0000002a1860723c */ /* 0x080fee000008109c */
[----:B------:R-:W-:Y:S04]  /*58c50*/  STL.64 [R1+0xce0], R92 ;  /* 0x000ce05c01007387 */ /* 0x000fe80000100a00 */
[----:B------:R1:W-:Y:S02]  /*58c60*/  STL.64 [R1+0xce8], R94 ;  /* 0x000ce85e01007387 */ /* 0x0003e40000100a00 */
[----:B-1----:R-:W-:Y:S02]  /*58c70*/  HMMA.1688.F32.TF32 R92, R32, R42, R152 ;  /* 0x0000002a205c723c */ /* 0x002fe40000081098 */
[----:B------:R-:W1:Y:S04]  /*58c80*/  LDSM.16.M88.4 R40, [R0+0x7800] ;  /* 0x007800000028783b */ /* 0x000e680000000200 */
[----:B------:R-:W-:Y:S04]  /*58c90*/  STL.64 [R1+0xb70], R100 ;  /* 0x000b706401007387 */ /* 0x000fe80000100a00 */
[----:B------:R-:W-:Y:S04]  /*58ca0*/  STL.64 [R1+0xb78], R102 ;  /* 0x000b786601007387 */ /* 0x000fe80000100a00 */
[----:B------:R2:W-:Y:S04]  /*58cb0*/  STL.64 [R1+0xad0], R96 ;  /* 0x000ad06001007387 */ /* 0x0005e80000100a00 */
[----:B------:R-:W-:Y:S01]  /*58cc0*/  STL.64 [R1+0xad8], R98 ;  /* 0x000ad86201007387 */ /* 0x000fe20000100a00 */
[----:B-1----:R-:W-:Y:S08]  /*58cd0*/  HMMA.1688.F32.TF32 R160, R12, R40, R64 ;  /* 0x000000280ca0723c */ /* 0x002ff00000081040 */
[----:B------:R-:W-:Y:S01]  /*58ce0*/  HMMA.1688.F32.TF32 R64, R20, R46, R220 ;  /* 0x0000002e1440723c */ /* 0x000fe200000810dc */
[----:B------:R1:W-:Y:S04]  /*58cf0*/  STL.64 [R1+0x7e0], R92 ;  /* 0x0007e05c01007387 */ /* 0x0003e80000100a00 */
[----:B------:R4:W-:Y:S04]  /*58d00*/  STL.64 [R1+0x7e8], R94 ;  /* 0x0007e85e01007387 */ /* 0x0009e80000100a00 */
[----:B------:R-:W5:Y:S01]  /*58d10*/  LDL.LU R120, [R1+0x8d0] ;  /* 0x0008d00001787983 */ /* 0x000f620000300800 */
[----:B--2---:R-:W-:-:S02]  /*58d20*/  IMAD.MOV.U32 R96, RZ, RZ, R51 ;  /* 0x000000ffff607224 */ /* 0x004fc400078e0033 */
[----:B------:R-:W-:-:S11]  /*58d30*/  IMAD.MOV.U32 R97, RZ, RZ, R50 ;  /* 0x000000ffff617224 */ /* 0x000fd600078e0032 */
[----:B------:R-:W-:Y:S04]  /*58d40*/  STL.64 [R1+0xcd0], R64 ;  /* 0x000cd04001007387 */ /* 0x000fe80000100a00 */
[----:B------:R2:W-:Y:S04]  /*58d50*/  STL.64 [R1+0xcd8], R66 ;  /* 0x000cd84201007387 */ /* 0x0005e80000100a00 */
        /* <DEDUP_REMOVED lines=8> */
[----:B------:R-:W3:Y:S01]  /*58de0*/  LDL.LU R50, [R1+0x3298] ;  /* 0x0032980001327983 */ /* 0x000ee20000300800 */
[----:B------:R-:W-:-:S03]  /*58df0*/  IMAD.MOV.U32 R102, RZ, RZ, R54 ;  /* 0x000000ffff667224 */ /* 0x000fc600078e0036 */
[----:B------:R-:W4:Y:S01]  /*58e00*/  LDL.LU R100, [R1+0x400] ;  /* 0x0004000001647983 */ /* 0x000f220000300800 */
[----:B------:R-:W-:-:S03]  /*58e10*/  IMAD.MOV.U32 R103, RZ, RZ, R55 ;  /* 0x000000ffff677224 */ /* 0x000fc600078e0037 */
[----:B------:R-:W4:Y:S04]  /*58e20*/  LDL.LU R101, [R1+0x404] ;  /* 0x0004040001657983 */ /* 0x000f280000300800 */
[----:B------:R-:W4:Y:S04]  /*58e30*/  LDL.LU R54, [R1+0x3294] ;  /* 0x0032940001367983 */ /* 0x000f280000300800 */
        /* <DEDUP_REMOVED lines=32> */
[-C--:B------:R-:W-:Y:S03]  /*59040*/  HMMA.1688.F32.TF32 R156, R8, R40.reuse, R164 ;  /* 0x00000028089c723c */ /* 0x080fe600000810a4 */
        /* <DEDUP_REMOVED lines=34> */
[----:B--2---:R-:W-:-:S02]  /*59270*/  IMAD.MOV.U32 R169, RZ, RZ, R51 ;  /* 0x000000ffffa97224 */ /* 0x004fc400078e0033 */
[----:B---3--:R-:W-:Y:S02]  /*59280*/  IMAD.MOV.U32 R168, RZ, RZ, R50 ;  /* 0x000000ffffa87224 */ /* 0x008fe400078e0032 */
[----:B------:R-:W2:Y:S04]  /*59290*/  LDL.LU R50, [R1+0x328c] ;  /* 0x00328c0001327983 */ /* 0x000ea80000300800 */
[----:B------:R-:W2:Y:S04]  /*592a0*/  LDL.LU R51, [R1+0x3288] ;  /* 0x0032880001337983 */ /* 0x000ea80000300800 */
[----:B-1----:R-:W3:Y:S04]  /*592b0*/  LDL.LU R92, [R1+0x9c0] ;  /* 0x0009c000015c7983 */ /* 0x002ee80000300800 */
[----:B------:R-:W3:Y:S04]  /*592c0*/  LDL.LU R93, [R1+0x9c4] ;  /* 0x0009c400015d7983 */ /* 0x000ee80000300800 */
[----:B----4-:R-:W3:Y:S04]  /*592d0*/  LDL.LU R94, [R1+0x9c8] ;  /* 0x0009c800015e7983 */ /* 0x010ee80000300800 */
[----:B------:R-:W3:Y:S04]  /*592e0*/  LDL.LU R95, [R1+0x9cc] ;  /* 0x0009cc00015f7983 */ /* 0x000ee80000300800 */
[----:B------:R-:W4:Y:S04]  /*592f0*/  LDL.LU R112, [R1+0x9a0] ;  /* 0x0009a00001707983 */ /* 0x000f280000300800 */
[----:B------:R-:W4:Y:S04]  /*59300*/  LDL.LU R113, [R1+0x9a4] ;  /* 0x0009a40001717983 */ /* 0x000f280000300800 */
[----:B------:R-:W4:Y:S04]  /*59310*/  LDL.LU R114, [R1+0x9a8] ;  /* 0x0009a80001727983 */ /* 0x000f280000300800 */
[----:B------:R-:W4:Y:S01]  /*59320*/  LDL.LU R115, [R1+0x9ac] ;  /* 0x0009ac0001737983 */ /* 0x000f220000300800 */
[----:B------:R-:W-:-:S02]  /*59330*/  IMAD.MOV.U32 R98, RZ, RZ, R53 ;  /* 0x000000ffff627224 */ /* 0x000fc400078e0035 */
[----:B------:R-:W-:Y:S01]  /*59340*/  IMAD.MOV.U32 R99, RZ, RZ, R52 ;  /* 0x000000ffff637224 */ /* 0x000fe200078e0034 */
[----:B------:R-:W-:Y:S01]  /*59350*/  MOV R66, R3 ;  /* 0x0000000300427202 */ /* 0x000fe20000000f00 */
[----:B------:R-:W-:Y:S01]  /*59360*/  IMAD.MOV.U32 R64, RZ, RZ, R45 ;  /* 0x000000ffff407224 */ /* 0x000fe200078e002d */
[----:B------:R-:W-:Y:S01]  /*59370*/  HMMA.1688.F32.TF32 R168, R28, R54, R168 ;  /* 0x000000361ca8723c */ /* 0x000fe200000810a8 */
[----:B------:R-:W-:Y:S02]  /*59380*/  IMAD.MOV.U32 R65, RZ, RZ, R44 ;  /* 0x000000ffff417224 */ /* 0x000fe400078e002c */
[----:B------:R-:W-:-:S05]  /*59390*/  IMAD.MOV.U32 R67, RZ, RZ, R2 ;  /* 0x000000ffff437224 */ /* 0x000fca00078e0002 */
[-C--:B------:R-:W-:Y:S08]  /*593a0*/  HMMA.1688.F32.TF32 R100, R24, R54.reuse, R100 ;  /* 0x000000361864723c */ /* 0x080ff00000081064 */
[----:B------:R-:W-:Y:S08]  /*593b0*/  HMMA.1688.F32.TF32 R96, R32, R54, R96 ;  /* 0x000000362060723c */ /* 0x000ff00000081060 */
[----:B------:R-:W-:Y:S08]  /*593c0*/  HMMA.1688.F32.TF32 R64, R20, R58, R64 ;  /* 0x0000003a1440723c */ /* 0x000ff00000081040 */
[-C--:B-----5:R-:W-:Y:S08]  /*593d0*/  HMMA.1688.F32.TF32 R196, R24, R46.reuse, R212 ;  /* 0x0000002e18c4723c */ /* 0x0a0ff000000810d4 */
[-C--:B------:R-:W-:Y:S08]  /*593e0*/  HMMA.1688.F32.TF32 R204, R28, R46.reuse, R204 ;  /* 0x0000002e1ccc723c */ /* 0x080ff000000810cc */
[----:B------:R-:W-:Y:S01]  /*593f0*/  HMMA.1688.F32.TF32 R192, R32, R46, R208 ;  /* 0x0000002e20c0723c */ /* 0x000fe200000810d0 */
[----:B------:R-:W-:Y:S11]  /*59400*/  LDSM.16.M88.4 R44, [R0+0x7c00] ;  /* 0x007c0000002c783b */ /* 0x000ff60000000200 */
[----:B------:R-:W-:Y:S03]  /*59410*/  @!UPT UIADD3 URZ, URZ, URZ, URZ ;  /* 0x0000003f3f3ff290 */ /* 0x000fe6000fffe03f */
[----:B------:R-:W-:Y:S04]  /*59420*/  STL.64 [R1+0xb60], R204 ;  /* 0x000b60cc01007387 */ /* 0x000fe80000100a00 */
[----:B------:R2:W-:Y:S04]  /*59430*/  STL.64 [R1+0xb68], R206 ;  /* 0x000b68ce01007387 */ /* 0x0005e80000100a00 */
[----:B------:R-:W-:Y:S04]  /*59440*/  STL.64 [R1+0xaa0], R196 ;  /* 0x000aa0c401007387 */ /* 0x000fe80000100a00 */
[----:B------:R1:W-:Y:S04]  /*59450*/  STL.64 [R1+0xaa8], R198 ;  /* 0x000aa8c601007387 */ /* 0x0003e80000100a00 */
[----:B------:R-:W-:Y:S04]  /*59460*/  STL.64 [R1+0x910], R192 ;  /* 0x000910c001007387 */ /* 0x000fe80000100a00 */
[----:B------:R5:W-:Y:S01]  /*59470*/  STL.64 [R1+0x918], R194 ;  /* 0x000918c201007387 */ /* 0x000be20000100a00 */
[-C--:B--2---:R-:W-:Y:S08]  /*59480*/  HMMA.1688.F32.TF32 R204, R20, R50.reuse, R216 ;  /* 0x0000003214cc723c */ /* 0x084ff000000810d8 */
[-C--:B-1----:R-:W-:Y:S08]  /*59490*/  HMMA.1688.F32.TF32 R196, R28, R50.reuse, R240 ;  /* 0x000000321cc4723c */ /* 0x082ff000000810f0 */
[-C--:B-----5:R-:W-:Y:S08]  /*594a0*/  HMMA.1688.F32.TF32 R192, R24, R50.reuse, R188 ;  /* 0x0000003218c0723c */ /* 0x0a0ff000000810bc */
[----:B------:R-:W-:Y:S01]  /*594b0*/  HMMA.1688.F32.TF32 R188, R32, R50, R244 ;  /* 0x0000003220bc723c */ /* 0x000fe200000810f4 */
[----:B------:R-:W-:Y:S04]  /*594c0*/  STL.64 [R1+0xcc0], R204 ;  /* 0x000cc0cc01007387 */ /* 0x000fe80000100a00 */
[----:B------:R-:W-:Y:S04]  /*594d0*/  STL.64 [R1+0xcc8], R206 ;  /* 0x000cc8ce01007387 */ /* 0x000fe80000100a00 */
[----:B------:R-:W-:Y:S04]  /*594e0*/  STL.64 [R1+0xb50], R196 ;  /* 0x000b50c401007387 */ /* 0x000fe80000100a00 */
[----:B------:R-:W-:Y:S04]  /*594f0*/  STL.64 [R1+0xb58], R198 ;  /* 0x000b58c601007387 */ /* 0x000fe80000100a00 */
[----:B------:R-:W-:Y:S04]  /*59500*/  STL.64 [R1+0xa70], R192 ;  /* 0x000a70c001007387 */ /* 0x000fe80000100a00 */
[----:B------:R-:W-:Y:S04]  /*59510*/  STL.64 [R1+0xa78], R194 ;  /* 0x000a78c201007387 */ /* 0x000fe80000100a00 */
[----:B------:R-:W-:Y:S04]  /*59520*/  STL.64 [R1+0x8f0], R188 ;  /* 0x0008f0bc01007387 */ /* 0x000fe80000100a00 */
[----:B------:R1:W-:Y:S01]  /*59530*/  STL.64 [R1+0x8f8], R190 ;  /* 0x0008f8be01007387 */ /* 0x0003e20000100a00 */
[----:B------:R-:W-:-:S02]  /*59540*/  IMAD.MOV.U32 R243, RZ, RZ, R62 ;  /* 0x000000fffff37224 */ /* 0x000fc400078e003e */
[----:B------:R-:W-:Y:S01]  /*59550*/  IMAD.MOV.U32 R242, RZ, RZ, R63 ;  /* 0x000000fffff27224 */ /* 0x000fe200078e003f */
[----:B------:R-:W-:Y:S01]  /*59560*/  LDSM.16.M88.4 R48, [R0+0x8000] ;  /* 0x008000000030783b */ /* 0x000fe20000000200 */
[----:B-1----:R-:W-:Y:S01]  /*59570*/  HMMA.1688.F32.TF32 R188, R20, R54, R248 ;  /* 0x0000003614bc723c */ /* 0x002fe200000810f8 */
[----:B------:R-:W-:Y:S02]  /*59580*/  IMAD.MOV.U32 R244, RZ, RZ, R84 ;  /* 0x000000fffff47224 */ /* 0x000fe400078e0054 */
[----:B------:R-:W3:Y:S01]  /*59590*/  LDSM.16.M88.4 R52, [R0+0x8400] ;  /* 0x008400000034783b */ /* 0x000ee20000000200 */
[----:B------:R-:W-:Y:S02]  /*595a0*/  IMAD.MOV.U32 R245, RZ, RZ, R85 ;  /* 0x000000fffff57224 */ /* 0x000fe400078e0055 */
[----:B------:R-:W-:Y:S02]  /*595b0*/  IMAD.MOV.U32 R246, RZ, RZ, R60 ;  /* 0x000000fffff67224 */ /* 0x000fe400078e003c */
[----:B------:R-:W-:Y:S11]  /*595c0*/  IMAD.MOV.U32 R247, RZ, RZ, R61 ;  /* 0x000000fffff77224 */ /* 0x000ff600078e003d */
[----:B------:R-:W-:Y:S04]  /*595d0*/  @!UPT UIADD3 URZ, URZ, URZ, URZ ;  /* 0x0000003f3f3ff290 */ /* 0x000fe8000fffe03f */
[----:B------:R1:W-:Y:S04]  /*595e0*/  STL.64 [R1+0xcb0], R188 ;  /* 0x000cb0bc01007387 */ /* 0x0003e80000100a00 */
[----:B------:R2:W-:Y:S04]  /*595f0*/  STL.64 [R1+0xcb8], R190 ;  /* 0x000cb8be01007387 */ /* 0x0005e80000100a00 */
[----:B------:R-:W-:Y:S04]  /*59600*/  STL.64 [R1+0xb10], R168 ;  /* 0x000b10a801007387 */ /* 0x000fe80000100a00 */
[----:B------:R-:W-:Y:S04]  /*59610*/  STL.64 [R1+0xb18], R170 ;  /* 0x000b18aa01007387 */ /* 0x000fe80000100a00 */
[----:B------:R5:W-:Y:S04]  /*59620*/  STL.64 [R1+0xa40], R100 ;  /* 0x000a406401007387 */ /* 0x000be80000100a00 */
[----:B------:R1:W-:Y:S04]  /*59630*/  STL.64 [R1+0xa48], R102 ;  /* 0x000a486601007387 */ /* 0x0003e80000100a00 */
[----:B------:R1:W-:Y:S04]  /*59640*/  STL.64 [R1+0x8e0], R96 ;  /* 0x0008e06001007387 */ /* 0x0003e80000100a00 */
[----:B------:R2:W-:Y:S04]  /*59650*/  STL.64 [R1+0x8e8], R98 ;  /* 0x0008e86201007387 */ /* 0x0005e80000100a00 */
[----:B------:R-:W3:Y:S04]  /*59660*/  LDL.LU R84, [R1+0x3284] ;  /* 0x0032840001547983 */ /* 0x000ee80000300800 */
[----:B------:R2:W-:Y:S01]  /*59670*/  STL.64 [R1+0xca0], R64 ;  /* 0x000ca04001007387 */ /* 0x0005e20000100a00 */
[----:B-1----:R-:W-:-:S03]  /*59680*/  IMAD.MOV.U32 R188, RZ, RZ, R105 ;  /* 0x000000ffffbc7224 */ /* 0x002fc600078e0069 */
[----:B------:R1:W-:Y:S01]  /*59690*/  STL.64 [R1+0xca8], R66 ;  /* 0x000ca84201007387 */ /* 0x0003e20000100a00 */
[----:B------:R-:W-:-:S03]  /*596a0*/  IMAD.MOV.U32 R189, RZ, RZ, R104 ;  /* 0x000000ffffbd7224 */ /* 0x000fc600078e0068 */
[----:B------:R-:W4:Y:S04]  /*596b0*/  LDL.LU R85, [R1+0x3280] ;  /* 0x0032800001557983 */ /* 0x000f280000300800 */
[----:B------:R-:W5:Y:S04]  /*596c0*/  LDL.LU R60, [R1+0x327c] ;  /* 0x00327c00013c7983 */ /* 0x000f680000300800 */
[----:B------:R-:W5:Y:S04]  /*596d0*/  LDL.LU R61, [R1+0x3278] ;  /* 0x00327800013d7983 */ /* 0x000f680000300800 */
[----:B------:R-:W5:Y:S04]  /*596e0*/  LDL.LU R105, [R1+0x3274] ;  /* 0x0032740001697983 */ /* 0x000f680000300800 */
[----:B------:R-:W5:Y:S01]  /*596f0*/  LDL.LU R104, [R1+0x3270] ;  /* 0x0032700001687983 */ /* 0x000f620000300800 */
[----:B--2---:R-:W-:-:S02]  /*59700*/  IMAD.MOV.U32 R190, RZ, RZ, R81 ;  /* 0x000000ffffbe7224 */ /* 0x004fc400078e0051 */
[----:B------:R-:W-:Y:S01]  /*59710*/  IMAD.MOV.U32 R191, RZ, RZ, R80 ;  /* 0x000000ffffbf7224 */ /* 0x000fe200078e0050 */
[----:B------:R-:W2:Y:S04]  /*59720*/  LDL.LU R81, [R1+0x326c] ;  /* 0x00326c0001517983 */ /* 0x000ea80000300800 */
[----:B------:R-:W2:Y:S01]  /*59730*/  LDL.LU R80, [R1+0x3268] ;  /* 0x0032680001507983 */ /* 0x000ea20000300800 */
[----:B---3--:R-:W-:-:S03]  /*59740*/  IMAD.MOV.U32 R241, RZ, RZ, R84 ;  /* 0x000000fffff17224 */ /* 0x008fc600078e0054 */
[----:B------:R-:W3:Y:S01]  /*59750*/  LDL.LU R84, [R1+0x7b0] ;  /* 0x0007b00001547983 */ /* 0x000ee20000300800 */
[----:B----4-:R-:W-:-:S03]  /*59760*/  IMAD.MOV.U32 R240, RZ, RZ, R85 ;  /* 0x000000fffff07224 */ /* 0x010fc600078e0055 */
[----:B------:R-:W3:Y:S04]  /*59770*/  LDL.LU R85, [R1+0x7b4] ;  /* 0x0007b40001557983 */ /* 0x000ee80000300800 */
[----:B------:R-:W3:Y:S04]  /*59780*/  LDL.LU R86, [R1+0x7b8] ;  /* 0x0007b80001567983 */ /* 0x000ee80000300800 */
[----:B------:R-:W3:Y:S01]  /*59790*/  LDL.LU R87, [R1+0x7bc] ;  /* 0x0007bc0001577983 */ /* 0x000ee20000300800 */
[----:B-----5:R-:W-:Y:S02]  /*597a0*/  IMAD.MOV.U32 R209, RZ, RZ, R105 ;  /* 0x000000ffffd17224 */ /* 0x020fe400078e0069 */
[----:B------:R-:W-:-:S02]  /*597b0*/  IMAD.MOV.U32 R208, RZ, RZ, R104 ;  /* 0x000000ffffd07224 */ /* 0x000fc400078e0068 */
[----:B------:R-:W4:Y:S04]  /*597c0*/  LDL.LU R104, [R1+0x3264] ;  /* 0x0032640001687983 */ /* 0x000f280000300800 */
[----:B------:R-:W5:Y:S01]  /*597d0*/  LDL.LU R105, [R1+0x3260] ;  /* 0x0032600001697983 */ /* 0x000f620000300800 */
[----:B--2---:R-:W-:Y:S02]  /*597e0*/  IMAD.MOV.U32 R215, RZ, RZ, R81 ;  /* 0x000000ffffd77224 */ /* 0x004fe400078e0051 */
[----:B------:R-:W-:Y:S01]  /*597f0*/  IMAD.MOV.U32 R214, RZ, RZ, R80 ;  /* 0x000000ffffd67224 */ /* 0x000fe200078e0050 */
[----:B------:R-:W2:Y:S04]  /*59800*/  LDL.LU R212, [R1+0x380] ;  /* 0x0003800001d47983 */ /* 0x000ea80000300800 */
[----:B------:R-:W2:Y:S04]  /*59810*/  LDL.LU R213, [R1+0x384] ;  /* 0x0003840001d57983 */ /* 0x000ea80000300800 */
[----:B------:R-:W2:Y:S04]  /*59820*/  LDL.LU R80, [R1+0x325c] ;  /* 0x00325c0001507983 */ /* 0x000ea80000300800 */
[----:B------:R-:W2:Y:S04]  /*59830*/  LDL.LU R81, [R1+0x3258] ;  /* 0x0032580001517983 */ /* 0x000ea80000300800 */
[----:B------:R-:W2:Y:S04]  /*59840*/  LDL.LU R204, [R1+0x390] ;  /* 0x0003900001cc7983 */ /* 0x000ea80000300800 */
[----:B------:R-:W2:Y:S01]  /*59850*/  LDL.LU R205, [R1+0x394] ;  /* 0x0003940001cd7983 */ /* 0x000ea20000300800 */
[----:B------:R-:W-:-:S02]  /*59860*/  IMAD.MOV.U32 R211, RZ, RZ, R60 ;  /* 0x000000ffffd37224 */ /* 0x000fc400078e003c */
[----:B------:R-:W-:Y:S02]  /*59870*/  IMAD.MOV.U32 R210, RZ, RZ, R61 ;  /* 0x000000ffffd27224 */ /* 0x000fe400078e003d */
[----:B----4-:R-:W-:Y:S02]  /*59880*/  IMAD.MOV.U32 R207, RZ, RZ, R104 ;  /* 0x000000ffffcf7224 */ /* 0x010fe400078e0068 */
[----:B------:R-:W4:Y:S01]  /*59890*/  LDL.LU R104, [R1+0x860] ;  /* 0x0008600001687983 */ /* 0x000f220000300800 */
[----:B-----5:R-:W-:-:S03]  /*598a0*/  IMAD.MOV.U32 R206, RZ, RZ, R105 ;  /* 0x000000ffffce7224 */ /* 0x020fc600078e0069 */
        /* <DEDUP_REMOVED lines=17> */
[----:B-1----:R-:W4:Y:S04]  /*599c0*/  LDL.LU R66, [R1+0x3d8] ;  /* 0x0003d80001427983 */ /* 0x002f280000300800 */
[----:B------:R-:W4:Y:S04]  /*599d0*/  LDL.LU R67, [R1+0x3dc] ;  /* 0x0003dc0001437983 */ /* 0x000f280000300800 */
        /* <DEDUP_REMOVED lines=10> */
[----:B------:R-:W5:Y:S01]  /*59a80*/  LDL.LU R229, [R1+0x3a4] ;  /* 0x0003a40001e57983 */ /* 0x000f620000300800 */
[----:B--2---:R-:W-:-:S03]  /*59a90*/  IMAD.MOV.U32 R231, RZ, RZ, R80 ;  /* 0x000000ffffe77224 */ /* 0x004fc600078e0050 */
[----:B------:R-:W2:Y:S01]  /*59aa0*/  LDL.LU R216, [R1+0x7d0] ;  /* 0x0007d00001d87983 */ /* 0x000ea20000300800 */
[----:B------:R-:W-:-:S03]  /*59ab0*/  MOV R230, R81 ;  /* 0x0000005100e67202 */ /* 0x000fc60000000f00 */
[----:B------:R-:W2:Y:S04]  /*59ac0*/  LDL.LU R217, [R1+0x7d4] ;  /* 0x0007d40001d97983 */ /* 0x000ea80000300800 */
[----:B------:R-:W2:Y:S01]  /*59ad0*/  LDL.LU R218, [R1+0x7d8] ;  /* 0x0007d80001da7983 */ /* 0x000ea20000300800 */
[-C--:B------:R-:W-:Y:S03]  /*59ae0*/  HMMA.1688.F32.TF32 R220, R4, R48.reuse, R220 ;  /* 0x0000003004dc723c */ /* 0x080fe600000810dc */
[----:B------:R-:W2:Y:S04]  /*59af0*/  LDL.LU R219, [R1+0x7dc] ;  /* 0x0007dc0001db7983 */ /* 0x000ea80000300800 */
[----:B------:R-:W2:Y:S01]  /*59b00*/  LDL.LU R80, [R1+0x7c0] ;  /* 0x0007c00001507983 */ /* 0x000ea20000300800 */
[----:B------:R-:W-:Y:S03]  /*59b10*/  HMMA.1688.F32.TF32 R124, R8, R48, R124 ;  /* 0x00000030087c723c */ /* 0x000fe6000008107c */
[----:B------:R-:W2:Y:S01]  /*59b20*/  LDL.LU R81, [R1+0x7c4] ;  /* 0x0007c40001517983 */ /* 0x000ea20000300800 */
[----:B------:R-:W-:-:S03]  /*59b30*/  IMAD.MOV.U32 R3, RZ, RZ, R94 ;  /* 0x000000ffff037224 */ /* 0x000fc600078e005e */
[----:B------:R-:W2:Y:S01]  /*59b40*/  LDL.LU R82, [R1+0x7c8] ;  /* 0x0007c80001527983 */ /* 0x000ea20000300800 */
[----:B------:R-:W-:Y:S03]  /*59b50*/  HMMA.1688.F32.TF32 R132, R12, R48, R132 ;  /* 0x000000300c84723c */ /* 0x000fe60000081084 */
[----:B------:R-:W2:Y:S01]  /*59b60*/  LDL.LU R83, [R1+0x7cc] ;  /* 0x0007cc0001537983 */ /* 0x000ea20000300800 */
[----:B------:R-:W-:-:S04]  /*59b70*/  IMAD.MOV.U32 R2, RZ, RZ, R95 ;  /* 0x000000ffff027224 */ /* 0x000fc800078e005f */
[----:B------:R-:W-:Y:S07]  /*59b80*/  HMMA.1688.F32.TF32 R136, R16, R48, R136 ;  /* 0x000000301088723c */ /* 0x000fee0000081088 */
        /* <DEDUP_REMOVED lines=12> */
[-C--:B---3--:R-:W-:Y:S08]  /*59c50*/  HMMA.1688.F32.TF32 R60, R24, R58.reuse, R60 ;  /* 0x0000003a183c723c */ /* 0x088ff0000008103c */
[-C--:B----4-:R-:W-:Y:S11]  /*59c60*/  HMMA.1688.F32.TF32 R64, R28, R58.reuse, R64 ;  /* 0x0000003a1c40723c */ /* 0x090ff60000081040 */
[----:B------:R-:W-:Y:S11]  /*59c70*/  @!UPT UIADD3 URZ, URZ, URZ, URZ ;  /* 0x0000003f3f3ff290 */ /* 0x000ff6000fffe03f */
[----:B------:R-:W-:Y:S01]  /*59c80*/  @!UPT UIADD3 URZ, URZ, URZ, URZ ;  /* 0x0000003f3f3ff290 */ /* 0x000fe2000fffe03f */
[----:B------:R-:W-:Y:S04]  /*59c90*/  STL.64 [R1+0xb00], R64 ;  /* 0x000b004001007387 */ /* 0x000fe80000100a00 */
[----:B------:R1:W-:Y:S04]  /*59ca0*/  STL.64 [R1+0xb08], R66 ;  /* 0x000b084201007387 */ /* 0x0003e80000100a00 */
[----:B-1----:R-:W3:Y:S04]  /*59cb0*/  LDL.LU.64 R66, [R1+0x3250] ;  /* 0x0032500001427983 */ /* 0x002ee80000300a00 */
[----:B------:R-:W-:Y:S04]  /*59cc0*/  STL.64 [R1+0x980], R60 ;  /* 0x0009803c01007387 */ /* 0x000fe80000100a00 */
[----:B------:R1:W-:Y:S04]  /*59cd0*/  STL.64 [R1+0x988], R62 ;  /* 0x0009883e01007387 */ /* 0x0003e80000100a00 */
[----:B-1----:R-:W4:Y:S01]  /*59ce0*/  LDL.LU.64 R62, [R1+0x3248] ;  /* 0x00324800013e7983 */ /* 0x002f220000300a00 */
[----:B------:R-:W-:Y:S01]  /*59cf0*/  IMAD.MOV.U32 R250, RZ, RZ, R57 ;  /* 0x000000fffffa7224 */ /* 0x000fe200078e0039 */
[----:B-----5:R-:W-:Y:S01]  /*59d00*/  HMMA.1688.F32.TF32 R196, R32, R58, R196 ;  /* 0x0000003a20c4723c */ /* 0x020fe200000810c4 */
[----:B------:R-:W-:-:S02]  /*59d10*/  IMAD.MOV.U32 R251, RZ, RZ, R56 ;  /* 0x000000fffffb7224 */ /* 0x000fc400078e0038 */
[----:B------:R-:W1:Y:S04]  /*59d20*/  LDSM.16.M88.4 R56, [R0+0x8800] ;  /* 0x008800000038783b */ /* 0x000e680000000200 */
[----:B-1----:R-:W-:Y:S01]  /*59d30*/  STL [R1+0x3154], R58 ;  /* 0x0031543a01007387 */ /* 0x002fe20000100800 */
[-C--:B------:R-:W-:Y:S11]  /*59d40*/  HMMA.1688.F32.TF32 R192, R4, R56.reuse, R192 ;  /* 0x0000003804c0723c */ /* 0x080ff600000810c0 */
[----:B------:R-:W-:Y:S04]  /*59d50*/  @!UPT UIADD3 URZ, URZ, URZ, URZ ;  /* 0x0000003f3f3ff290 */ /* 0x000fe8000fffe03f */
[----:B------:R-:W-:Y:S04]  /*59d60*/  STL.64 [R1+0x8d0], R196 ;  /* 0x0008d0c401007387 */ /* 0x000fe80000100a00 */
[----:B------:R-:W-:Y:S01]  /*59d70*/  STL.64 [R1+0x8d8], R198 ;  /* 0x0008d8c601007387 */ /* 0x000fe20000100a00 */
[-C--:B------:R-:W-:Y:S03]  /*59d80*/  HMMA.1688.F32.TF32 R96, R8, R56.reuse, R96 ;  /* 0x000000380860723c */ /* 0x080fe60000081060 */
[----:B------:R4:W-:Y:S05]  /*59d90*/  STL [R1+0x3150], R59 ;  /* 0x0031503b01007387 */ /* 0x0009ea0000100800 */
[-C--:B------:R-:W-:Y:S08]  /*59da0*/  HMMA.1688.F32.TF32 R100, R12, R56.reuse, R100 ;  /* 0x000000380c64723c */ /* 0x080ff00000081064 */
[----:B------:R-:W-:Y:S01]  /*59db0*/  HMMA.1688.F32.TF32 R104, R16, R56, R104 ;  /* 0x000000381068723c */ /* 0x000fe20000081068 */
[----:B------:R-:W-:Y:S04]  /*59dc0*/  STL.64 [R1+0x40], R192 ;  /* 0x000040c001007387 */ /* 0x000fe80000100a00 */
[----:B------:R1:W-:Y:S03]  /*59dd0*/  STL.64 [R1+0x48], R194 ;  /* 0x000048c201007387 */ /* 0x0003e60000100a00 */
[-C--:B----4-:R-:W-:Y:S08]  /*59de0*/  HMMA.1688.F32.TF32 R56, R20, R62.reuse, R228 ;  /* 0x0000003e1438723c */ /* 0x090ff000000810e4 */
[-C--:B------:R-:W-:Y:S08]  /*59df0*/  HMMA.1688.F32.TF32 R196, R28, R62.reuse, R204 ;  /* 0x0000003e1cc4723c */ /* 0x080ff000000810cc */
[-C--:B-1----:R-:W-:Y:S07]  /*59e00*/  HMMA.1688.F32.TF32 R192, R24, R62.reuse, R212 ;  /* 0x0000003e18c0723c */ /* 0x082fee00000810d4 */
[----:B------:R-:W-:Y:S04]  /*59e10*/  STL.64 [R1+0xc90], R56 ;  /* 0x000c903801007387 */ /* 0x000fe80000100a00 */
[----:B------:R1:W-:Y:S02]  /*59e20*/  STL.64 [R1+0xc98], R58 ;  /* 0x000c983a01007387 */ /* 0x0003e40000100a00 */
[----:B-1----:R-:W-:Y:S02]  /*59e30*/  HMMA.1688.F32.TF32 R56, R32, R62, R208 ;  /* 0x0000003e2038723c */ /* 0x002fe400000810d0 */
[----:B------:R-:W2:Y:S04]  /*59e40*/  LDSM.16.M88.4 R60, [R0+0x8c00] ;  /* 0x008c0000003c783b */ /* 0x000ea80000000200 */
[----:B------:R-:W-:Y:S04]  /*59e50*/  STL.64 [R1+0xaf0], R196 ;  /* 0x000af0c401007387 */ /* 0x000fe80000100a00 */
[----:B------:R-:W-:Y:S04]  /*59e60*/  STL.64 [R1+0xaf8], R198 ;  /* 0x000af8c601007387 */ /* 0x000fe80000100a00 */
[----:B------:R-:W-:Y:S04]  /*59e70*/  STL.64 [R1+0x890], R192 ;  /* 0x000890c001007387 */ /* 0x000fe80000100a00 */
[----:B------:R2:W-:Y:S02]  /*59e80*/  STL.64 [R1+0x898], R194 ;  /* 0x000898c201007387 */ /* 0x0005e40000100a00 */
[----:B--2---:R-:W-:Y:S03]  /*59e90*/  HMMA.1688.F32.TF32 R192, R4, R60, R216 ;  /* 0x0000003c04c0723c */ /* 0x004fe600000810d8 */
[----:B------:R-:W-:Y:S04]  /*59ea0*/  STL.64 [R1+0x860], R56 ;  /* 0x0008603801007387 */ /* 0x000fe80000100a00 */
[----:B------:R1:W-:Y:S01]  /*59eb0*/  STL.64 [R1+0x868], R58 ;  /* 0x0008683a01007387 */ /* 0x0003e20000100a00 */
[-C--:B---3--:R-:W-:Y:S08]  /*59ec0*/  HMMA.1688.F32.TF32 R196, R28, R66.reuse, R188 ;  /* 0x000000421cc4723c */ /* 0x088ff000000810bc */
[-C--:B------:R-:W-:Y:S08]  /*59ed0*/  HMMA.1688.F32.TF32 R204, R20, R66.reuse, R240 ;  /* 0x0000004214cc723c */ /* 0x080ff000000810f0 */
[----:B-1----:R-:W-:Y:S01]  /*59ee0*/  IMAD.MOV.U32 R58, RZ, RZ, R192 ;  /* 0x000000ffff3a7224 */ /* 0x002fe200078e00c0 */
[----:B------:R-:W-:Y:S01]  /*59ef0*/  HMMA.1688.F32.TF32 R188, R32, R66, R248 ;  /* 0x0000004220bc723c */ /* 0x000fe200000810f8 */
[----:B------:R-:W-:-:S02]  /*59f00*/  IMAD.MOV.U32 R59, RZ, RZ, R193 ;  /* 0x000000ffff3b7224 */ /* 0x000fc400078e00c1 */
[----:B------:R-:W-:Y:S02]  /*59f10*/  IMAD.MOV.U32 R57, RZ, RZ, R194 ;  /* 0x000000ffff397224 */ /* 0x000fe400078e00c2 */
[----:B------:R-:W-:-:S03]  /*59f20*/  IMAD.MOV.U32 R56, RZ, RZ, R195 ;  /* 0x000000ffff387224 */ /* 0x000fc600078e00c3 */
[----:B------:R-:W-:Y:S01]  /*59f30*/  HMMA.1688.F32.TF32 R192, R24, R66, R244 ;  /* 0x0000004218c0723c */ /* 0x000fe200000810f4 */
[----:B------:R-:W1:Y:S05]  /*59f40*/  LDSM.16.M88.4 R64, [R0+0x9000] ;  /* 0x009000000040783b */ /* 0x000e6a0000000200 */
[----:B------:R-:W-:Y:S04]  /*59f50*/  STL.64 [R1+0xc80], R204 ;  /* 0x000c80cc01007387 */ /* 0x000fe80000100a00 */
[----:B------:R-:W-:Y:S04]  /*59f60*/  STL.64 [R1+0xc88], R206 ;  /* 0x000c88ce01007387 */ /* 0x000fe80000100a00 */
[----:B------:R-:W-:Y:S04]  /*59f70*/  STL.64 [R1+0xac0], R196 ;  /* 0x000ac0c401007387 */ /* 0x000fe80000100a00 */
[----:B------:R-:W-:Y:S05]  /*59f80*/  STL.64 [R1+0xac8], R198 ;  /* 0x000ac8c601007387 */ /* 0x000fea0000100a00 */
[----:B------:R-:W-:Y:S01]  /*59f90*/  STL.64 [R1+0x7b0], R192 ;  /* 0x0007b0c001007387 */ /* 0x000fe20000100a00 */
[----:B-1----:R-:W-:Y:S03]  /*59fa0*/  HMMA.1688.F32.TF32 R168, R4, R64, R168 ;  /* 0x0000004004a8723c */ /* 0x002fe600000810a8 */
[----:B------:R-:W-:Y:S04]  /*59fb0*/  STL.64 [R1+0x7b8], R194 ;  /* 0x0007b8c201007387 */ /* 0x000fe80000100a00 */
[----:B------:R-:W-:Y:S04]  /*59fc0*/  STL [R1+0x314c], R66 ;  /* 0x00314c4201007387 */ /* 0x000fe80000100800 */
[----:B------:R-:W-:Y:S04]  /*59fd0*/  STL.64 [R1+0x790], R188 ;  /* 0x000790bc01007387 */ /* 0x000fe80000100a00 */
[----:B------:R-:W-:Y:S04]  /*59fe0*/  STL.64 [R1+0x798], R190 ;  /* 0x000798be01007387 */ /* 0x000fe80000100a00 */
[----:B------:R-:W-:Y:S04]  /*59ff0*/  STL [R1+0x3148], R67 ;  /* 0x0031484301007387 */ /* 0x000fe80000100800 */
[----:B------:R1:W-:Y:S02]  /*5a000*/  STL.64 [R1+0x3f0], R168 ;  /* 0x0003f0a801007387 */ /* 0x0003e40000100a00 */
[----:B-1----:R-:W-:-:S02]  /*5a010*/  IMAD.MOV.U32 R168, RZ, RZ, R77 ;  /* 0x000000ffffa87224 */ /* 0x002fc400078e004d */
[----:B------:R-:W2:Y:S01]  /*5a020*/  LDL.LU R77, [R1+0x3240] ;  /* 0x00324000014d7983 */ /* 0x000ea20000300800 */
[----:B------:R-:W-:Y:S02]  /*5a030*/  IMAD.MOV.U32 R188, RZ, RZ, R72 ;  /* 0x000000ffffbc7224 */ /* 0x000fe400078e0048 */
[----:B------:R-:W-:Y:S01]  /*5a040*/  IMAD.MOV.U32 R189, RZ, RZ, R73 ;  /* 0x000000ffffbd7224 */ /* 0x000fe200078e0049 */
[----:B------:R-:W3:Y:S01]  /*5a050*/  LDL.LU R169, [R1+0x274] ;  /* 0x0002740001a97983 */ /* 0x000ee20000300800 */
[----:B------:R-:W-:-:S03]  /*5a060*/  IMAD.MOV.U32 R190, RZ, RZ, R76 ;  /* 0x000000ffffbe7224 */ /* 0x000fc600078e004c */
[----:B------:R-:W4:Y:S04]  /*5a070*/  LDL.LU R72, [R1+0x323c] ;  /* 0x00323c0001487983 */ /* 0x000f280000300800 */
[----:B------:R-:W5:Y:S04]  /*5a080*/  LDL.LU R73, [R1+0x3238] ;  /* 0x0032380001497983 */ /* 0x000f680000300800 */
[----:B------:R-:W3:Y:S01]  /*5a090*/  LDL.LU R76, [R1+0x3234] ;  /* 0x00323400014c7983 */ /* 0x000ee20000300800 */
[----:B--2---:R-:W-:-:S03]  /*5a0a0*/  IMAD.MOV.U32 R191, RZ, RZ, R77 ;  /* 0x000000ffffbf7224 */ /* 0x004fc600078e004d */
        /* <DEDUP_REMOVED lines=9> */
[----:B----4-:R-:W-:-:S03]  /*5a140*/  IMAD.MOV.U32 R195, RZ, RZ, R72 ;  /* 0x000000ffffc37224 */ /* 0x010fc600078e0048 */
[----:B------:R-:W4:Y:S01]  /*5a150*/  LDL.LU R248, [R1+0x720] ;  /* 0x0007200001f87983 */ /* 0x000f220000300800 */
[----:B-----5:R-:W-:-:S03]  /*5a160*/  IMAD.MOV.U32 R194, RZ, RZ, R73 ;  /* 0x000000ffffc27224 */ /* 0x020fc600078e0049 */
[----:B------:R-:W4:Y:S04]  /*5a170*/  LDL.LU R249, [R1+0x724] ;  /* 0x0007240001f97983 */ /* 0x000f280000300800 */
[----:B------:R-:W4:Y:S04]  /*5a180*/  LDL.LU R250, [R1+0x728] ;  /* 0x0007280001fa7983 */ /* 0x000f280000300800 */
[----:B------:R-:W4:Y:S01]  /*5a190*/  LDL.LU R251, [R1+0x72c] ;  /* 0x00072c0001fb7983 */ /* 0x000f220000300800 */
[----:B---3--:R-:W-:-:S03]  /*5a1a0*/  IMAD.MOV.U32 R193, RZ, RZ, R76 ;  /* 0x000000ffffc17224 */ /* 0x008fc600078e004c */
[----:B------:R-:W3:Y:S04]  /*5a1b0*/  LDL.LU R72, [R1+0x770] ;  /* 0x0007700001487983 */ /* 0x000ee80000300800 */
[----:B------:R-:W3:Y:S01]  /*5a1c0*/  LDL.LU R73, [R1+0x774] ;  /* 0x0007740001497983 */ /* 0x000ee20000300800 */
[-C--:B------:R-:W-:Y:S03]  /*5a1d0*/  HMMA.1688.F32.TF32 R80, R8, R60.reuse, R80 ;  /* 0x0000003c0850723c */ /* 0x080fe60000081050 */
[----:B------:R-:W3:Y:S04]  /*5a1e0*/  LDL.LU R74, [R1+0x778] ;  /* 0x00077800014a7983 */ /* 0x000ee80000300800 */
[----:B------:R-:W3:Y:S01]  /*5a1f0*/  LDL.LU R75, [R1+0x77c] ;  /* 0x00077c00014b7983 */ /* 0x000ee20000300800 */
[-C--:B------:R-:W-:Y:S03]  /*5a200*/  HMMA.1688.F32.TF32 R84, R12, R60.reuse, R84 ;  /* 0x0000003c0c54723c */ /* 0x080fe60000081054 */
[----:B------:R-:W5:Y:S05]  /*5a210*/  LDL.LU R76, [R1+0x760] ;  /* 0x00076000014c7983 */ /* 0x000f6a0000300800 */
[----:B------:R-:W-:Y:S07]  /*5a220*/  HMMA.1688.F32.TF32 R92, R16, R60, R92 ;  /* 0x0000003c105c723c */ /* 0x000fee000008105c */
[----:B------:R-:W-:-:S02]  /*5a230*/  IMAD.MOV.U32 R60, RZ, RZ, R171 ;  /* 0x000000ffff3c7224 */ /* 0x000fc400078e00ab */
[----:B------:R-:W-:Y:S02]  /*5a240*/  IMAD.MOV.U32 R61, RZ, RZ, R170 ;  /* 0x000000ffff3d7224 */ /* 0x000fe400078e00aa */
[----:B------:R-:W-:Y:S02]  /*5a250*/  IMAD.MOV.U32 R171, RZ, RZ, R88 ;  /* 0x000000ffffab7224 */ /* 0x000fe400078e0058 */
[----:B------:R-:W-:Y:S02]  /*5a260*/  IMAD.MOV.U32 R170, RZ, RZ, R89 ;  /* 0x000000ffffaa7224 */ /* 0x000fe400078e0059 */
[----:B------:R-:W-:Y:S02]  /*5a270*/  IMAD.MOV.U32 R244, RZ, RZ, R70 ;  /* 0x000000fffff47224 */ /* 0x000fe400078e0046 */
[----:B------:R-:W-:Y:S02]  /*5a280*/  IMAD.MOV.U32 R245, RZ, RZ, R71 ;  /* 0x000000fffff57224 */ /* 0x000fe400078e0047 */
[----:B--2---:R-:W-:-:S02]  /*5a290*/  IMAD.MOV.U32 R192, RZ, RZ, R77 ;  /* 0x000000ffffc07224 */ /* 0x004fc400078e004d */
        /* <DEDUP_REMOVED lines=29> */
[-C--:B---3--:R-:W-:Y:S11]  /*5a470*/  HMMA.1688.F32.TF32 R72, R8, R64.reuse, R72 ;  /* 0x000000400848723c */ /* 0x088ff60000081048 */
[----:B------:R-:W-:Y:S11]  /*5a480*/  @!UPT UIADD3 URZ, URZ, URZ, URZ ;  /* 0x0000003f3f3ff290 */ /* 0x000ff6000fffe03f */
[----:B------:R-:W-:Y:S01]  /*5a490*/  @!UPT UIADD3 URZ, URZ, URZ, URZ ;  /* 0x0000003f3f3ff290 */ /* 0x000fe2000fffe03f */
[----:B------:R5:W-:Y:S01]  /*5a4a0*/  STL.64 [R1+0x20], R72 ;  /* 0x0000204801007387 */ /* 0x000be20000100a00 */
[----:B------:R-:W-:Y:S01]  /*5a4b0*/  IMAD.MOV.U32 R66, RZ, RZ, R74 ;  /* 0x000000ffff427224 */ /* 0x000fe200078e004a */
[----:B------:R-:W-:Y:S02]  /*5a4c0*/  MOV R67, R75 ;  /* 0x0000004b00437202 */ /* 0x000fe40000000f00 */
[-C--:B-----5:R-:W-:Y:S08]  /*5a4d0*/  HMMA.1688.F32.TF32 R72, R12, R64.reuse, R76 ;  /* 0x000000400c48723c */ /* 0x0a0ff0000008104c */
[----:B----4-:R-:W-:Y:S01]  /*5a4e0*/  HMMA.1688.F32.TF32 R76, R16, R64, R248 ;  /* 0x00000040104c723c */ /* 0x010fe200000810f8 */
[----:B------:R-:W3:Y:S04]  /*5a4f0*/  LDL.LU R248, [R1+0x6c0] ;  /* 0x0006c00001f87983 */ /* 0x000ee80000300800 */
[----:B------:R-:W3:Y:S04]  /*5a500*/  LDL.LU R249, [R1+0x6c4] ;  /* 0x0006c40001f97983 */ /* 0x000ee80000300800 */
[----:B------:R-:W3:Y:S04]  /*5a510*/  LDL.LU R250, [R1+0x6c8] ;  /* 0x0006c80001fa7983 */ /* 0x000ee80000300800 */
[----:B------:R-:W3:Y:S01]  /*5a520*/  LDL.LU R251, [R1+0x6cc] ;  /* 0x0006cc0001fb7983 */ /* 0x000ee20000300800 */
[-C--:B--2---:R-:W-:Y:S11]  /*5a530*/  HMMA.1688.F32.TF32 R88, R20, R70.reuse, R88 ;  /* 0x000000461458723c */ /* 0x084ff60000081058 */
[----:B------:R-:W-:Y:S11]  /*5a540*/  @!UPT UIADD3 URZ, URZ, URZ, URZ ;  /* 0x0000003f3f3ff290 */ /* 0x000ff6000fffe03f */
[----:B------:R-:W-:Y:S01]  /*5a550*/  @!UPT UIADD3 URZ, URZ, URZ, URZ ;  /* 0x0000003f3f3ff290 */ /* 0x000fe2000fffe03f */
[----:B------:R-:W-:Y:S04]  /*5a560*/  STL.64 [R1+0xc70], R88 ;  /* 0x000c705801007387 */ /* 0x000fe80000100a00 */
[----:B------:R1:W-:Y:S04]  /*5a570*/  STL.64 [R1+0xc78], R90 ;  /* 0x000c785a01007387 */ /* 0x0003e80000100a00 */
[----:B-1----:R-:W2:Y:S01]  /*5a580*/  LDL.LU.64 R90, [R1+0x3220] ;  /* 0x00322000015a7983 */ /* 0x002ea20000300a00 */
[----:B------:R-:W-:Y:S01]  /*5a590*/  HMMA.1688.F32.TF32 R196, R28, R70, R196 ;  /* 0x000000461cc4723c */ /* 0x000fe200000810c4 */
[----:B------:R-:W-:-:S02]  /*5a5a0*/  IMAD.MOV.U32 R246, RZ, RZ, R69 ;  /* 0x000000fffff67224 */ /* 0x000fc400078e0045 */
[----:B------:R-:W-:Y:S11]  /*5a5b0*/  IMAD.MOV.U32 R247, RZ, RZ, R68 ;  /* 0x000000fffff77224 */ /* 0x000ff600078e0044 */
[----:B------:R-:W-:Y:S09]  /*5a5c0*/  @!UPT UIADD3 URZ, URZ, URZ, URZ ;  /* 0x0000003f3f3ff290 */ /* 0x000ff2000fffe03f */
[----:B------:R-:W-:Y:S04]  /*5a5d0*/  STL.64 [R1+0xab0], R196 ;  /* 0x000ab0c401007387 */ /* 0x000fe80000100a00 */
[----:B------:R1:W-:Y:S02]  /*5a5e0*/  STL.64 [R1+0xab8], R198 ;  /* 0x000ab8c601007387 */ /* 0x0003e40000100a00 */
[-C--:B-1----:R-:W-:Y:S08]  /*5a5f0*/  HMMA.1688.F32.TF32 R196, R24, R70.reuse, R192 ;  /* 0x0000004618c4723c */ /* 0x082ff000000810c0 */
[----:B------:R-:W-:Y:S01]  /*5a600*/  HMMA.1688.F32.TF32 R192, R32, R70, R228 ;  /* 0x0000004620c0723c */ /* 0x000fe200000810e4 */
[----:B------:R-:W1:Y:S11]  /*5a610*/  LDSM.16.M88.4 R68, [R0+0x9400] ;  /* 0x009400000044783b */ /* 0x000e760000000200 */
[----:B------:R-:W-:Y:S03]  /*5a620*/  @!UPT UIADD3 URZ, URZ, URZ, URZ ;  /* 0x0000003f3f3ff290 */ /* 0x000fe6000fffe03f */
[----:B------:R-:W-:Y:S04]  /*5a630*/  STL.64 [R1+0x780], R196 ;  /* 0x000780c401007387 */ /* 0x000fe80000100a00 */
[----:B------:R4:W-:Y:S04]  /*5a640*/  STL.64 [R1+0x788], R198 ;  /* 0x000788c601007387 */ /* 0x0009e80000100a00 */
[----:B-1----:R-:W-:Y:S01]  /*5a650*/  STL [R1+0x313c], R70 ;  /* 0x00313c4601007387 */ /* 0x002fe20000100800 */
[-C--:B----4-:R-:W-:Y:S03]  /*5a660*/  HMMA.1688.F32.TF32 R196, R4, R68.reuse, R204 ;  /* 0x0000004404c4723c */ /* 0x090fe600000810cc */
[----:B------:R-:W-:Y:S04]  /*5a670*/  STL.64 [R1+0x720], R192 ;  /* 0x000720c001007387 */ /* 0x000fe80000100a00 */
[----:B------:R1:W-:Y:S02]  /*5a680*/  STL.64 [R1+0x728], R194 ;  /* 0x000728c201007387 */ /* 0x0003e40000100a00 */
[-C--:B-1----:R-:W-:Y:S02]  /*5a690*/  HMMA.1688.F32.TF32 R192, R8, R68.reuse, R212 ;  /* 0x0000004408c0723c */ /* 0x082fe400000810d4 */
[----:B------:R-:W-:Y:S11]  /*5a6a0*/  STL [R1+0x3138], R71 ;  /* 0x0031384701007387 */ /* 0x000ff60000100800 */
[----:B------:R-:W-:Y:S01]  /*5a6b0*/  @!UPT UIADD3 URZ, URZ, URZ, URZ ;  /* 0x0000003f3f3ff290 */ /* 0x000fe2000fffe03f */
[----:B------:R-:W-:Y:S04]  /*5a6c0*/  STL.64 [R1+0x3e0], R196 ;  /* 0x0003e0c401007387 */ /* 0x000fe80000100a00 */
[----:B------:R1:W-:Y:S02]  /*5a6d0*/  STL.64 [R1+0x3e8], R198 ;  /* 0x0003e8c601007387 */ /* 0x0003e40000100a00 */
[----:B-1----:R-:W-:Y:S03]  /*5a6e0*/  HMMA.1688.F32.TF32 R196, R12, R68, R208 ;  /* 0x000000440cc4723c */ /* 0x002fe600000810d0 */
[----:B------:R1:W-:Y:S01]  /*5a6f0*/  STL.64 [R1+0x330], R192 ;  /* 0x000330c001007387 */ /* 0x0003e20000100a00 */
[----:B------:R-:W-:-:S02]  /*5a700*/  IMAD.MOV.U32 R70, RZ, RZ, R194 ;  /* 0x000000ffff467224 */ /* 0x000fc400078e00c2 */
[----:B------:R-:W-:Y:S02]  /*5a710*/  IMAD.MOV.U32 R71, RZ, RZ, R195 ;  /* 0x000000ffff477224 */ /* 0x000fe400078e00c3 */
[----:B-1----:R-:W-:Y:S03]  /*5a720*/  HMMA.1688.F32.TF32 R192, R16, R68, R216 ;  /* 0x0000004410c0723c */ /* 0x002fe600000810d8 */
[----:B------:R1:W-:Y:S04]  /*5a730*/  STL [R1+0x3144], R71 ;  /* 0x0031444701007387 */ /* 0x0003e80000100800 */
[----:B------:R4:W-:Y:S08]  /*5a740*/  STL [R1+0x3140], R70 ;  /* 0x0031404601007387 */ /* 0x0009f00000100800 */
[----:B------:R-:W-:Y:S04]  /*5a750*/  STL.64 [R1+0x2b0], R196 ;  /* 0x0002b0c401007387 */ /* 0x000fe80000100a00 */
[----:B------:R2:W-:Y:S05]  /*5a760*/  STL.64 [R1+0x2b8], R198 ;  /* 0x0002b8c601007387 */ /* 0x0005ea0000100a00 */
[----:B-1----:R-:W-:-:S02]  /*5a770*/  IMAD.MOV.U32 R71, RZ, RZ, R192 ;  /* 0x000000ffff477224 */ /* 0x002fc400078e00c0 */
[----:B----4-:R-:W-:Y:S02]  /*5a780*/  IMAD.MOV.U32 R70, RZ, RZ, R193 ;  /* 0x000000ffff467224 */ /* 0x010fe400078e00c1 */
[----:B------:R-:W-:Y:S02]  /*5a790*/  IMAD.MOV.U32 R69, RZ, RZ, R194 ;  /* 0x000000ffff457224 */ /* 0x000fe400078e00c2 */
[----:B------:R-:W-:Y:S01]  /*5a7a0*/  IMAD.MOV.U32 R68, RZ, RZ, R195 ;  /* 0x000000ffff447224 */ /* 0x000fe200078e00c3 */
[-C--:B--2---:R-:W-:Y:S08]  /*5a7b0*/  HMMA.1688.F32.TF32 R196, R20, R90.reuse, R240 ;  /* 0x0000005a14c4723c */ /* 0x084ff000000810f0 */
[-C--:B------:R-:W-:Y:S08]  /*5a7c0*/  HMMA.1688.F32.TF32 R192, R28, R90.reuse, R188 ;  /* 0x0000005a1cc0723c */ /* 0x080ff000000810bc */
[-C--:B------:R-:W-:Y:S08]  /*5a7d0*/  HMMA.1688.F32.TF32 R188, R24, R90.reuse, R244 ;  /* 0x0000005a18bc723c */ /* 0x080ff000000810f4 */
[----:B------:R-:W-:Y:S01]  /*5a7e0*/  HMMA.1688.F32.TF32 R88, R32, R90, R168 ;  /* 0x0000005a2058723c */ /* 0x000fe200000810a8 */
[----:B------:R-:W-:Y:S04]  /*5a7f0*/  STL.64 [R1+0xc60], R196 ;  /* 0x000c60c401007387 */ /* 0x000fe80000100a00 */
[----:B------:R-:W-:Y:S04]  /*5a800*/  STL.64 [R1+0xc68], R198 ;  /* 0x000c68c601007387 */ /* 0x000fe80000100a00 */
[----:B------:R-:W-:Y:S04]  /*5a810*/  STL.64 [R1+0xa90], R192 ;  /* 0x000a90c001007387 */ /* 0x000fe80000100a00 */
[----:B------:R-:W-:Y:S04]  /*5a820*/  STL.64 [R1+0xa98], R194 ;  /* 0x000a98c201007387 */ /* 0x000fe80000100a00 */
[----:B------:R-:W2:Y:S04]  /*5a830*/  LDL.LU R168, [R1+0x6b0] ;  /* 0x0006b00001a87983 */ /* 0x000ea80000300800 */
[----:B------:R-:W-:Y:S04]  /*5a840*/  STL.64 [R1+0x770], R188 ;  /* 0x000770bc01007387 */ /* 0x000fe80000100a00 */
[----:B------:R-:W-:Y:S04]  /*5a850*/  STL.64 [R1+0x778], R190 ;  /* 0x000778be01007387 */ /* 0x000fe80000100a00 */
[----:B------:R-:W-:Y:S04]  /*5a860*/  STL.64 [R1+0x6d0], R88 ;  /* 0x0006d05801007387 */ /* 0x000fe80000100a00 */
[----:B------:R-:W-:Y:S04]  /*5a870*/  STL.64 [R1+0x6d8], R90 ;  /* 0x0006d85a01007387 */ /* 0x000fe80000100a00 */
[----:B------:R-:W2:Y:S04]  /*5a880*/  LDL.LU R169, [R1+0x6b4] ;  /* 0x0006b40001a97983 */ /* 0x000ea80000300800 */
[----:B------:R-:W2:Y:S04]  /*5a890*/  LDL.LU R170, [R1+0x6b8] ;  /* 0x0006b80001aa7983 */ /* 0x000ea80000300800 */
[----:B------:R-:W2:Y:S04]  /*5a8a0*/  LDL.LU R171, [R1+0x6bc] ;  /* 0x0006bc0001ab7983 */ /* 0x000ea80000300800 */
[----:B------:R-:W3:Y:S02]  /*5a8b0*/  LDSM.16.M88.4 R88, [R0+0x9800] ;  /* 0x009800000058783b */ /* 0x000ee40000000200 */
[----:B---3--:R-:W-:Y:S02]  /*5a8c0*/  HMMA.1688.F32.TF32 R188, R4, R88, R248 ;  /* 0x0000005804bc723c */ /* 0x008fe400000810f8 */
[----:B------:R-:W-:Y:S04]  /*5a8d0*/  STL [R1+0x30f4], R90 ;  /* 0x0030f45a01007387 */ /* 0x000fe80000100800 */
[----:B------:R-:W-:Y:S04]  /*5a8e0*/  STL [R1+0x30f0], R91 ;  /* 0x0030f05b01007387 */ /* 0x000fe80000100800 */
[----:B------:R-:W3:Y:S11]  /*5a8f0*/  LDL.LU R212, [R1+0x200] ;  /* 0x0002000001d47983 */ /* 0x000ef60000300800 */
[----:B------:R-:W-:Y:S02]  /*5a900*/  @!UPT UIADD3 URZ, URZ, URZ, URZ ;  /* 0x0000003f3f3ff290 */ /* 0x000fe4000fffe03f */
        /* <DEDUP_REMOVED lines=31> */
[----:B------:R-:W-:Y:S01]  /*5ab00*/  IMAD.MOV.U32 R250, RZ, RZ, R111 ;  /* 0x000000fffffa7224 */ /* 0x000fe200078e006f */
[----:B--2---:R-:W-:Y:S11]  /*5ab10*/  HMMA.1688.F32.TF32 R168, R8, R88, R168 ;  /* 0x0000005808a8723c */ /* 0x004ff600000810a8 */
[----:B------:R-:W-:Y:S11]  /*5ab20*/  @!UPT UIADD3 URZ, URZ, URZ, URZ ;  /* 0x0000003f3f3ff290 */ /* 0x000ff6000fffe03f */
[----:B------:R-:W-:Y:S01]  /*5ab30*/  @!UPT UIADD3 URZ, URZ, URZ, URZ ;  /* 0x0000003f3f3ff290 */ /* 0x000fe2000fffe03f */
[----:B------:R2:W-:Y:S04]  /*5ab40*/  STL.64 [R1+0x320], R168 ;  /* 0x000320a801007387 */ /* 0x0005e80000100a00 */
[----:B------:R1:W-:Y:S04]  /*5ab50*/  STL.64 [R1+0x328], R170 ;  /* 0x000328aa01007387 */ /* 0x0003e80000100a00 */
[----:B------:R-:W5:Y:S04]  /*5ab60*/  LDL.LU R241, [R1+0x674] ;  /* 0x0006740001f17983 */ /* 0x000f680000300800 */
[----:B------:R-:W5:Y:S04]  /*5ab70*/  LDL.LU R242, [R1+0x678] ;  /* 0x0006780001f27983 */ /* 0x000f680000300800 */
[----:B------:R-:W5:Y:S04]  /*5ab80*/  LDL.LU R243, [R1+0x67c] ;  /* 0x00067c0001f37983 */ /* 0x000f680000300800 */
[----:B-1----:R-:W5:Y:S04]  /*5ab90*/  LDL.LU R188, [R1+0x660] ;  /* 0x0006600001bc7983 */ /* 0x002f680000300800 */
[----:B------:R-:W5:Y:S04]  /*5aba0*/  LDL.LU R189, [R1+0x664] ;  /* 0x0006640001bd7983 */ /* 0x000f680000300800 */
[----:B----4-:R-:W5:Y:S04]  /*5abb0*/  LDL.LU R190, [R1+0x668] ;  /* 0x0006680001be7983 */ /* 0x010f680000300800 */
[----:B------:R-:W5:Y:S04]  /*5abc0*/  LDL.LU R191, [R1+0x66c] ;  /* 0x00066c0001bf7983 */ /* 0x000f680000300800 */
[----:B------:R-:W4:Y:S04]  /*5abd0*/  LDL.LU R244, [R1+0x610] ;  /* 0x0006100001f47983 */ /* 0x000f280000300800 */
[----:B------:R-:W4:Y:S04]  /*5abe0*/  LDL.LU R245, [R1+0x614] ;  /* 0x0006140001f57983 */ /* 0x000f280000300800 */
[----:B------:R-:W4:Y:S04]  /*5abf0*/  LDL.LU R246, [R1+0x618] ;  /* 0x0006180001f67983 */ /* 0x000f280000300800 */
[----:B------:R-:W4:Y:S04]  /*5ac00*/  LDL.LU R247, [R1+0x61c] ;  /* 0x00061c0001f77983 */ /* 0x000f280000300800 */
[----:B------:R-:W4:Y:S04]  /*5ac10*/  LDL.LU R248, [R1+0x1a0] ;  /* 0x0001a00001f87983 */ /* 0x000f280000300800 */
[----:B------:R-:W4:Y:S04]  /*5ac20*/  LDL.LU R110, [R1+0x321c] ;  /* 0x00321c00016e7983 */ /* 0x000f280000300800 */
[----:B------:R-:W4:Y:S01]  /*5ac30*/  LDL.LU R111, [R1+0x3218] ;  /* 0x00321800016f7983 */ /* 0x000f220000300800 */
[----:B--2---:R-:W-:-:S02]  /*5ac40*/  IMAD.MOV.U32 R168, RZ, RZ, R130 ;  /* 0x000000ffffa87224 */ /* 0x004fc400078e0082 */
[----:B------:R-:W-:Y:S01]  /*5ac50*/  IMAD.MOV.U32 R169, RZ, RZ, R131 ;  /* 0x000000ffffa97224 */ /* 0x000fe200078e0083 */
[----:B------:R-:W2:Y:S04]  /*5ac60*/  LDL.LU R251, [R1+0x1ac] ;  /* 0x0001ac0001fb7983 */ /* 0x000ea80000300800 */
[----:B------:R-:W2:Y:S04]  /*5ac70*/  LDL.LU R130, [R1+0x3214] ;  /* 0x0032140001827983 */ /* 0x000ea80000300800 */
[----:B------:R-:W2:Y:S01]  /*5ac80*/  LDL.LU R131, [R1+0x3210] ;  /* 0x0032100001837983 */ /* 0x000ea20000300800 */
[----:B------:R-:W-:-:S02]  /*5ac90*/  IMAD.MOV.U32 R170, RZ, RZ, R109 ;  /* 0x000000ffffaa7224 */ /* 0x000fc400078e006d */
[----:B------:R-:W-:Y:S01]  /*5aca0*/  IMAD.MOV.U32 R171, RZ, RZ, R108 ;  /* 0x000000ffffab7224 */ /* 0x000fe200078e006c */
[-C--:B---3--:R-:W-:Y:S08]  /*5acb0*/  HMMA.1688.F32.TF32 R196, R12, R88.reuse, R196 ;  /* 0x000000580cc4723c */ /* 0x088ff000000810c4 */
[----:B------:R-:W-:Y:S11]  /*5acc0*/  HMMA.1688.F32.TF32 R192, R16, R88, R192 ;  /* 0x0000005810c0723c */ /* 0x000ff600000810c0 */
[----:B------:R-:W-:Y:S04]  /*5acd0*/  @!UPT UIADD3 URZ, URZ, URZ, URZ ;  /* 0x0000003f3f3ff290 */ /* 0x000fe8000fffe03f */
[----:B------:R-:W-:Y:S04]  /*5ace0*/  STL.64 [R1+0x270], R196 ;  /* 0x000270c401007387 */ /* 0x000fe80000100a00 */
[----:B------:R1:W-:Y:S04]  /*5acf0*/  STL.64 [R1+0x278], R198 ;  /* 0x000278c601007387 */ /* 0x0003e80000100a00 */
[----:B------:R-:W-:Y:S04]  /*5ad00*/  STL.64 [R1+0x1e0], R192 ;  /* 0x0001e0c001007387 */ /* 0x000fe80000100a00 */
[----:B------:R3:W-:Y:S01]  /*5ad10*/  STL.64 [R1+0x1e8], R194 ;  /* 0x0001e8c201007387 */ /* 0x0007e20000100a00 */
[-C--:B----4-:R-:W-:Y:S08]  /*5ad20*/  HMMA.1688.F32.TF32 R88, R20, R110.reuse, R228 ;  /* 0x0000006e1458723c */ /* 0x090ff000000810e4 */
[-C--:B-1----:R-:W-:Y:S08]  /*5ad30*/  HMMA.1688.F32.TF32 R196, R28, R110.reuse, R204 ;  /* 0x0000006e1cc4723c */ /* 0x082ff000000810cc */
[-C--:B---3--:R-:W-:Y:S07]  /*5ad40*/  HMMA.1688.F32.TF32 R192, R24, R110.reuse, R212 ;  /* 0x0000006e18c0723c */ /* 0x088fee00000810d4 */
[----:B------:R-:W-:Y:S04]  /*5ad50*/  STL.64 [R1+0xc40], R88 ;  /* 0x000c405801007387 */ /* 0x000fe80000100a00 */
[----:B------:R1:W-:Y:S02]  /*5ad60*/  STL.64 [R1+0xc48], R90 ;  /* 0x000c485a01007387 */ /* 0x0003e40000100a00 */
[----:B-1----:R-:W-:Y:S02]  /*5ad70*/  HMMA.1688.F32.TF32 R88, R32, R110, R208 ;  /* 0x0000006e2058723c */ /* 0x002fe400000810d0 */
[----:B------:R-:W1:Y:S04]  /*5ad80*/  LDSM.16.M88.4 R108, [R0+0x9c00] ;  /* 0x009c0000006c783b */ /* 0x000e680000000200 */
[----:B------:R-:W-:Y:S04]  /*5ad90*/  STL.64 [R1+0xa80], R196 ;  /* 0x000a80c401007387 */ /* 0x000fe80000100a00 */
[----:B------:R-:W-:Y:S04]  /*5ada0*/  STL.64 [R1+0xa88], R198 ;  /* 0x000a88c601007387 */ /* 0x000fe80000100a00 */
[----:B------:R-:W-:Y:S04]  /*5adb0*/  STL.64 [R1+0x760], R192 ;  /* 0x000760c001007387 */ /* 0x000fe80000100a00 */
[----:B------:R1:W-:Y:S02]  /*5adc0*/  STL.64 [R1+0x768], R194 ;  /* 0x000768c201007387 */ /* 0x0003e40000100a00 */
[-C--:B-1----:R-:W-:Y:S02]  /*5add0*/  HMMA.1688.F32.TF32 R192, R4, R108.reuse, R216 ;  /* 0x0000006c04c0723c */ /* 0x082fe400000810d8 */
[----:B------:R-:W-:Y:S04]  /*5ade0*/  STL [R1+0x30fc], R110 ;  /* 0x0030fc6e01007387 */ /* 0x000fe80000100800 */
[----:B------:R-:W-:Y:S04]  /*5adf0*/  STL.64 [R1+0x690], R88 ;  /* 0x0006905801007387 */ /* 0x000fe80000100a00 */
[----:B------:R1:W-:Y:S04]  /*5ae00*/  STL.64 [R1+0x698], R90 ;  /* 0x0006985a01007387 */ /* 0x0003e80000100a00 */
[----:B------:R-:W-:Y:S01]  /*5ae10*/  STL [R1+0x30f8], R111 ;  /* 0x0030f86f01007387 */ /* 0x000fe20000100800 */
[----:B-----5:R-:W-:Y:S08]  /*5ae20*/  HMMA.1688.F32.TF32 R188, R12, R108, R188 ;  /* 0x0000006c0cbc723c */ /* 0x020ff000000810bc */
[----:B------:R3:W-:Y:S01]  /*5ae30*/  STL.64 [R1+0x3c0], R192 ;  /* 0x0003c0c001007387 */ /* 0x0007e20000100a00 */
[----:B-1----:R-:W-:-:S02]  /*5ae40*/  IMAD.MOV.U32 R90, RZ, RZ, R194 ;  /* 0x000000ffff5a7224 */ /* 0x002fc400078e00c2 */
[----:B------:R-:W-:Y:S02]  /*5ae50*/  IMAD.MOV.U32 R91, RZ, RZ, R195 ;  /* 0x000000ffff5b7224 */ /* 0x000fe400078e00c3 */
[----:B---3--:R-:W-:Y:S03]  /*5ae60*/  HMMA.1688.F32.TF32 R192, R8, R108, R240 ;  /* 0x0000006c08c0723c */ /* 0x008fe600000810f0 */
[----:B------:R1:W-:Y:S04]  /*5ae70*/  STL [R1+0x3104], R91 ;  /* 0x0031045b01007387 */ /* 0x0003e80000100800 */
[----:B------:R3:W-:Y:S04]  /*5ae80*/  STL [R1+0x3100], R90 ;  /* 0x0031005a01007387 */ /* 0x0007e80000100800 */
[----:B-1----:R-:W-:-:S02]  /*5ae90*/  IMAD.MOV.U32 R91, RZ, RZ, R190 ;  /* 0x000000ffff5b7224 */ /* 0x002fc400078e00be */
[----:B---3--:R-:W-:-:S11]  /*5aea0*/  IMAD.MOV.U32 R90, RZ, RZ, R191 ;  /* 0x000000ffff5a7224 */ /* 0x008fd600078e00bf */
[----:B------:R-:W-:Y:S02]  /*5aeb0*/  IMAD.MOV.U32 R111, RZ, RZ, R195 ;  /* 0x000000ffff6f7224 */ /* 0x000fe400078e00c3 */
[----:B------:R-:W-:Y:S01]  /*5aec0*/  IMAD.MOV.U32 R110, RZ, RZ, R194 ;  /* 0x000000ffff6e7224 */ /* 0x000fe200078e00c2 */
[----:B------:R-:W-:Y:S04]  /*5aed0*/  STL.64 [R1+0x310], R192 ;  /* 0x000310c001007387 */ /* 0x000fe80000100a00 */
[----:B------:R-:W-:Y:S04]  /*5aee0*/  STL [R1+0x310c], R111 ;  /* 0x00310c6f01007387 */ /* 0x000fe80000100800 */
[----:B------:R-:W-:Y:S04]  /*5aef0*/  STL [R1+0x3108], R110 ;  /* 0x0031086e01007387 */ /* 0x000fe80000100800 */
[----:B------:R1:W-:Y:S02]  /*5af00*/  STL.64 [R1+0x260], R188 ;  /* 0x000260bc01007387 */ /* 0x0003e40000100a00 */
[----:B-1----:R-:W-:Y:S02]  /*5af10*/  HMMA.1688.F32.TF32 R188, R16, R108, R244 ;  /* 0x0000006c10bc723c */ /* 0x002fe400000810f4 */
[----:B------:R-:W-:Y:S04]  /*5af20*/  STL [R1+0x3114], R90 ;  /* 0x0031145a01007387 */ /* 0x000fe80000100800 */
[----:B------:R2:W-:Y:S02]  /*5af30*/  STL [R1+0x3110], R91 ;  /* 0x0031105b01007387 */ /* 0x0005e40000100800 */
[-C--:B--2---:R-:W-:Y:S11]  /*5af40*/  HMMA.1688.F32.TF32 R88, R28, R130.reuse, R168 ;  /* 0x000000821c58723c */ /* 0x084ff600000810a8 */
[----:B------:R-:W-:Y:S05]  /*5af50*/  @!UPT UIADD3 URZ, URZ, URZ, URZ ;  /* 0x0000003f3f3ff290 */ /* 0x000fea000fffe03f */
[----:B------:R-:W-:Y:S02]  /*5af60*/  IMAD.MOV.U32 R110, RZ, RZ, R191 ;  /* 0x000000ffff6e7224 */ /* 0x000fe400078e00bf */
[----:B------:R-:W-:Y:S01]  /*5af70*/  IMAD.MOV.U32 R111, RZ, RZ, R190 ;  /* 0x000000ffff6f7224 */ /* 0x000fe200078e00be */
[----:B------:R-:W-:Y:S04]  /*5af80*/  STL.64 [R1+0x1d0], R188 ;  /* 0x0001d0bc01007387 */ /* 0x000fe80000100a00 */
[----:B------:R-:W-:Y:S04]  /*5af90*/  STL [R1+0x311c], R110 ;  /* 0x00311c6e01007387 */ /* 0x000fe80000100800 */
[----:B------:R1:W-:Y:S04]  /*5afa0*/  STL [R1+0x3118], R111 ;  /* 0x0031186f01007387 */ /* 0x0003e80000100800 */
[----:B------:R-:W2:Y:S01]  /*5afb0*/  LDL.LU R204, [R1+0x170] ;  /* 0x0001700001cc7983 */ /* 0x000ea20000300800 */
[----:B-1----:R-:W-:Y:S11]  /*5afc0*/  HMMA.1688.F32.TF32 R108, R20, R130, R248 ;  /* 0x00000082146c723c */ /* 0x002ff600000810f8 */
[----:B------:R-:W-:Y:S11]  /*5afd0*/  @!UPT UIADD3 URZ, URZ, URZ, URZ ;  /* 0x0000003f3f3ff290 */ /* 0x000ff6000fffe03f */
[----:B------:R-:W-:Y:S01]  /*5afe0*/  @!UPT UIADD3 URZ, URZ, URZ, URZ ;  /* 0x0000003f3f3ff290 */ /* 0x000fe2000fffe03f */
[----:B------:R-:W-:Y:S04]  /*5aff0*/  STL.64 [R1+0xc30], R108 ;  /* 0x000c306c01007387 */ /* 0x000fe80000100a00 */
[----:B------:R-:W-:Y:S04]  /*5b000*/  STL.64 [R1+0xc38], R110 ;  /* 0x000c386e01007387 */ /* 0x000fe80000100a00 */
        /* <DEDUP_REMOVED lines=38> */
[----:B------:R-:W5:Y:S04]  /*5b270*/  LDL.LU R191, [R1+0x15c] ;  /* 0x00015c0001bf7983 */ /* 0x000f680000300800 */
[----:B------:R-:W5:Y:S04]  /*5b280*/  LDL.LU R150, [R1+0x320c] ;  /* 0x00320c0001967983 */ /* 0x000f680000300800 */
[----:B------:R-:W5:Y:S01]  /*5b290*/  LDL.LU R151, [R1+0x3208] ;  /* 0x0032080001977983 */ /* 0x000f620000300800 */
[----:B------:R-:W-:-:S02]  /*5b2a0*/  IMAD.MOV.U32 R170, RZ, RZ, R129 ;  /* 0x000000ffffaa7224 */ /* 0x000fc400078e0081 */
[----:B------:R-:W-:Y:S01]  /*5b2b0*/  IMAD.MOV.U32 R171, RZ, RZ, R128 ;  /* 0x000000ffffab7224 */ /* 0x000fe200078e0080 */
[-C--:B--2---:R-:W-:Y:S08]  /*5b2c0*/  HMMA.1688.F32.TF32 R88, R32, R130.reuse, R204 ;  /* 0x000000822058723c */ /* 0x084ff000000810cc */
[----:B---3--:R-:W-:Y:S01]  /*5b2d0*/  HMMA.1688.F32.TF32 R108, R24, R130, R228 ;  /* 0x00000082186c723c */ /* 0x008fe200000810e4 */
[----:B------:R-:W4:Y:S07]  /*5b2e0*/  LDSM.16.M88.4 R128, [R0+0xa000] ;  /* 0x00a000000080783b */ /* 0x000f2e0000000200 */
[----:B----4-:R-:W-:Y:S11]  /*5b2f0*/  HMMA.1688.F32.TF32 R192, R4, R128, R212 ;  /* 0x0000008004c0723c */ /* 0x010ff600000810d4 */
[----:B------:R-:W-:Y:S04]  /*5b300*/  @!UPT UIADD3 URZ, URZ, URZ, URZ ;  /* 0x0000003f3f3ff290 */ /* 0x000fe8000fffe03f */
[----:B------:R-:W-:Y:S04]  /*5b310*/  STL.64 [R1+0x700], R108 ;  /* 0x0007006c01007387 */ /* 0x000fe80000100a00 */
[----:B------:R1:W-:Y:S04]  /*5b320*/  STL.64 [R1+0x708], R110 ;  /* 0x0007086e01007387 */ /* 0x0003e80000100a00 */
[----:B------:R-:W-:Y:S04]  /*5b330*/  STL [R1+0x3124], R130 ;  /* 0x0031248201007387 */ /* 0x000fe80000100800 */
[----:B------:R-:W-:Y:S04]  /*5b340*/  STL.64 [R1+0x650], R88 ;  /* 0x0006505801007387 */ /* 0x000fe80000100a00 */
[----:B------:R2:W-:Y:S01]  /*5b350*/  STL.64 [R1+0x658], R90 ;  /* 0x0006585a01007387 */ /* 0x0005e20000100a00 */
[----:B-1----:R-:W-:Y:S01]  /*5b360*/  IMAD.MOV.U32 R110, RZ, RZ, R192 ;  /* 0x000000ffff6e7224 */ /* 0x002fe200078e00c0 */
[----:B------:R-:W-:Y:S01]  /*5b370*/  MOV R111, R193 ;  /* 0x000000c1006f7202 */ /* 0x000fe20000000f00 */
[----:B--2---:R-:W-:-:S02]  /*5b380*/  IMAD.MOV.U32 R90, RZ, RZ, R194 ;  /* 0x000000ffff5a7224 */ /* 0x004fc400078e00c2 */
[----:B------:R-:W-:Y:S02]  /*5b390*/  IMAD.MOV.U32 R91, RZ, RZ, R195 ;  /* 0x000000ffff5b7224 */ /* 0x000fe400078e00c3 */
[----:B-----5:R-:W-:Y:S01]  /*5b3a0*/  HMMA.1688.F32.TF32 R192, R8, R128, R208 ;  /* 0x0000008008c0723c */ /* 0x020fe200000810d0 */
[----:B------:R1:W-:Y:S04]  /*5b3b0*/  STL [R1+0x3120], R131 ;  /* 0x0031208301007387 */ /* 0x0003e80000100800 */
[----:B------:R-:W-:Y:S04]  /*5b3c0*/  STL [R1+0x3134], R91 ;  /* 0x0031345b01007387 */ /* 0x000fe80000100800 */
[----:B------:R-:W-:Y:S04]  /*5b3d0*/  STL [R1+0x3130], R90 ;  /* 0x0031305a01007387 */ /* 0x000fe80000100800 */
[----:B------:R-:W-:Y:S04]  /*5b3e0*/  STL [R1+0x312c], R110 ;  /* 0x00312c6e01007387 */ /* 0x000fe80000100800 */
[----:B------:R-:W-:Y:S06]  /*5b3f0*/  STL [R1+0x3128], R111 ;  /* 0x0031286f01007387 */ /* 0x000fec0000100800 */
[----:B------:R2:W-:Y:S01]  /*5b400*/  STL.64 [R1+0x300], R192 ;  /* 0x000300c001007387 */ /* 0x0005e20000100a00 */
[----:B------:R-:W-:-:S02]  /*5b410*/  IMAD.MOV.U32 R130, RZ, RZ, R194 ;  /* 0x000000ffff827224 */ /* 0x000fc400078e00c2 */
[----:B-1----:R-:W-:Y:S02]  /*5b420*/  IMAD.MOV.U32 R131, RZ, RZ, R195 ;  /* 0x000000ffff837224 */ /* 0x002fe400078e00c3 */
[-C--:B--2---:R-:W-:Y:S11]  /*5b430*/  HMMA.1688.F32.TF32 R192, R12, R128.reuse, R216 ;  /* 0x000000800cc0723c */ /* 0x084ff600000810d8 */
[----:B------:R-:W-:Y:S11]  /*5b440*/  @!UPT UIADD3 URZ, URZ, URZ, URZ ;  /* 0x0000003f3f3ff290 */ /* 0x000ff6000fffe03f */
[----:B------:R-:W-:Y:S02]  /*5b450*/  @!UPT UIADD3 URZ, URZ, URZ, URZ ;  /* 0x0000003f3f3ff290 */ /* 0x000fe4000fffe03f */
[----:B------:R-:W-:Y:S02]  /*5b460*/  IMAD.MOV.U32 R91, RZ, RZ, R192 ;  /* 0x000000ffff5b7224 */ /* 0x000fe400078e00c0 */
[----:B------:R-:W-:Y:S02]  /*5b470*/  IMAD.MOV.U32 R90, RZ, RZ, R193 ;  /* 0x000000ffff5a7224 */ /* 0x000fe400078e00c1 */
[----:B------:R-:W-:Y:S02]  /*5b480*/  IMAD.MOV.U32 R110, RZ, RZ, R194 ;  /* 0x000000ffff6e7224 */ /* 0x000fe400078e00c2 */
[----:B------:R-:W-:Y:S02]  /*5b490*/  IMAD.MOV.U32 R111, RZ, RZ, R195 ;  /* 0x000000ffff6f7224 */ /* 0x000fe400078e00c3 */
[----:B------:R-:W-:Y:S08]  /*5b4a0*/  HMMA.1688.F32.TF32 R192, R16, R128, R240 ;  /* 0x0000008010c0723c */ /* 0x000ff000000810f0 */
[-C--:B------:R-:W-:Y:S08]  /*5b4b0*/  HMMA.1688.F32.TF32 R196, R20, R150.reuse, R188 ;  /* 0x0000009614c4723c */ /* 0x080ff000000810bc */
[----:B------:R-:W-:Y:S08]  /*5b4c0*/  HMMA.1688.F32.TF32 R188, R28, R150, R244 ;  /* 0x000000961cbc723c */ /* 0x000ff000000810f4 */
[----:B------:R-:W-:-:S02]  /*5b4d0*/  IMAD.MOV.U32 R109, RZ, RZ, R192 ;  /* 0x000000ffff6d7224 */ /* 0x000fc400078e00c0 */
[----:B------:R-:W-:Y:S02]  /*5b4e0*/  IMAD.MOV.U32 R108, RZ, RZ, R193 ;  /* 0x000000ffff6c7224 */ /* 0x000fe400078e00c1 */
[----:B------:R-:W-:Y:S02]  /*5b4f0*/  IMAD.MOV.U32 R89, RZ, RZ, R194 ;  /* 0x000000ffff597224 */ /* 0x000fe400078e00c2 */
[----:B------:R-:W-:Y:S02]  /*5b500*/  IMAD.MOV.U32 R88, RZ, RZ, R195 ;  /* 0x000000ffff587224 */ /* 0x000fe400078e00c3 */
[-C--:B------:R-:W-:Y:S08]  /*5b510*/  HMMA.1688.F32.TF32 R192, R24, R150.reuse, R248 ;  /* 0x0000009618c0723c */ /* 0x080ff000000810f8 */
[----:B------:R-:W-:Y:S01]  /*5b520*/  HMMA.1688.F32.TF32 R168, R32, R150, R168 ;  /* 0x0000009620a8723c */ /* 0x000fe200000810a8 */
[----:B------:R-:W-:Y:S04]  /*5b530*/  STL.64 [R1+0xc10], R196 ;  /* 0x000c10c401007387 */ /* 0x000fe80000100a00 */
[----:B------:R-:W-:Y:S04]  /*5b540*/  STL.64 [R1+0xc18], R198 ;  /* 0x000c18c601007387 */ /* 0x000fe80000100a00 */
[----:B------:R1:W-:Y:S04]  /*5b550*/  STL.64 [R1+0xa50], R188 ;  /* 0x000a50bc01007387 */ /* 0x0003e80000100a00 */
[----:B------:R2:W-:Y:S04]  /*5b560*/  STL.64 [R1+0xa58], R190 ;  /* 0x000a58be01007387 */ /* 0x0005e80000100a00 */
[----:B-1----:R-:W3:Y:S04]  /*5b570*/  LDL.LU R188, [R1+0x590] ;  /* 0x0005900001bc7983 */ /* 0x002ee80000300800 */
[----:B------:R1:W-:Y:S04]  /*5b580*/  STL.64 [R1+0x6e0], R192 ;  /* 0x0006e0c001007387 */ /* 0x0003e80000100a00 */
[----:B------:R4:W-:Y:S04]  /*5b590*/  STL.64 [R1+0x6e8], R194 ;  /* 0x0006e8c201007387 */ /* 0x0009e80000100a00 */
[----:B------:R5:W-:Y:S04]  /*5b5a0*/  STL.64 [R1+0x610], R168 ;  /* 0x000610a801007387 */ /* 0x000be80000100a00 */
[----:B------:R1:W-:Y:S04]  /*5b5b0*/  STL.64 [R1+0x618], R170 ;  /* 0x000618aa01007387 */ /* 0x0003e80000100a00 */
[----:B------:R-:W3:Y:S04]  /*5b5c0*/  LDL.LU R189, [R1+0x594] ;  /* 0x0005940001bd7983 */ /* 0x000ee80000300800 */
[----:B--2---:R-:W3:Y:S04]  /*5b5d0*/  LDL.LU R190, [R1+0x598] ;  /* 0x0005980001be7983 */ /* 0x004ee80000300800 */
        /* <DEDUP_REMOVED lines=11> */
[----:B----4-:R-:W2:Y:S04]  /*5b690*/  LDL.LU R194, [R1+0x5d8] ;  /* 0x0005d80001c27983 */ /* 0x010ea80000300800 */
[----:B------:R-:W2:Y:S04]  /*5b6a0*/  LDL.LU R195, [R1+0x5dc] ;  /* 0x0005dc0001c37983 */ /* 0x000ea80000300800 */
[----:B------:R-:W4:Y:S04]  /*5b6b0*/  LDL.LU R248, [R1+0x600] ;  /* 0x0006000001f87983 */ /* 0x000f280000300800 */
[----:B------:R-:W4:Y:S04]  /*5b6c0*/  LDL.LU R249, [R1+0x604] ;  /* 0x0006040001f97983 */ /* 0x000f280000300800 */
[----:B------:R-:W4:Y:S04]  /*5b6d0*/  LDL.LU R250, [R1+0x608] ;  /* 0x0006080001fa7983 */ /* 0x000f280000300800 */
[----:B------:R-:W4:Y:S04]  /*5b6e0*/  LDL.LU R251, [R1+0x60c] ;  /* 0x00060c0001fb7983 */ /* 0x000f280000300800 */
[----:B------:R-:W3:Y:S04]  /*5b6f0*/  LDL.LU R196, [R1+0x5f0] ;  /* 0x0005f00001c47983 */ /* 0x000ee80000300800 */
[----:B------:R-:W3:Y:S04]  /*5b700*/  LDL.LU R197, [R1+0x5f4] ;  /* 0x0005f40001c57983 */ /* 0x000ee80000300800 */
[----:B------:R-:W3:Y:S04]  /*5b710*/  LDL.LU R198, [R1+0x5f8] ;  /* 0x0005f80001c67983 */ /* 0x000ee80000300800 */
[----:B------:R-:W3:Y:S04]  /*5b720*/  LDL.LU R199, [R1+0x5fc] ;  /* 0x0005fc0001c77983 */ /* 0x000ee80000300800 */
[----:B-----5:R-:W5:Y:S04]  /*5b730*/  LDL.LU R168, [R1+0x5a0] ;  /* 0x0005a00001a87983 */ /* 0x020f680000300800 */
[----:B------:R-:W5:Y:S04]  /*5b740*/  LDL.LU R169, [R1+0x5a4] ;  /* 0x0005a40001a97983 */ /* 0x000f680000300800 */
[----:B------:R-:W5:Y:S04]  /*5b750*/  LDL.LU R170, [R1+0x5a8] ;  /* 0x0005a80001aa7983 */ /* 0x000f680000300800 */
[----:B------:R-:W5:Y:S01]  /*5b760*/  LDL.LU R171, [R1+0x5ac] ;  /* 0x0005ac0001ab7983 */ /* 0x000f620000300800 */
[----:B------:R-:W-:-:S02]  /*5b770*/  IMAD.MOV.U32 R242, RZ, RZ, R149 ;  /* 0x000000fffff27224 */ /* 0x000fc400078e0095 */
[----:B------:R-:W-:Y:S01]  /*5b780*/  IMAD.MOV.U32 R243, RZ, RZ, R148 ;  /* 0x000000fffff37224 */ /* 0x000fe200078e0094 */
[----:B------:R-:W5:Y:S04]  /*5b790*/  LDL.LU R212, [R1+0xe0] ;  /* 0x0000e00001d47983 */ /* 0x000f680000300800 */
[----:B------:R-:W1:Y:S04]  /*5b7a0*/  LDSM.16.M88.4 R148, [R0+0xa400] ;  /* 0x00a400000094783b */ /* 0x000e680000000200 */
        /* <DEDUP_REMOVED lines=17> */
[----:B-1----:R-:W-:Y:S04]  /*5b8c0*/  STL [R1+0x30dc], R150 ;  /* 0x0030dc9601007387 */ /* 0x002fe80000100800 */
[----:B------:R-:W-:Y:S01]  /*5b8d0*/  STL [R1+0x30d8], R151 ;  /* 0x0030d89701007387 */ /* 0x000fe20000100800 */
[-C--:B--2---:R-:W-:Y:S08]  /*5b8e0*/  HMMA.1688.F32.TF32 R192, R12, R148.reuse, R192 ;  /* 0x000000940cc0723c */ /* 0x084ff000000810c0 */
[-C--:B----4-:R-:W-:Y:S08]  /*5b8f0*/  HMMA.1688.F32.TF32 R248, R4, R148.reuse, R248 ;  /* 0x0000009404f8723c */ /* 0x090ff000000810f8 */
[-C--:B---3--:R-:W-:Y:S11]  /*5b900*/  HMMA.1688.F32.TF32 R196, R8, R148.reuse, R196 ;  /* 0x0000009408c4723c */ /* 0x088ff600000810c4 */
[----:B------:R-:W-:Y:S04]  /*5b910*/  @!UPT UIADD3 URZ, URZ, URZ, URZ ;  /* 0x0000003f3f3ff290 */ /* 0x000fe8000fffe03f */
[----:B------:R1:W-:Y:S04]  /*5b920*/  STL.64 [R1+0x3a0], R248 ;  /* 0x0003a0f801007387 */ /* 0x0003e80000100a00 */
[----:B------:R2:W-:Y:S04]  /*5b930*/  STL.64 [R1+0x3a8], R250 ;  /* 0x0003a8fa01007387 */ /* 0x0005e80000100a00 */
[----:B-1----:R-:W3:Y:S04]  /*5b940*/  LDL.LU R248, [R1+0x10] ;  /* 0x0000100001f87983 */ /* 0x002ee80000300800 */
[----:B------:R-:W3:Y:S04]  /*5b950*/  LDL.LU R249, [R1+0x14] ;  /* 0x0000140001f97983 */ /* 0x000ee80000300800 */
[----:B--2---:R-:W3:Y:S04]  /*5b960*/  LDL.LU R250, [R1+0x18] ;  /* 0x0000180001fa7983 */ /* 0x004ee80000300800 */
[----:B------:R-:W3:Y:S04]  /*5b970*/  LDL.LU R251, [R1+0x1c] ;  /* 0x00001c0001fb7983 */ /* 0x000ee80000300800 */
[----:B------:R-:W-:Y:S04]  /*5b980*/  STL.64 [R1+0x2f0], R196 ;  /* 0x0002f0c401007387 */ /* 0x000fe80000100a00 */
[----:B------:R1:W-:Y:S01]  /*5b990*/  STL.64 [R1+0x2f8], R198 ;  /* 0x0002f8c601007387 */ /* 0x0003e20000100a00 */
[----:B-----5:R-:W-:Y:S03]  /*5b9a0*/  HMMA.1688.F32.TF32 R148, R16, R148, R168 ;  /* 0x000000941094723c */ /* 0x020fe600000810a8 */
[----:B-1----:R-:W2:Y:S04]  /*5b9b0*/  LDL.LU.64 R198, [R1+0x3200] ;  /* 0x0032000001c67983 */ /* 0x002ea80000300a00 */
[----:B------:R-:W2:Y:S04]  /*5b9c0*/  LDL.LU.64 R196, [R1+0x31f8] ;  /* 0x0031f80001c47983 */ /* 0x000ea80000300a00 */
[----:B------:R-:W-:Y:S04]  /*5b9d0*/  STL.64 [R1+0x240], R192 ;  /* 0x000240c001007387 */ /* 0x000fe80000100a00 */
[----:B------:R1:W-:Y:S04]  /*5b9e0*/  STL.64 [R1+0x248], R194 ;  /* 0x000248c201007387 */ /* 0x0003e80000100a00 */
[----:B-1----:R-:W4:Y:S04]  /*5b9f0*/  LDL.LU.64 R194, [R1+0x31f0] ;  /* 0x0031f00001c27983 */ /* 0x002f280000300a00 */
[----:B------:R-:W4:Y:S04]  /*5ba00*/  LDL.LU.64 R192, [R1+0x31e8] ;  /* 0x0031e80001c07983 */ /* 0x000f280000300a00 */
[----:B------:R-:W5:Y:S04]  /*5ba10*/  LDL.LU.64 R170, [R1+0x31e0] ;  /* 0x0031e00001aa7983 */ /* 0x000f680000300a00 */
[----:B------:R1:W-:Y:S04]  /*5ba20*/  STL.64 [R1+0x1b0], R148 ;  /* 0x0001b09401007387 */ /* 0x0003e80000100a00 */
[----:B------:R1:W-:Y:S04]  /*5ba30*/  STL.64 [R1+0x1b8], R150 ;  /* 0x0001b89601007387 */ /* 0x0003e80000100a00 */
[----:B-1----:R-:W2:Y:S04]  /*5ba40*/  LDL.LU R148, [R1+0x7a0] ;  /* 0x0007a00001947983 */ /* 0x002ea80000300800 */
[----:B------:R-:W2:Y:S04]  /*5ba50*/  LDL.LU R149, [R1+0x7a4] ;  /* 0x0007a40001957983 */ /* 0x000ea80000300800 */
[----:B------:R-:W2:Y:S04]  /*5ba60*/  LDL.LU R150, [R1+0x7a8] ;  /* 0x0007a80001967983 */ /* 0x000ea80000300800 */
[----:B------:R-:W2:Y:S01]  /*5ba70*/  LDL.LU R151, [R1+0x7ac] ;  /* 0x0007ac0001977983 */ /* 0x000ea20000300800 */
[-C--:B-----5:R-:W-:Y:S08]  /*5ba80*/  HMMA.1688.F32.TF32 R212, R20, R170.reuse, R212 ;  /* 0x000000aa14d4723c */ /* 0x0a0ff000000810d4 */
[-C--:B------:R-:W-:Y:S08]  /*5ba90*/  HMMA.1688.F32.TF32 R204, R28, R170.reuse, R204 ;  /* 0x000000aa1ccc723c */ /* 0x080ff000000810cc */
[-C--:B------:R-:W-:Y:S08]  /*5baa0*/  HMMA.1688.F32.TF32 R228, R24, R170.reuse, R228 ;  /* 0x000000aa18e4723c */ /* 0x080ff000000810e4 */
[----:B------:R-:W-:Y:S01]  /*5bab0*/  HMMA.1688.F32.TF32 R168, R32, R170, R240 ;  /* 0x000000aa20a8723c */ /* 0x000fe200000810f0 */
[----:B------:R-:W-:Y:S04]  /*5bac0*/  STL.64 [R1+0xbf0], R212 ;  /* 0x000bf0d401007387 */ /* 0x000fe80000100a00 */
[----:B------:R1:W-:Y:S04]  /*5bad0*/  STL.64 [R1+0xbf8], R214 ;  /* 0x000bf8d601007387 */ /* 0x0003e80000100a00 */
[----:B-1----:R-:W5:Y:S04]  /*5bae0*/  LDL.LU.64 R214, [R1+0x31d8] ;  /* 0x0031d80001d67983 */ /* 0x002f680000300a00 */
[----:B------:R-:W5:Y:S04]  /*5baf0*/  LDL.LU.64 R212, [R1+0x31d0] ;  /* 0x0031d00001d47983 */ /* 0x000f680000300a00 */
[----:B------:R-:W-:Y:S04]  /*5bb00*/  STL.64 [R1+0x9c0], R204 ;  /* 0x0009c0cc01007387 */ /* 0x000fe80000100a00 */
[----:B------:R1:W-:Y:S04]  /*5bb10*/  STL.64 [R1+0x9c8], R206 ;  /* 0x0009c8ce01007387 */ /* 0x0003e80000100a00 */
[----:B-1----:R-:W2:Y:S04]  /*5bb20*/  LDL.LU.64 R206, [R1+0x31c8] ;  /* 0x0031c80001ce7983 */ /* 0x002ea80000300a00 */
[----:B------:R1:W-:Y:S04]  /*5bb30*/  STL.64 [R1+0x6c0], R228 ;  /* 0x0006c0e401007387 */ /* 0x0003e80000100a00 */
[----:B------:R3:W-:Y:S04]  /*5bb40*/  STL.64 [R1+0x6c8], R230 ;  /* 0x0006c8e601007387 */ /* 0x0007e80000100a00 */
[----:B-1----:R-:W2:Y:S04]  /*5bb50*/  LDL.LU R228, [R1+0x750] ;  /* 0x0007500001e47983 */ /* 0x002ea80000300800 */
[----:B------:R-:W2:Y:S04]  /*5bb60*/  LDL.LU R229, [R1+0x754] ;  /* 0x0007540001e57983 */ /* 0x000ea80000300800 */
[----:B---3--:R-:W3:Y:S04]  /*5bb70*/  LDL.LU R230, [R1+0x758] ;  /* 0x0007580001e67983 */ /* 0x008ee80000300800 */
[----:B------:R-:W3:Y:S04]  /*5bb80*/  LDL.LU R231, [R1+0x75c] ;  /* 0x00075c0001e77983 */ /* 0x000ee80000300800 */
[----:B------:R-:W2:Y:S04]  /*5bb90*/  LDL.LU R240, [R1+0x730] ;  /* 0x0007300001f07983 */ /* 0x000ea80000300800 */
[----:B------:R-:W-:Y:S04]  /*5bba0*/  STL.64 [R1+0x5f0], R168 ;  /* 0x0005f0a801007387 */ /* 0x000fe80000100a00 */
[----:B------:R-:W-:Y:S04]  /*5bbb0*/  STL.64 [R1+0x5f8], R170 ;  /* 0x0005f8aa01007387 */ /* 0x000fe80000100a00 */
[----:B------:R-:W1:Y:S04]  /*5bbc0*/  LDSM.16.M88.4 R168, [R0+0xa800] ;  /* 0x00a8000000a8783b */ /* 0x000e680000000200 */
[----:B------:R-:W2:Y:S04]  /*5bbd0*/  LDL.LU R241, [R1+0x734] ;  /* 0x0007340001f17983 */ /* 0x000ea80000300800 */
[----:B------:R-:W2:Y:S04]  /*5bbe0*/  LDL.LU R242, [R1+0x738] ;  /* 0x0007380001f27983 */ /* 0x000ea80000300800 */
[----:B------:R-:W2:Y:S01]  /*5bbf0*/  LDL.LU R243, [R1+0x73c] ;  /* 0x00073c0001f37983 */ /* 0x000ea20000300800 */
[-C--:B-1----:R-:W-:Y:S08]  /*5bc00*/  HMMA.1688.F32.TF32 R208, R4, R168.reuse, R208 ;  /* 0x000000a804d0723c */ /* 0x082ff000000810d0 */
[-C--:B------:R-:W-:Y:S08]  /*5bc10*/  HMMA.1688.F32.TF32 R216, R8, R168.reuse, R216 ;  /* 0x000000a808d8723c */ /* 0x080ff000000810d8 */
[-C--:B------:R-:W-:Y:S01]  /*5bc20*/  HMMA.1688.F32.TF32 R244, R12, R168.reuse, R244 ;  /* 0x000000a80cf4723c */ /* 0x080fe200000810f4 */
[----:B------:R-:W-:Y:S04]  /*5bc30*/  STL [R1+0x30e4], R170 ;  /* 0x0030e4aa01007387 */ /* 0x000fe80000100800 */
[----:B------:R1:W-:Y:S04]  /*5bc40*/  STL [R1+0x30e0], R171 ;  /* 0x0030e0ab01007387 */ /* 0x0003e80000100800 */
[----:B------:R-:W-:Y:S04]  /*5bc50*/  STL.64 [R1+0x390], R208 ;  /* 0x000390d001007387 */ /* 0x000fe80000100a00 */
[----:B------:R4:W-:Y:S01]  /*5bc60*/  STL.64 [R1+0x398], R210 ;  /* 0x000398d201007387 */ /* 0x0009e20000100a00 */
[----:B-1----:R-:W-:Y:S03]  /*5bc70*/  HMMA.1688.F32.TF32 R168, R16, R168, R188 ;  /* 0x000000a810a8723c */ /* 0x002fe600000810bc */
[----:B----4-:R-:W4:Y:S04]  /*5bc80*/  LDL.LU.64 R210, [R1+0x31c0] ;  /* 0x0031c00001d27983 */ /* 0x010f280000300a00 */
[----:B------:R-:W4:Y:S04]  /*5bc90*/  LDL.LU.64 R208, [R1+0x31b8] ;  /* 0x0031b80001d07983 */ /* 0x000f280000300a00 */
[----:B------:R-:W-:Y:S04]  /*5bca0*/  STL.64 [R1+0x2e0], R216 ;  /* 0x0002e0d801007387 */ /* 0x000fe80000100a00 */
[----:B------:R1:W-:Y:S04]  /*5bcb0*/  STL.64 [R1+0x2e8], R218 ;  /* 0x0002e8da01007387 */ /* 0x0003e80000100a00 */
[----:B-1----:R-:W2:Y:S04]  /*5bcc0*/  LDL.LU.64 R218, [R1+0x31b0] ;  /* 0x0031b00001da7983 */ /* 0x002ea80000300a00 */
[----:B------:R-:W2:Y:S04]  /*5bcd0*/  LDL.LU.64 R216, [R1+0x31a8] ;  /* 0x0031a80001d87983 */ /* 0x000ea80000300a00 */
[----:B------:R-:W-:Y:S04]  /*5bce0*/  STL.64 [R1+0x230], R244 ;  /* 0x000230f401007387 */ /* 0x000fe80000100a00 */
[----:B------:R1:W-:Y:S04]  /*5bcf0*/  STL.64 [R1+0x238], R246 ;  /* 0x000238f601007387 */ /* 0x0003e80000100a00 */
[----:B-1----:R-:W2:Y:S04]  /*5bd00*/  LDL.LU.64 R246, [R1+0x31a0] ;  /* 0x0031a00001f67983 */ /* 0x002ea80000300a00 */
[----:B------:R-:W2:Y:S04]  /*5bd10*/  LDL.LU.64 R244, [R1+0x3198] ;  /* 0x0031980001f47983 */ /* 0x000ea80000300a00 */
[----:B------:R-:W2:Y:S04]  /*5bd20*/  LDL.LU.64 R190, [R1+0x3190] ;  /* 0x0031900001be7983 */ /* 0x000ea80000300a00 */
[----:B------:R1:W-:Y:S04]  /*5bd30*/  STL.64 [R1+0x1a0], R168 ;  /* 0x0001a0a801007387 */ /* 0x0003e80000100a00 */
[----:B------:R1:W-:Y:S04]  /*5bd40*/  STL.64 [R1+0x1a8], R170 ;  /* 0x0001a8aa01007387 */ /* 0x0003e80000100a00 */
[----:B-1----:R-:W3:Y:S04]  /*5bd50*/  LDL.LU R168, [R1] ;  /* 0x0000000001a87983 */ /* 0x002ee80000300800 */
[----:B------:R-:W3:Y:S04]  /*5bd60*/  LDL.LU R169, [R1+0x4] ;  /* 0x0000040001a97983 */ /* 0x000ee80000300800 */
[----:B------:R-:W3:Y:S01]  /*5bd70*/  LDL.LU R170, [R1+0x8] ;  /* 0x0000080001aa7983 */ /* 0x000ee20000300800 */
[----:B------:R-:W-:-:S03]  /*5bd80*/  IMAD.MOV.U32 R171, RZ, RZ, R252 ;  /* 0x000000ffffab7224 */ /* 0x000fc600078e00fc */
[----:B------:R-:W3:Y:S01]  /*5bd90*/  LDL.LU R252, [R1+0x3188] ;  /* 0x0031880001fc7983 */ /* 0x000ee20000300800 */
[-C--:B--2---:R-:W-:Y:S11]  /*5bda0*/  HMMA.1688.F32.TF32 R248, R20, R190.reuse, R248 ;  /* 0x000000be14f8723c */ /* 0x084ff600000810f8 */
[----:B------:R-:W-:Y:S11]  /*5bdb0*/  @!UPT UIADD3 URZ, URZ, URZ, URZ ;  /* 0x0000003f3f3ff290 */ /* 0x000ff6000fffe03f */
[----:B------:R-:W-:Y:S01]  /*5bdc0*/  @!UPT UIADD3 URZ, URZ, URZ, URZ ;  /* 0x0000003f3f3ff290 */ /* 0x000fe2000fffe03f */
[----:B------:R-:W-:Y:S04]  /*5bdd0*/  STL.64 [R1+0xbe0], R248 ;  /* 0x000be0f801007387 */ /* 0x000fe80000100a00 */
[----:B------:R1:W-:Y:S04]  /*5bde0*/  STL.64 [R1+0xbe8], R250 ;  /* 0x000be8fa01007387 */ /* 0x0003e80000100a00 */
[----:B-1----:R-:W2:Y:S04]  /*5bdf0*/  LDL.LU.64 R250, [R1+0x3180] ;  /* 0x0031800001fa7983 */ /* 0x002ea80000300a00 */
[----:B------:R-:W2:Y:S01]  /*5be00*/  LDL.LU.64 R248, [R1+0x3178] ;  /* 0x0031780001f87983 */ /* 0x000ea20000300a00 */
[-C--:B---3--:R-:W-:Y:S11]  /*5be10*/  HMMA.1688.F32.TF32 R168, R28, R190.reuse, R168 ;  /* 0x000000be1ca8723c */ /* 0x088ff600000810a8 */
[----:B------:R-:W-:Y:S11]  /*5be20*/  @!UPT UIADD3 URZ, URZ, URZ, URZ ;  /* 0x0000003f3f3ff290 */ /* 0x000ff6000fffe03f */
[----:B------:R-:W-:Y:S01]  /*5be30*/  @!UPT UIADD3 URZ, URZ, URZ, URZ ;  /* 0x0000003f3f3ff290 */ /* 0x000fe2000fffe03f */
[----:B------:R-:W-:Y:S04]  /*5be40*/  STL.64 [R1+0x9a0], R168 ;  /* 0x0009a0a801007387 */ /* 0x000fe80000100a00 */
[----:B------:R1:W-:Y:S02]  /*5be50*/  STL.64 [R1+0x9a8], R170 ;  /* 0x0009a8aa01007387 */ /* 0x0003e40000100a00 */
[-C--:B-1----:R-:W-:Y:S02]  /*5be60*/  HMMA.1688.F32.TF32 R168, R32, R190.reuse, R244 ;  /* 0x000000be20a8723c */ /* 0x082fe400000810f4 */
[----:B------:R-:W3:Y:S06]  /*5be70*/  LDL.LU R244, [R1+0x580] ;  /* 0x0005800001f47983 */ /* 0x000eec0000300800 */
[----:B--2---:R-:W-:Y:S01]  /*5be80*/  HMMA.1688.F32.TF32 R248, R24, R190, R248 ;  /* 0x000000be18f8723c */ /* 0x004fe200000810f8 */
[----:B------:R-:W1:Y:S11]  /*5be90*/  LDSM.16.M88.4 R188, [R0+0xac00] ;  /* 0x00ac000000bc783b */ /* 0x000e760000000200 */
[----:B------:R-:W-:Y:S11]  /*5bea0*/  @!UPT UIADD3 URZ, URZ, URZ, URZ ;  /* 0x0000003f3f3ff290 */ /* 0x000ff6000fffe03f */
[----:B------:R2:W-:Y:S01]  /*5beb0*/  STL.64 [R1+0x6b0], R248 ;  /* 0x0006b0f801007387 */ /* 0x0005e20000100a00 */
[----:B-1----:R-:W-:Y:S03]  /*5bec0*/  HMMA.1688.F32.TF32 R148, R4, R188, R148 ;  /* 0x000000bc0494723c */ /* 0x002fe60000081094 */
[----:B------:R-:W-:Y:S04]  /*5bed0*/  STL.64 [R1+0x6b8], R250 ;  /* 0x0006b8fa01007387 */ /* 0x000fe80000100a00 */
[----:B------:R-:W-:Y:S04]  /*5bee0*/  STL.64 [R1+0x5e0], R168 ;  /* 0x0005e0a801007387 */ /* 0x000fe80000100a00 */
[----:B------:R-:W-:Y:S04]  /*5bef0*/  STL.64 [R1+0x5e8], R170 ;  /* 0x0005e8aa01007387 */ /* 0x000fe80000100a00 */
[----:B------:R-:W3:Y:S04]  /*5bf00*/  LDL.LU R245, [R1+0x584] ;  /* 0x0005840001f57983 */ /* 0x000ee80000300800 */
[----:B------:R-:W3:Y:S04]  /*5bf10*/  LDL.LU R246, [R1+0x588] ;  /* 0x0005880001f67983 */ /* 0x000ee80000300800 */
[----:B------:R-:W3:Y:S04]  /*5bf20*/  LDL.LU R247, [R1+0x58c] ;  /* 0x00058c0001f77983 */ /* 0x000ee80000300800 */
[----:B------:R-:W-:Y:S01]  /*5bf30*/  STL [R1+0x30ec], R190 ;  /* 0x0030ecbe01007387 */ /* 0x000fe20000100800 */
[----:B------:R-:W-:-:S02]  /*5bf40*/  IMAD.MOV.U32 R185, RZ, RZ, R150 ;  /* 0x000000ffffb97224 */ /* 0x000fc400078e0096 */
[----:B------:R-:W-:Y:S01]  /*5bf50*/  IMAD.MOV.U32 R184, RZ, RZ, R151 ;  /* 0x000000ffffb87224 */ /* 0x000fe200078e0097 */
[----:B------:R-:W-:Y:S04]  /*5bf60*/  STL [R1+0x30e8], R191 ;  /* 0x0030e8bf01007387 */ /* 0x000fe80000100800 */
[----:B------:R1:W-:Y:S01]  /*5bf70*/  STL.64 [R1+0x380], R148 ;  /* 0x0003809401007387 */ /* 0x0003e20000100a00 */
[-C--:B------:R-:W-:Y:S03]  /*5bf80*/  HMMA.1688.F32.TF32 R240, R12, R188.reuse, R240 ;  /* 0x000000bc0cf0723c */ /* 0x080fe600000810f0 */
[----:B--2---:R-:W2:Y:S04]  /*5bf90*/  LDL.LU R248, [R1+0x830] ;  /* 0x0008300001f87983 */ /* 0x004ea80000300800 */
[----:B------:R-:W2:Y:S01]  /*5bfa0*/  LDL.LU R249, [R1+0x834] ;  /* 0x0008340001f97983 */ /* 0x000ea20000300800 */
[----:B-1----:R-:W-:Y:S03]  /*5bfb0*/  HMMA.1688.F32.TF32 R148, R8, R188, R228 ;  /* 0x000000bc0894723c */ /* 0x002fe600000810e4 */
[----:B------:R-:W2:Y:S04]  /*5bfc0*/  LDL.LU R250, [R1+0x838] ;  /* 0x0008380001fa7983 */ /* 0x000ea80000300800 */
[----:B------:R-:W2:Y:S09]  /*5bfd0*/  LDL.LU R251, [R1+0x83c] ;  /* 0x00083c0001fb7983 */ /* 0x000eb20000300800 */
[----:B------:R-:W-:-:S02]  /*5bfe0*/  IMAD.MOV.U32 R170, RZ, RZ, R240 ;  /* 0x000000ffffaa7224 */ /* 0x000fc400078e00f0 */
[----:B------:R-:W-:-:S05]  /*5bff0*/  IMAD.MOV.U32 R171, RZ, RZ, R241 ;  /* 0x000000ffffab7224 */ /* 0x000fca00078e00f1 */
[----:B------:R-:W-:Y:S01]  /*5c000*/  STL.64 [R1+0x2d0], R148 ;  /* 0x0002d09401007387 */ /* 0x000fe20000100a00 */
[----:B------:R-:W-:-:S03]  /*5c010*/  IMAD.MOV.U32 R190, RZ, RZ, R150 ;  /* 0x000000ffffbe7224 */ /* 0x000fc600078e0096 */
[----:B------:R-:W2:Y:S01]  /*5c020*/  LDL.LU R228, [R1+0x810] ;  /* 0x0008100001e47983 */ /* 0x000ea20000300800 */
[----:B------:R-:W-:-:S03]  /*5c030*/  IMAD.MOV.U32 R191, RZ, RZ, R151 ;  /* 0x000000ffffbf7224 */ /* 0x000fc600078e0097 */
[----:B------:R-:W2:Y:S01]  /*5c040*/  LDL.LU R229, [R1+0x814] ;  /* 0x0008140001e57983 */ /* 0x000ea20000300800 */
[----:B------:R-:W-:Y:S02]  /*5c050*/  IMAD.MOV.U32 R150, RZ, RZ, R242 ;  /* 0x000000ffff967224 */ /* 0x000fe400078e00f2 */
[----:B------:R-:W-:Y:S01]  /*5c060*/  IMAD.MOV.U32 R151, RZ, RZ, R243 ;  /* 0x000000ffff977224 */ /* 0x000fe200078e00f3 */
[----:B------:R-:W2:Y:S04]  /*5c070*/  LDL.LU R230, [R1+0x818] ;  /* 0x0008180001e67983 */ /* 0x000ea80000300800 */
[----:B------:R-:W2:Y:S04]  /*5c080*/  LDL.LU R231, [R1+0x81c] ;  /* 0x00081c0001e77983 */ /* 0x000ea80000300800 */
[----:B------:R-:W2:Y:S04]  /*5c090*/  LDL.LU.64 R242, [R1+0x3170] ;  /* 0x0031700001f27983 */ /* 0x000ea80000300a00 */
[----:B------:R-:W2:Y:S01]  /*5c0a0*/  LDL.LU.64 R240, [R1+0x3168] ;  /* 0x0031680001f07983 */ /* 0x000ea20000300a00 */
[-C--:B----4-:R-:W-:Y:S08]  /*5c0b0*/  HMMA.1688.F32.TF32 R208, R24, R206.reuse, R208 ;  /* 0x000000ce18d0723c */ /* 0x090ff000000810d0 */
[-C--:B--2---:R-:W-:Y:S11]  /*5c0c0*/  HMMA.1688.F32.TF32 R240, R20, R206.reuse, R240 ;  /* 0x000000ce14f0723c */ /* 0x084ff600000810f0 */
[----:B------:R-:W-:Y:S11]  /*5c0d0*/  @!UPT UIADD3 URZ, URZ, URZ, URZ ;  /* 0x0000003f3f3ff290 */ /* 0x000ff6000fffe03f */
[----:B------:R-:W-:Y:S01]  /*5c0e0*/  @!UPT UIADD3 URZ, URZ, URZ, URZ ;  /* 0x0000003f3f3ff290 */ /* 0x000fe2000fffe03f */
[----:B------:R-:W-:Y:S04]  /*5c0f0*/  STL.64 [R1+0xbc0], R240 ;  /* 0x000bc0f001007387 */ /* 0x000fe80000100a00 */
[----:B------:R1:W-:Y:S02]  /*5c100*/  STL.64 [R1+0xbc8], R242 ;  /* 0x000bc8f201007387 */ /* 0x0003e40000100a00 */
[-C--:B-1----:R-:W-:Y:S02]  /*5c110*/  HMMA.1688.F32.TF32 R240, R28, R206.reuse, R216 ;  /* 0x000000ce1cf0723c */ /* 0x082fe400000810d8 */
[----:B------:R-:W2:Y:S06]  /*5c120*/  LDL.LU R216, [R1+0x800] ;  /* 0x0008000001d87983 */ /* 0x000eac0000300800 */
[----:B-----5:R-:W-:Y:S11]  /*5c130*/  HMMA.1688.F32.TF32 R204, R32, R206, R212 ;  /* 0x000000ce20cc723c */ /* 0x020ff600000810d4 */
[----:B------:R-:W-:Y:S04]  /*5c140*/  @!UPT UIADD3 URZ, URZ, URZ, URZ ;  /* 0x0000003f3f3ff290 */ /* 0x000fe8000fffe03f */
[----:B------:R1:W-:Y:S04]  /*5c150*/  STL.64 [R1+0x900], R240 ;  /* 0x000900f001007387 */ /* 0x0003e80000100a00 */
[----:B------:R4:W-:Y:S04]  /*5c160*/  STL.64 [R1+0x908], R242 ;  /* 0x000908f201007387 */ /* 0x0009e80000100a00 */
[----:B------:R-:W2:Y:S04]  /*5c170*/  LDL.LU R217, [R1+0x804] ;  /* 0x0008040001d97983 */ /* 0x000ea80000300800 */
[----:B------:R-:W2:Y:S04]  /*5c180*/  LDL.LU R218, [R1+0x808] ;  /* 0x0008080001da7983 */ /* 0x000ea80000300800 */
[----:B------:R-:W2:Y:S04]  /*5c190*/  LDL.LU R219, [R1+0x80c] ;  /* 0x00080c0001db7983 */ /* 0x000ea80000300800 */
[----:B------:R-:W5:Y:S04]  /*5c1a0*/  LDL.LU R212, [R1+0x710] ;  /* 0x0007100001d47983 */ /* 0x000f680000300800 */
[----:B------:R-:W-:Y:S04]  /*5c1b0*/  STL.64 [R1+0x6a0], R208 ;  /* 0x0006a0d001007387 */ /* 0x000fe80000100a00 */
[----:B------:R-:W-:Y:S04]  /*5c1c0*/  STL.64 [R1+0x6a8], R210 ;  /* 0x0006a8d201007387 */ /* 0x000fe80000100a00 */
[----:B------:R-:W4:Y:S04]  /*5c1d0*/  LDSM.16.M88.4 R208, [R0+0xb000] ;  /* 0x00b0000000d0783b */ /* 0x000f280000000200 */
[----:B------:R1:W-:Y:S04]  /*5c1e0*/  STL.64 [R1+0x5d0], R204 ;  /* 0x0005d0cc01007387 */ /* 0x0003e80000100a00 */
[----:B------:R-:W-:Y:S04]  /*5c1f0*/  STL.64 [R1+0x5d8], R206 ;  /* 0x0005d8ce01007387 */ /* 0x000fe80000100a00 */
[----:B------:R-:W5:Y:S04]  /*5c200*/  LDL.LU R213, [R1+0x714] ;  /* 0x0007140001d57983 */ /* 0x000f680000300800 */
[----:B------:R-:W5:Y:S04]  /*5c210*/  LDL.LU R214, [R1+0x718] ;  /* 0x0007180001d67983 */ /* 0x000f680000300800 */
[----:B------:R-:W5:Y:S04]  /*5c220*/  LDL.LU R215, [R1+0x71c] ;  /* 0x00071c0001d77983 */ /* 0x000f680000300800 */
[----:B-1----:R-:W2:Y:S01]  /*5c230*/  LDL.LU R240, [R1+0x7f0] ;  /* 0x0007f00001f07983 */ /* 0x002ea20000300800 */
[----:B---3--:R-:W-:Y:S03]  /*5c240*/  HMMA.1688.F32.TF32 R244, R16, R188, R244 ;  /* 0x000000bc10f4723c */ /* 0x008fe600000810f4 */
[----:B------:R-:W2:Y:S04]  /*5c250*/  LDL.LU R241, [R1+0x7f4] ;  /* 0x0007f40001f17983 */ /* 0x000ea80000300800 */
[----:B----4-:R-:W2:Y:S04]  /*5c260*/  LDL.LU R242, [R1+0x7f8] ;  /* 0x0007f80001f27983 */ /* 0x010ea80000300800 */
[----:B------:R-:W2:Y:S01]  /*5c270*/  LDL.LU R243, [R1+0x7fc] ;  /* 0x0007fc0001f37983 */ /* 0x000ea20000300800 */
[-C--:B------:R-:W-:Y:S08]  /*5c280*/  HMMA.1688.F32.TF32 R248, R4, R208.reuse, R248 ;  /* 0x000000d004f8723c */ /* 0x080ff000000810f8 */
[----:B------:R-:W-:Y:S11]  /*5c290*/  HMMA.1688.F32.TF32 R228, R8, R208, R228 ;  /* 0x000000d008e4723c */ /* 0x000ff600000810e4 */
[----:B------:R-:W-:Y:S05]  /*5c2a0*/  @!UPT UIADD3 URZ, URZ, URZ, URZ ;  /* 0x0000003f3f3ff290 */ /* 0x000fea000fffe03f */
[----:B------:R-:W-:Y:S01]  /*5c2b0*/  IMAD.MOV.U32 R205, RZ, RZ, R248 ;  /* 0x000000ffffcd7224 */ /* 0x000fe200078e00f8 */
[----:B------:R-:W-:Y:S01]  /*5c2c0*/  MOV R189, R250 ;  /* 0x000000fa00bd7202 */ /* 0x000fe20000000f00 */
[----:B------:R-:W-:Y:S01]  /*5c2d0*/  IMAD.MOV.U32 R204, RZ, RZ, R249 ;  /* 0x000000ffffcc7224 */ /* 0x000fe200078e00f9 */
[----:B------:R-:W3:Y:S01]  /*5c2e0*/  LDL.LU R248, [R1+0x950] ;  /* 0x0009500001f87983 */ /* 0x000ee20000300800 */
[----:B------:R-:W-:-:S03]  /*5c2f0*/  IMAD.MOV.U32 R188, RZ, RZ, R251 ;  /* 0x000000ffffbc7224 */ /* 0x000fc600078e00fb */
[----:B------:R-:W3:Y:S01]  /*5c300*/  LDL.LU R249, [R1+0x954] ;  /* 0x0009540001f97983 */ /* 0x000ee20000300800 */
[----:B------:R-:W-:Y:S02]  /*5c310*/  IMAD.MOV.U32 R149, RZ, RZ, R230 ;  /* 0x000000ffff957224 */ /* 0x000fe400078e00e6 */
[----:B------:R-:W-:Y:S01]  /*5c320*/  IMAD.MOV.U32 R148, RZ, RZ, R231 ;  /* 0x000000ffff947224 */ /* 0x000fe200078e00e7 */
[----:B------:R-:W3:Y:S01]  /*5c330*/  LDL.LU R250, [R1+0x958] ;  /* 0x0009580001fa7983 */ /* 0x000ee20000300800 */
[----:B------:R-:W-:Y:S02]  /*5c340*/  IMAD.MOV.U32 R169, RZ, RZ, R228 ;  /* 0x000000ffffa97224 */ /* 0x000fe400078e00e4 */
[----:B------:R-:W-:Y:S01]  /*5c350*/  IMAD.MOV.U32 R168, RZ, RZ, R229 ;  /* 0x000000ffffa87224 */ /* 0x000fe200078e00e5 */
[----:B------:R-:W3:Y:S04]  /*5c360*/  LDL.LU R251, [R1+0x95c] ;  /* 0x00095c0001fb7983 */ /* 0x000ee80000300800 */
[----:B------:R-:W4:Y:S04]  /*5c370*/  LDL.LU.64 R230, [R1+0x3160] ;  /* 0x0031600001e67983 */ /* 0x000f280000300a00 */
[----:B------:R-:W4:Y:S01]  /*5c380*/  LDL.LU.64 R228, [R1+0x3158] ;  /* 0x0031580001e47983 */ /* 0x000f220000300a00 */
[----:B-----5:R-:W-:Y:S11]  /*5c390*/  HMMA.1688.F32.TF32 R212, R16, R208, R212 ;  /* 0x000000d010d4723c */ /* 0x020ff600000810d4 */
[----:B------:R-:W-:Y:S11]  /*5c3a0*/  @!UPT UIADD3 URZ, URZ, URZ, URZ ;  /* 0x0000003f3f3ff290 */ /* 0x000ff6000fffe03f */
[----:B------:R-:W-:Y:S01]  /*5c3b0*/  @!UPT UIADD3 URZ, URZ, URZ, URZ ;  /* 0x0000003f3f3ff290 */ /* 0x000fe2000fffe03f */
[----:B------:R1:W-:Y:S04]  /*5c3c0*/  STL [R1+0x30bc], R212 ;  /* 0x0030bcd401007387 */ /* 0x0003e80000100800 */
[----:B------:R5:W-:Y:S04]  /*5c3d0*/  STL [R1+0x30b8], R213 ;  /* 0x0030b8d501007387 */ /* 0x000be80000100800 */
[----:B------:R2:W-:Y:S04]  /*5c3e0*/  STL [R1+0x30b4], R214 ;  /* 0x0030b4d601007387 */ /* 0x0005e80000100800 */
[----:B------:R2:W-:Y:S04]  /*5c3f0*/  STL [R1+0x30b0], R215 ;  /* 0x0030b0d701007387 */ /* 0x0005e80000100800 */
[----:B-1----:R-:W3:Y:S04]  /*5c400*/  LDL.LU R212, [R1+0x880] ;  /* 0x0008800001d47983 */ /* 0x002ee80000300800 */
[----:B-----5:R-:W3:Y:S04]  /*5c410*/  LDL.LU R213, [R1+0x884] ;  /* 0x0008840001d57983 */ /* 0x020ee80000300800 */
[----:B--2---:R-:W3:Y:S04]  /*5c420*/  LDL.LU R214, [R1+0x888] ;  /* 0x0008880001d67983 */ /* 0x004ee80000300800 */
[----:B------:R-:W3:Y:S01]  /*5c430*/  LDL.LU R215, [R1+0x88c] ;  /* 0x00088c0001d77983 */ /* 0x000ee20000300800 */
[-C--:B----4-:R-:W-:Y:S11]  /*5c440*/  HMMA.1688.F32.TF32 R228, R20, R186.reuse, R228 ;  /* 0x000000ba14e4723c */ /* 0x090ff600000810e4 */
[----:B------:R-:W-:Y:S11]  /*5c450*/  @!UPT UIADD3 URZ, URZ, URZ, URZ ;  /* 0x0000003f3f3ff290 */ /* 0x000ff6000fffe03f */
[----:B------:R-:W-:Y:S01]  /*5c460*/  @!UPT UIADD3 URZ, URZ, URZ, URZ ;  /* 0x0000003f3f3ff290 */ /* 0x000fe2000fffe03f */
[----:B------:R-:W-:Y:S04]  /*5c470*/  STL.64 [R1+0xbb0], R228 ;  /* 0x000bb0e401007387 */ /* 0x000fe80000100a00 */
[----:B------:R1:W-:Y:S02]  /*5c480*/  STL.64 [R1+0xbb8], R230 ;  /* 0x000bb8e601007387 */ /* 0x0003e40000100a00 */
[-C--:B-1----:R-:W-:Y:S02]  /*5c490*/  HMMA.1688.F32.TF32 R228, R28, R186.reuse, R192 ;  /* 0x000000ba1ce4723c */ /* 0x082fe400000810c0 */
[----:B------:R-:W2:Y:S11]  /*5c4a0*/  LDL.LU R192, [R1+0x8a0] ;  /* 0x0008a00001c07983 */ /* 0x000eb60000300800 */
[----:B------:R-:W-:Y:S10]  /*5c4b0*/  @!UPT UIADD3 URZ, URZ, URZ, URZ ;  /* 0x0000003f3f3ff290 */ /* 0x000ff4000fffe03f */
[----:B------:R-:W-:Y:S04]  /*5c4c0*/  STL.64 [R1+0x8b0], R228 ;  /* 0x0008b0e401007387 */ /* 0x000fe80000100a00 */
[----:B------:R1:W-:Y:S04]  /*5c4d0*/  STL.64 [R1+0x8b8], R230 ;  /* 0x0008b8e601007387 */ /* 0x0003e80000100a00 */
[----:B------:R-:W2:Y:S04]  /*5c4e0*/  LDL.LU R193, [R1+0x8a4] ;  /* 0x0008a40001c17983 */ /* 0x000ea80000300800 */
[----:B------:R-:W2:Y:S01]  /*5c4f0*/  LDL.LU R194, [R1+0x8a8] ;  /* 0x0008a80001c27983 */ /* 0x000ea20000300800 */
[-C--:B-1----:R-:W-:Y:S03]  /*5c500*/  HMMA.1688.F32.TF32 R228, R24, R186.reuse, R196 ;  /* 0x000000ba18e4723c */ /* 0x082fe600000810c4 */
[----:B------:R-:W2:Y:S04]  /*5c510*/  LDL.LU R195, [R1+0x8ac] ;  /* 0x0008ac0001c37983 */ /* 0x000ea80000300800 */
[----:B------:R-:W4:Y:S11]  /*5c520*/  LDL.LU R196, [R1+0x8c0] ;  /* 0x0008c00001c47983 */ /* 0x000f360000300800 */
[----:B------:R-:W-:Y:S05]  /*5c530*/  @!UPT UIADD3 URZ, URZ, URZ, URZ ;  /* 0x0000003f3f3ff290 */ /* 0x000fea000fffe03f */
[----:B------:R-:W-:Y:S04]  /*5c540*/  STL.64 [R1+0x680], R228 ;  /* 0x000680e401007387 */ /* 0x000fe80000100a00 */
[----:B------:R-:W-:Y:S04]  /*5c550*/  STL.64 [R1+0x688], R230 ;  /* 0x000688e601007387 */ /* 0x000fe80000100a00 */
[----:B------:R-:W4:Y:S04]  /*5c560*/  LDL.LU R197, [R1+0x8c4] ;  /* 0x0008c40001c57983 */ /* 0x000f280000300800 */
[----:B------:R-:W4:Y:S04]  /*5c570*/  LDL.LU R198, [R1+0x8c8] ;  /* 0x0008c80001c67983 */ /* 0x000f280000300800 */
[----:B------:R-:W4:Y:S04]  /*5c580*/  LDL.LU R199, [R1+0x8cc] ;  /* 0x0008cc0001c77983 */ /* 0x000f280000300800 */
[----:B------:R-:W1:Y:S01]  /*5c590*/  LDSM.16.M88.4 R228, [R0+0xb400] ;  /* 0x00b4000000e4783b */ /* 0x000e620000000200 */
[----:B------:R-:W-:Y:S08]  /*5c5a0*/  HMMA.1688.F32.TF32 R200, R32, R186, R200 ;  /* 0x000000ba20c8723c */ /* 0x000ff000000810c8 */
[-C--:B------:R-:W-:Y:S08]  /*5c5b0*/  HMMA.1688.F32.TF32 R236, R4, R36.reuse, R236 ;  /* 0x0000002404ec723c */ /* 0x080ff000000810ec */
[-C--:B------:R-:W-:Y:S08]  /*5c5c0*/  HMMA.1688.F32.TF32 R172, R8, R36.reuse, R172 ;  /* 0x0000002408ac723c */ /* 0x080ff000000810ac */
[----:B------:R-:W-:Y:S01]  /*5c5d0*/  HMMA.1688.F32.TF32 R176, R12, R36, R176 ;  /* 0x000000240cb0723c */ /* 0x000fe200000810b0 */
[----:B-1----:R-:W-:Y:S04]  /*5c5e0*/  STL [R1+0x30ac], R230 ;  /* 0x0030ace601007387 */ /* 0x002fe80000100800 */
[----:B------:R-:W-:Y:S04]  /*5c5f0*/  STL.64 [R1+0x5c0], R200 ;  /* 0x0005c0c801007387 */ /* 0x000fe80000100a00 */
[----:B------:R4:W-:Y:S01]  /*5c600*/  STL.64 [R1+0x5c8], R202 ;  /* 0x0005c8ca01007387 */ /* 0x0009e20000100a00 */
[C---:B------:R-:W-:Y:S08]  /*5c610*/  HMMA.1688.F32.TF32 R240, R16.reuse, R228, R240 ;  /* 0x000000e410f0723c */ /* 0x040ff000000810f0 */
[----:B------:R-:W-:Y:S01]  /*5c620*/  HMMA.1688.F32.TF32 R180, R16, R36, R180 ;  /* 0x0000002410b4723c */ /* 0x000fe200000810b4 */
[----:B------:R-:W-:Y:S07]  /*5c630*/  STL [R1+0x30a8], R231 ;  /* 0x0030a8e701007387 */ /* 0x000fee0000100800 */
[-C--:B----4-:R-:W-:Y:S08]  /*5c640*/  HMMA.1688.F32.TF32 R200, R4, R228.reuse, R196 ;  /* 0x000000e404c8723c */ /* 0x090ff000000810c4 */
[-C--:B--2---:R-:W-:Y:S08]  /*5c650*/  HMMA.1688.F32.TF32 R196, R8, R228.reuse, R192 ;  /* 0x000000e408c4723c */ /* 0x084ff000000810c0 */
[----:B---3--:R-:W-:Y:S07]  /*5c660*/  HMMA.1688.F32.TF32 R192, R12, R228, R212 ;  /* 0x000000e40cc0723c */ /* 0x008fee00000810d4 */
[----:B------:R-:W-:Y:S04]  /*5c670*/  STL.64 [R1+0x360], R200 ;  /* 0x000360c801007387 */ /* 0x000fe80000100a00 */
[----:B------:R-:W-:Y:S04]  /*5c680*/  STL.64 [R1+0x368], R202 ;  /* 0x000368ca01007387 */ /* 0x000fe80000100a00 */
[----:B------:R-:W-:Y:S04]  /*5c690*/  STL.64 [R1+0x2a0], R196 ;  /* 0x0002a0c401007387 */ /* 0x000fe80000100a00 */
[----:B------:R1:W-:Y:S04]  /*5c6a0*/  STL.64 [R1+0x2a8], R198 ;  /* 0x0002a8c601007387 */ /* 0x0003e80000100a00 */
[----:B------:R-:W-:Y:S04]  /*5c6b0*/  STL.64 [R1+0x3088], R242 ;  /* 0x003088f201007387 */ /* 0x000fe80000100a00 */
[----:B------:R-:W-:Y:S01]  /*5c6c0*/  STL.64 [R1+0x210], R192 ;  /* 0x000210c001007387 */ /* 0x000fe20000100a00 */
[-C--:B-1----:R-:W-:Y:S03]  /*5c6d0*/  HMMA.1688.F32.TF32 R196, R20, R38.reuse, R236 ;  /* 0x0000002614c4723c */ /* 0x082fe600000810ec */
[----:B------:R1:W-:Y:S05]  /*5c6e0*/  STL.64 [R1+0x218], R194 ;  /* 0x000218c201007387 */ /* 0x0003ea0000100a00 */
[-C--:B-1----:R-:W-:Y:S08]  /*5c6f0*/  HMMA.1688.F32.TF32 R192, R28, R38.reuse, R172 ;  /* 0x000000261cc0723c */ /* 0x082ff000000810ac */
[-C--:B------:R-:W-:Y:S08]  /*5c700*/  HMMA.1688.F32.TF32 R172, R24, R38.reuse, R176 ;  /* 0x0000002618ac723c */ /* 0x080ff000000810b0 */
[----:B------:R-:W-:Y:S01]  /*5c710*/  HMMA.1688.F32.TF32 R36, R32, R38, R180 ;  /* 0x000000262024723c */ /* 0x000fe200000810b4 */
[----:B------:R1:W-:Y:S04]  /*5c720*/  STL.64 [R1+0x3080], R240 ;  /* 0x003080f001007387 */ /* 0x0003e80000100a00 */
[----:B------:R2:W-:Y:S04]  /*5c730*/  STL.64 [R1+0xba0], R196 ;  /* 0x000ba0c401007387 */ /* 0x0005e80000100a00 */
[----:B------:R3:W-:Y:S04]  /*5c740*/  STL.64 [R1+0xba8], R198 ;  /* 0x000ba8c601007387 */ /* 0x0007e80000100a00 */
[----:B------:R-:W-:Y:S04]  /*5c750*/  STL.64 [R1+0x880], R192 ;  /* 0x000880c001007387 */ /* 0x000fe80000100a00 */
[----:B------:R-:W-:Y:S04]  /*5c760*/  STL.64 [R1+0x888], R194 ;  /* 0x000888c201007387 */ /* 0x000fe80000100a00 */
[----:B-1----:R-:W4:Y:S04]  /*5c770*/  LDL.LU R240, [R1+0x940] ;  /* 0x0009400001f07983 */ /* 0x002f280000300800 */
[----:B------:R-:W-:Y:S04]  /*5c780*/  STL.64 [R1+0x670], R172 ;  /* 0x000670ac01007387 */ /* 0x000fe80000100a00 */
[----:B------:R-:W-:Y:S04]  /*5c790*/  STL.64 [R1+0x678], R174 ;  /* 0x000678ae01007387 */ /* 0x000fe80000100a00 */
[----:B------:R-:W-:Y:S04]  /*5c7a0*/  STL.64 [R1+0x5b0], R36 ;  /* 0x0005b02401007387 */ /* 0x000fe80000100a00 */
[----:B------:R-:W-:Y:S04]  /*5c7b0*/  STL.64 [R1+0x5b8], R38 ;  /* 0x0005b82601007387 */ /* 0x000fe80000100a00 */
[----:B------:R-:W4:Y:S04]  /*5c7c0*/  LDL.LU R241, [R1+0x944] ;  /* 0x0009440001f17983 */ /* 0x000f280000300800 */
[----:B------:R-:W4:Y:S04]  /*5c7d0*/  LDL.LU R242, [R1+0x948] ;  /* 0x0009480001f27983 */ /* 0x000f280000300800 */
[----:B------:R-:W4:Y:S04]  /*5c7e0*/  LDL.LU R243, [R1+0x94c] ;  /* 0x00094c0001f37983 */ /* 0x000f280000300800 */
[----:B--2---:R-:W2:Y:S04]  /*5c7f0*/  LDL.LU R196, [R1+0x930] ;  /* 0x0009300001c47983 */ /* 0x004ea80000300800 */
[----:B------:R-:W2:Y:S04]  /*5c800*/  LDL.LU R197, [R1+0x934] ;  /* 0x0009340001c57983 */ /* 0x000ea80000300800 */
[----:B---3--:R-:W2:Y:S04]  /*5c810*/  LDL.LU R198, [R1+0x938] ;  /* 0x0009380001c67983 */ /* 0x008ea80000300800 */
[----:B------:R-:W2:Y:S04]  /*5c820*/  LDL.LU R199, [R1+0x93c] ;  /* 0x00093c0001c77983 */ /* 0x000ea80000300800 */
[----:B------:R-:W3:Y:S04]  /*5c830*/  LDL.LU R212, [R1+0x850] ;  /* 0x0008500001d47983 */ /* 0x000ee80000300800 */
[----:B------:R-:W3:Y:S04]  /*5c840*/  LDL.LU R213, [R1+0x854] ;  /* 0x0008540001d57983 */ /* 0x000ee80000300800 */
[----:B------:R-:W3:Y:S04]  /*5c850*/  LDL.LU R214, [R1+0x858] ;  /* 0x0008580001d67983 */ /* 0x000ee80000300800 */
[----:B------:R-:W3:Y:S04]  /*5c860*/  LDL.LU R215, [R1+0x85c] ;  /* 0x00085c0001d77983 */ /* 0x000ee80000300800 */
[----:B------:R-:W1:Y:S02]  /*5c870*/  LDSM.16.M88.4 R36, [R0+0xb800] ;  /* 0x00b800000024783b */ /* 0x000e640000000200 */
[----:B-1----:R-:W-:Y:S02]  /*5c880*/  HMMA.1688.F32.TF32 R172, R4, R36, R248 ;  /* 0x0000002404ac723c */ /* 0x002fe400000810f8 */
        /* <DEDUP_REMOVED lines=17> */
[----:B------:R-:W-:Y:S02]  /*5c9a0*/  IMAD.MOV.U32 R238, RZ, RZ, R173 ;  /* 0x000000ffffee7224 */ /* 0x000fe400078e00ad */
[----:B------:R-:W-:Y:S02]  /*5c9b0*/  IMAD.MOV.U32 R237, RZ, RZ, R174 ;  /* 0x000000ffffed7224 */ /* 0x000fe400078e00ae */
[----:B------:R-:W-:-:S05]  /*5c9c0*/  IMAD.MOV.U32 R236, RZ, RZ, R175 ;  /* 0x000000ffffec7224 */ /* 0x000fca00078e00af */
[----:B------:R-:W-:Y:S04]  /*5c9d0*/  STL [R1+0x30cc], R236 ;  /* 0x0030ccec01007387 */ /* 0x000fe80000100800 */
[----:B------:R-:W-:Y:S04]  /*5c9e0*/  STL [R1+0x30c8], R238 ;  /* 0x0030c8ee01007387 */ /* 0x000fe80000100800 */
[----:B------:R1:W-:Y:S04]  /*5c9f0*/  STL [R1+0x30c4], R239 ;  /* 0x0030c4ef01007387 */ /* 0x0003e80000100800 */
[----:B------:R1:W-:Y:S01]  /*5ca00*/  STL [R1+0x30c0], R237 ;  /* 0x0030c0ed01007387 */ /* 0x0003e20000100800 */
[----:B------:R-:W-:Y:S08]  /*5ca10*/  HMMA.1688.F32.TF32 R232, R4, R40, R232 ;  /* 0x0000002804e8723c */ /* 0x000ff000000810e8 */
[-C--:B----4-:R-:W-:Y:S11]  /*5ca20*/  HMMA.1688.F32.TF32 R172, R8, R36.reuse, R240 ;  /* 0x0000002408ac723c */ /* 0x090ff600000810f0 */
[----:B------:R-:W-:Y:S11]  /*5ca30*/  @!UPT UIADD3 URZ, URZ, URZ, URZ ;  /* 0x0000003f3f3ff290 */ /* 0x000ff6000fffe03f */
[----:B------:R-:W-:Y:S02]  /*5ca40*/  @!UPT UIADD3 URZ, URZ, URZ, URZ ;  /* 0x0000003f3f3ff290 */ /* 0x000fe4000fffe03f */
[----:B------:R-:W-:Y:S02]  /*5ca50*/  IMAD.MOV.U32 R243, RZ, RZ, R172 ;  /* 0x000000fffff37224 */ /* 0x000fe400078e00ac */
[----:B------:R-:W-:Y:S02]  /*5ca60*/  IMAD.MOV.U32 R242, RZ, RZ, R173 ;  /* 0x000000fffff27224 */ /* 0x000fe400078e00ad */
[----:B------:R-:W-:Y:S02]  /*5ca70*/  IMAD.MOV.U32 R241, RZ, RZ, R174 ;  /* 0x000000fffff17224 */ /* 0x000fe400078e00ae */
[----:B------:R-:W-:Y:S02]  /*5ca80*/  IMAD.MOV.U32 R240, RZ, RZ, R175 ;  /* 0x000000fffff07224 */ /* 0x000fe400078e00af */
[-C--:B--2---:R-:W-:Y:S01]  /*5ca90*/  HMMA.1688.F32.TF32 R172, R12, R36.reuse, R196 ;  /* 0x000000240cac723c */ /* 0x084fe200000810c4 */
[----:B------:R-:W-:Y:S04]  /*5caa0*/  STL [R1+0x30d4], R242 ;  /* 0x0030d4f201007387 */ /* 0x000fe80000100800 */
[----:B------:R-:W-:Y:S11]  /*5cab0*/  STL [R1+0x30d0], R243 ;  /* 0x0030d0f301007387 */ /* 0x000ff60000100800 */
[----:B------:R-:W-:Y:S07]  /*5cac0*/  @!UPT UIADD3 URZ, URZ, URZ, URZ ;  /* 0x0000003f3f3ff290 */ /* 0x000fee000fffe03f */
[----:B------:R3:W-:Y:S01]  /*5cad0*/  STL.64 [R1+0x208], R174 ;  /* 0x000208ae01007387 */ /* 0x0007e20000100a00 */
[----:B-1----:R-:W-:Y:S02]  /*5cae0*/  IMAD.MOV.U32 R239, RZ, RZ, R172 ;  /* 0x000000ffffef7224 */ /* 0x002fe400078e00ac */
[----:B------:R-:W-:Y:S02]  /*5caf0*/  IMAD.MOV.U32 R237, RZ, RZ, R173 ;  /* 0x000000ffffed7224 */ /* 0x000fe400078e00ad */
[----:B---3--:R-:W-:Y:S11]  /*5cb00*/  HMMA.1688.F32.TF32 R172, R16, R36, R212 ;  /* 0x0000002410ac723c */ /* 0x008ff600000810d4 */
[----:B------:R-:W-:Y:S11]  /*5cb10*/  @!UPT UIADD3 URZ, URZ, URZ, URZ ;  /* 0x0000003f3f3ff290 */ /* 0x000ff6000fffe03f */
[----:B------:R-:W-:Y:S01]  /*5cb20*/  @!UPT UIADD3 URZ, URZ, URZ, URZ ;  /* 0x0000003f3f3ff290 */ /* 0x000fe2000fffe03f */
[----:B------:R-:W-:Y:S04]  /*5cb30*/  STL [R1+0x190], R172 ;  /* 0x000190ac01007387 */ /* 0x000fe80000100800 */
[----:B------:R-:W2:Y:S04]  /*5cb40*/  LDL.LU R196, [R1+0xa00] ;  /* 0x000a000001c47983 */ /* 0x000ea80000300800 */
[----:B------:R-:W2:Y:S04]  /*5cb50*/  LDL.LU R197, [R1+0xa04] ;  /* 0x000a040001c57983 */ /* 0x000ea80000300800 */
[----:B------:R-:W2:Y:S04]  /*5cb60*/  LDL.LU R198, [R1+0xa08] ;  /* 0x000a080001c67983 */ /* 0x000ea80000300800 */
[----:B------:R-:W2:Y:S04]  /*5cb70*/  LDL.LU R199, [R1+0xa0c] ;  /* 0x000a0c0001c77983 */ /* 0x000ea80000300800 */
[----:B------:R1:W-:Y:S02]  /*5cb80*/  STL.64 [R1+0x3090], R38 ;  /* 0x0030902601007387 */ /* 0x0003e40000100a00 */
[----:B-1----:R-:W-:Y:S01]  /*5cb90*/  HMMA.1688.F32.TF32 R36, R20, R42, R232 ;  /* 0x0000002a1424723c */ /* 0x002fe200000810e8 */
[----:B------:R-:W-:-:S02]  /*5cba0*/  IMAD.MOV.U32 R212, RZ, RZ, R173 ;  /* 0x000000ffffd47224 */ /* 0x000fc400078e00ad */
[----:B------:R-:W-:Y:S02]  /*5cbb0*/  IMAD.MOV.U32 R213, RZ, RZ, R174 ;  /* 0x000000ffffd57224 */ /* 0x000fe400078e00ae */
[----:B------:R-:W-:-:S03]  /*5cbc0*/  IMAD.MOV.U32 R214, RZ, RZ, R175 ;  /* 0x000000ffffd67224 */ /* 0x000fc600078e00af */
[-C--:B------:R-:W-:Y:S08]  /*5cbd0*/  HMMA.1688.F32.TF32 R172, R28, R42.reuse, R156 ;  /* 0x0000002a1cac723c */ /* 0x080ff0000008109c */
[-C--:B------:R-:W-:Y:S07]  /*5cbe0*/  HMMA.1688.F32.TF32 R156, R24, R42.reuse, R160 ;  /* 0x0000002a189c723c */ /* 0x080fee00000810a0 */
[----:B------:R-:W-:Y:S04]  /*5cbf0*/  STL.64 [R1+0xb90], R36 ;  /* 0x000b902401007387 */ /* 0x000fe80000100a00 */
[----:B------:R1:W-:Y:S02]  /*5cc00*/  STL.64 [R1+0xb98], R38 ;  /* 0x000b982601007387 */ /* 0x0003e40000100a00 */
[----:B-1----:R-:W-:Y:S02]  /*5cc10*/  HMMA.1688.F32.TF32 R36, R32, R42, R164 ;  /* 0x0000002a2024723c */ /* 0x002fe400000810a4 */
[----:B------:R-:W5:Y:S04]  /*5cc20*/  LDSM.16.M88.4 R40, [R0+0xbc00] ;  /* 0x00bc00000028783b */ /* 0x000f680000000200 */
[----:B------:R-:W-:Y:S04]  /*5cc30*/  STL.64 [R1+0x850], R172 ;  /* 0x000850ac01007387 */ /* 0x000fe80000100a00 */
[----:B------:R-:W-:Y:S04]  /*5cc40*/  STL.64 [R1+0x858], R174 ;  /* 0x000858ae01007387 */ /* 0x000fe80000100a00 */
[----:B------:R-:W-:Y:S04]  /*5cc50*/  STL.64 [R1+0x660], R156 ;  /* 0x0006609c01007387 */ /* 0x000fe80000100a00 */
[----:B------:R5:W-:Y:S02]  /*5cc60*/  STL.64 [R1+0x668], R158 ;  /* 0x0006689e01007387 */ /* 0x000be40000100a00 */
[C---:B-----5:R-:W-:Y:S03]  /*5cc70*/  HMMA.1688.F32.TF32 R156, R4.reuse, R40, R228 ;  /* 0x00000028049c723c */ /* 0x060fe600000810e4 */
[----:B------:R-:W-:Y:S04]  /*5cc80*/  STL.64 [R1+0x5a0], R36 ;  /* 0x0005a02401007387 */ /* 0x000fe80000100a00 */
[----:B------:R1:W-:Y:S01]  /*5cc90*/  STL.64 [R1+0x5a8], R38 ;  /* 0x0005a82601007387 */ /* 0x0003e20000100a00 */
[----:B------:R-:W-:Y:S11]  /*5cca0*/  HMMA.1688.F32.TF32 R224, R4, R44, R224 ;  /* 0x0000002c04e0723c */ /* 0x000ff600000810e0 */
[----:B------:R-:W-:Y:S05]  /*5ccb0*/  @!UPT UIADD3 URZ, URZ, URZ, URZ ;  /* 0x0000003f3f3ff290 */ /* 0x000fea000fffe03f */
[----:B-1----:R-:W-:Y:S02]  /*5ccc0*/  IMAD.MOV.U32 R39, RZ, RZ, R156 ;  /* 0x000000ffff277224 */ /* 0x002fe400078e009c */
[----:B------:R-:W-:Y:S02]  /*5ccd0*/  IMAD.MOV.U32 R38, RZ, RZ, R157 ;  /* 0x000000ffff267224 */ /* 0x000fe400078e009d */
[----:B------:R-:W-:Y:S02]  /*5cce0*/  IMAD.MOV.U32 R37, RZ, RZ, R158 ;  /* 0x000000ffff257224 */ /* 0x000fe400078e009e */
[----:B------:R-:W-:Y:S02]  /*5ccf0*/  IMAD.MOV.U32 R36, RZ, RZ, R159 ;  /* 0x000000ffff247224 */ /* 0x000fe400078e009f */
[-C--:B------:R-:W-:Y:S08]  /*5cd00*/  HMMA.1688.F32.TF32 R156, R8, R40.reuse, R200 ;  /* 0x00000028089c723c */ /* 0x080ff000000810c8 */
[-C--:B------:R-:W-:Y:S08]  /*5cd10*/  HMMA.1688.F32.TF32 R164, R12, R40.reuse, R192 ;  /* 0x000000280ca4723c */ /* 0x080ff000000810c0 */
[----:B------:R-:W-:Y:S07]  /*5cd20*/  HMMA.1688.F32.TF32 R160, R16, R40, R248 ;  /* 0x0000002810a0723c */ /* 0x000fee00000810f8 */
[----:B------:R-:W-:Y:S04]  /*5cd30*/  STL.64 [R1+0x280], R156 ;  /* 0x0002809c01007387 */ /* 0x000fe80000100a00 */
[----:B------:R1:W-:Y:S01]  /*5cd40*/  STL.64 [R1+0x288], R158 ;  /* 0x0002889e01007387 */ /* 0x0003e20000100a00 */
[----:B------:R-:W-:Y:S08]  /*5cd50*/  HMMA.1688.F32.TF32 R140, R8, R44, R140 ;  /* 0x0000002c088c723c */ /* 0x000ff0000008108c */
[-C--:B-1----:R-:W-:Y:S01]  /*5cd60*/  HMMA.1688.F32.TF32 R156, R20, R46.reuse, R224 ;  /* 0x0000002e149c723c */ /* 0x082fe200000810e0 */
[----:B------:R-:W-:Y:S04]  /*5cd70*/  STL.64 [R1+0x1f0], R164 ;  /* 0x0001f0a401007387 */ /* 0x000fe80000100a00 */
[----:B------:R-:W-:Y:S04]  /*5cd80*/  STL.64 [R1+0x1f8], R166 ;  /* 0x0001f8a601007387 */ /* 0x000fe80000100a00 */
[----:B------:R-:W3:Y:S04]  /*5cd90*/  LDL.LU R176, [R1+0x9f0] ;  /* 0x0009f00001b07983 */ /* 0x000ee80000300800 */
[----:B------:R-:W-:Y:S04]  /*5cda0*/  STL.64 [R1+0x180], R160 ;  /* 0x000180a001007387 */ /* 0x000fe80000100a00 */
[----:B------:R-:W-:Y:S06]  /*5cdb0*/  STL.64 [R1+0x188], R162 ;  /* 0x000188a201007387 */ /* 0x000fec0000100a00 */
[----:B------:R-:W-:Y:S04]  /*5cdc0*/  STL.64 [R1+0xb80], R156 ;  /* 0x000b809c01007387 */ /* 0x000fe80000100a00 */
[----:B------:R-:W-:Y:S04]  /*5cdd0*/  STL.64 [R1+0xb88], R158 ;  /* 0x000b889e01007387 */ /* 0x000fe80000100a00 */
[----:B------:R-:W3:Y:S01]  /*5cde0*/  LDL.LU R177, [R1+0x9f4] ;  /* 0x0009f40001b17983 */ /* 0x000ee20000300800 */
[----:B------:R-:W-:Y:S03]  /*5cdf0*/  HMMA.1688.F32.TF32 R140, R28, R46, R140 ;  /* 0x0000002e1c8c723c */ /* 0x000fe6000008108c */
[----:B------:R-:W3:Y:S04]  /*5ce00*/  LDL.LU R178, [R1+0x9f8] ;  /* 0x0009f80001b27983 */ /* 0x000ee80000300800 */
[----:B------:R-:W3:Y:S04]  /*5ce10*/  LDL.LU R179, [R1+0x9fc] ;  /* 0x0009fc0001b37983 */ /* 0x000ee80000300800 */
[----:B------:R-:W4:Y:S04]  /*5ce20*/  LDL.LU R192, [R1+0x9d0] ;  /* 0x0009d00001c07983 */ /* 0x000f280000300800 */
[----:B------:R-:W4:Y:S04]  /*5ce30*/  LDL.LU R193, [R1+0x9d4] ;  /* 0x0009d40001c17983 */ /* 0x000f280000300800 */
[----:B------:R-:W4:Y:S04]  /*5ce40*/  LDL.LU R194, [R1+0x9d8] ;  /* 0x0009d80001c27983 */ /* 0x000f280000300800 */
[----:B------:R-:W4:Y:S04]  /*5ce50*/  LDL.LU R195, [R1+0x9dc] ;  /* 0x0009dc0001c37983 */ /* 0x000f280000300800 */
[----:B------:R-:W5:Y:S04]  /*5ce60*/  LDL.LU R248, [R1+0x960] ;  /* 0x0009600001f87983 */ /* 0x000f680000300800 */
[----:B------:R-:W-:Y:S04]  /*5ce70*/  STL.64 [R1+0x830], R140 ;  /* 0x0008308c01007387 */ /* 0x000fe80000100a00 */
[----:B------:R1:W-:Y:S04]  /*5ce80*/  STL.64 [R1+0x838], R142 ;  /* 0x0008388e01007387 */ /* 0x0003e80000100a00 */
[----:B------:R-:W5:Y:S04]  /*5ce90*/  LDL.LU R249, [R1+0x964] ;  /* 0x0009640001f97983 */ /* 0x000f680000300800 */
[----:B------:R-:W5:Y:S04]  /*5cea0*/  LDL.LU R250, [R1+0x968] ;  /* 0x0009680001fa7983 */ /* 0x000f680000300800 */
[----:B------:R-:W5:Y:S01]  /*5ceb0*/  LDL.LU R251, [R1+0x96c] ;  /* 0x00096c0001fb7983 */ /* 0x000f620000300800 */
[-C--:B------:R-:W-:Y:S08]  /*5cec0*/  HMMA.1688.F32.TF32 R144, R12, R44.reuse, R144 ;  /* 0x0000002c0c90723c */ /* 0x080ff00000081090 */
[----:B------:R-:W-:Y:S11]  /*5ced0*/  HMMA.1688.F32.TF32 R152, R16, R44, R152 ;  /* 0x0000002c1098723c */ /* 0x000ff60000081098 */
[----:B------:R-:W-:Y:S05]  /*5cee0*/  @!UPT UIADD3 URZ, URZ, URZ, URZ ;  /* 0x0000003f3f3ff290 */ /* 0x000fea000fffe03f */
[-C--:B-1----:R-:W-:Y:S08]  /*5cef0*/  HMMA.1688.F32.TF32 R140, R24, R46.reuse, R144 ;  /* 0x0000002e188c723c */ /* 0x082ff00000081090 */
[----:B------:R-:W-:Y:S01]  /*5cf00*/  HMMA.1688.F32.TF32 R144, R32, R46, R152 ;  /* 0x0000002e2090723c */ /* 0x000fe20000081098 */
[----:B------:R-:W2:Y:S11]  /*5cf10*/  LDSM.16.M88.4 R44, [R0+0xc000] ;  /* 0x00c00000002c783b */ /* 0x000eb60000000200 */
[----:B------:R-:W-:Y:S03]  /*5cf20*/  @!UPT UIADD3 URZ, URZ, URZ, URZ ;  /* 0x0000003f3f3ff290 */ /* 0x000fe6000fffe03f */
[----:B------:R-:W-:Y:S04]  /*5cf30*/  STL.64 [R1+0x640], R140 ;  /* 0x0006408c01007387 */ /* 0x000fe80000100a00 */
[----:B------:R2:W-:Y:S04]  /*5cf40*/  STL.64 [R1+0x648], R142 ;  /* 0x0006488e01007387 */ /* 0x0005e80000100a00 */
[----:B------:R-:W-:Y:S04]  /*5cf50*/  STL.64 [R1+0x590], R144 ;  /* 0x0005909001007387 */ /* 0x000fe80000100a00 */
[----:B------:R3:W-:Y:S04]  /*5cf60*/  STL.64 [R1+0x598], R146 ;  /* 0x0005989201007387 */ /* 0x0007e80000100a00 */
        /* <DEDUP_REMOVED lines=12> */
[-C--:B--2---:R-:W-:Y:S03]  /*5d030*/  HMMA.1688.F32.TF32 R140, R4, R44.reuse, R196 ;  /* 0x0000002c048c723c */ /* 0x084fe600000810c4 */
[----:B------:R-:W2:Y:S04]  /*5d040*/  LDL.LU R196, [R1+0x430] ;  /* 0x0004300001c47983 */ /* 0x000ea80000300800 */
[----:B------:R-:W2:Y:S04]  /*5d050*/  LDL.LU R197, [R1+0x434] ;  /* 0x0004340001c57983 */ /* 0x000ea80000300800 */
[----:B------:R-:W2:Y:S11]  /*5d060*/  LDL.LU R198, [R1+0x438] ;  /* 0x0004380001c67983 */ /* 0x000eb60000300800 */
[----:B------:R-:W-:Y:S02]  /*5d070*/  @!UPT UIADD3 URZ, URZ, URZ, URZ ;  /* 0x0000003f3f3ff290 */ /* 0x000fe4000fffe03f */
[----:B------:R-:W-:Y:S01]  /*5d080*/  IMAD.MOV.U32 R227, RZ, RZ, R140 ;  /* 0x000000ffffe37224 */ /* 0x000fe200078e008c */
[----:B------:R-:W-:Y:S01]  /*5d090*/  MOV R224, R143 ;  /* 0x0000008f00e07202 */ /* 0x000fe20000000f00 */
[----:B------:R-:W-:Y:S02]  /*5d0a0*/  IMAD.MOV.U32 R226, RZ, RZ, R141 ;  /* 0x000000ffffe27224 */ /* 0x000fe400078e008d */
[----:B------:R-:W-:Y:S01]  /*5d0b0*/  IMAD.MOV.U32 R225, RZ, RZ, R142 ;  /* 0x000000ffffe17224 */ /* 0x000fe200078e008e */
[-C--:B---3--:R-:W-:Y:S08]  /*5d0c0*/  HMMA.1688.F32.TF32 R144, R8, R44.reuse, R176 ;  /* 0x0000002c0890723c */ /* 0x088ff000000810b0 */
[-C--:B----4-:R-:W-:Y:S11]  /*5d0d0*/  HMMA.1688.F32.TF32 R140, R12, R44.reuse, R192 ;  /* 0x0000002c0c8c723c */ /* 0x090ff600000810c0 */
[----:B------:R-:W-:Y:S04]  /*5d0e0*/  @!UPT UIADD3 URZ, URZ, URZ, URZ ;  /* 0x0000003f3f3ff290 */ /* 0x000fe8000fffe03f */
[----:B------:R-:W-:Y:S04]  /*5d0f0*/  STL.64 [R1+0x160], R144 ;  /* 0x0001609001007387 */ /* 0x000fe80000100a00 */
[----:B------:R-:W-:Y:S04]  /*5d100*/  STL.64 [R1+0x168], R146 ;  /* 0x0001689201007387 */ /* 0x000fe80000100a00 */
[----:B------:R-:W-:Y:S04]  /*5d110*/  STL.64 [R1+0x150], R140 ;  /* 0x0001508c01007387 */ /* 0x000fe80000100a00 */
[----:B------:R5:W-:Y:S02]  /*5d120*/  STL.64 [R1+0x158], R142 ;  /* 0x0001588e01007387 */ /* 0x000be40000100a00 */
[----:B-----5:R-:W-:Y:S11]  /*5d130*/  HMMA.1688.F32.TF32 R140, R16, R44, R248 ;  /* 0x0000002c108c723c */ /* 0x020ff600000810f8 */
[----:B------:R-:W-:Y:S11]  /*5d140*/  @!UPT UIADD3 URZ, URZ, URZ, URZ ;  /* 0x0000003f3f3ff290 */ /* 0x000ff6000fffe03f */
[----:B------:R-:W-:Y:S01]  /*5d150*/  @!UPT UIADD3 URZ, URZ, URZ, URZ ;  /* 0x0000003f3f3ff290 */ /* 0x000fe2000fffe03f */
[----:B------:R1:W-:Y:S04]  /*5d160*/  STL [R1+0x140], R140 ;  /* 0x0001408c01007387 */ /* 0x0003e80000100800 */
        /* <DEDUP_REMOVED lines=8> */
[----:B------:R-:W-:Y:S02]  /*5d1f0*/  IMAD.MOV.U32 R2, RZ, RZ, R142 ;  /* 0x000000ffff027224 */ /* 0x000fe400078e008e */
[----:B------:R-:W-:Y:S02]  /*5d200*/  IMAD.MOV.U32 R252, RZ, RZ, R143 ;  /* 0x000000fffffc7224 */ /* 0x000fe400078e008f */
[----:B-1----:R-:W-:Y:S01]  /*5d210*/  HMMA.1688.F32.TF32 R140, R28, R50, R124 ;  /* 0x000000321c8c723c */ /* 0x002fe2000008107c */
[----:B------:R-:W-:-:S02]  /*5d220*/  IMAD.MOV.U32 R192, RZ, RZ, R49 ;  /* 0x000000ffffc07224 */ /* 0x000fc400078e0031 */
[----:B------:R-:W-:-:S05]  /*5d230*/  IMAD.MOV.U32 R193, RZ, RZ, R48 ;  /* 0x000000ffffc17224 */ /* 0x000fca00078e0030 */
[-C--:B------:R-:W-:Y:S08]  /*5d240*/  HMMA.1688.F32.TF32 R124, R24, R50.reuse, R132 ;  /* 0x00000032187c723c */ /* 0x080ff00000081084 */
[-C--:B------:R-:W-:Y:S08]  /*5d250*/  HMMA.1688.F32.TF32 R144, R20, R50.reuse, R220 ;  /* 0x000000321490723c */ /* 0x080ff000000810dc */
[----:B------:R-:W-:Y:S01]  /*5d260*/  HMMA.1688.F32.TF32 R132, R32, R50, R136 ;  /* 0x000000322084723c */ /* 0x000fe20000081088 */
[----:B------:R-:W1:Y:S04]  /*5d270*/  LDSM.16.M88.4 R48, [R0+0xc400] ;  /* 0x00c400000030783b */ /* 0x000e680000000200 */
[----:B------:R-:W-:Y:S04]  /*5d280*/  STL [R1+0x2f58], R252 ;  /* 0x002f58fc01007387 */ /* 0x000fe80000100800 */
[----:B------:R-:W-:Y:S04]  /*5d290*/  STL [R1+0x2f54], R2 ;  /* 0x002f540201007387 */ /* 0x000fe80000100800 */
[----:B------:R-:W-:Y:S04]  /*5d2a0*/  STL [R1+0x2f50], R3 ;  /* 0x002f500301007387 */ /* 0x000fe80000100800 */
[----:B------:R-:W-:Y:S04]  /*5d2b0*/  STL.64 [R1+0x9d0], R144 ;  /* 0x0009d09001007387 */ /* 0x000fe80000100a00 */
[----:B------:R-:W-:Y:S04]  /*5d2c0*/  STL.64 [R1+0x9d8], R146 ;  /* 0x0009d89201007387 */ /* 0x000fe80000100a00 */
[----:B------:R-:W-:Y:S04]  /*5d2d0*/  STL.64 [R1+0x810], R140 ;  /* 0x0008108c01007387 */ /* 0x000fe80000100a00 */
[----:B------:R-:W-:Y:S04]  /*5d2e0*/  STL.64 [R1+0x818], R142 ;  /* 0x0008188e01007387 */ /* 0x000fe80000100a00 */
[----:B------:R-:W-:Y:S04]  /*5d2f0*/  STL.64 [R1+0x630], R124 ;  /* 0x0006307c01007387 */ /* 0x000fe80000100a00 */
[----:B------:R1:W-:Y:S02]  /*5d300*/  STL.64 [R1+0x638], R126 ;  /* 0x0006387e01007387 */ /* 0x0003e40000100a00 */
[-C--:B-1----:R-:W-:Y:S02]  /*5d310*/  HMMA.1688.F32.TF32 R124, R4, R48.reuse, R228 ;  /* 0x00000030047c723c */ /* 0x082fe400000810e4 */
[----:B------:R-:W-:Y:S04]  /*5d320*/  STL.64 [R1+0x580], R132 ;  /* 0x0005808401007387 */ /* 0x000fe80000100a00 */
[----:B------:R-:W-:Y:S11]  /*5d330*/  STL.64 [R1+0x588], R134 ;  /* 0x0005888601007387 */ /* 0x000ff60000100a00 */
[----:B------:R-:W-:Y:S06]  /*5d340*/  @!UPT UIADD3 URZ, URZ, URZ, URZ ;  /* 0x0000003f3f3ff290 */ /* 0x000fec000fffe03f */
[----:B------:R1:W-:Y:S01]  /*5d350*/  STL [R1+0x134], R125 ;  /* 0x0001347d01007387 */ /* 0x0003e20000100800 */
[----:B------:R-:W-:Y:S02]  /*5d360*/  IMAD.MOV.U32 R215, RZ, RZ, R124 ;  /* 0x000000ffffd77224 */ /* 0x000fe400078e007c */
[----:B------:R-:W-:Y:S02]  /*5d370*/  IMAD.MOV.U32 R230, RZ, RZ, R126 ;  /* 0x000000ffffe67224 */ /* 0x000fe400078e007e */
[----:B------:R-:W-:Y:S02]  /*5d380*/  IMAD.MOV.U32 R231, RZ, RZ, R127 ;  /* 0x000000ffffe77224 */ /* 0x000fe400078e007f */
[-C--:B-1----:R-:W-:Y:S08]  /*5d390*/  HMMA.1688.F32.TF32 R124, R8, R48.reuse, R172 ;  /* 0x00000030087c723c */ /* 0x082ff000000810ac */
[----:B------:R-:W-:Y:S08]  /*5d3a0*/  HMMA.1688.F32.TF32 R132, R12, R48, R200 ;  /* 0x000000300c84723c */ /* 0x000ff000000810c8 */
[----:B------:R-:W-:Y:S07]  /*5d3b0*/  HMMA.1688.F32.TF32 R112, R8, R52, R112 ;  /* 0x000000340870723c */ /* 0x000fee0000081070 */
[----:B------:R-:W-:Y:S01]  /*5d3c0*/  STL.64 [R1+0x120], R124 ;  /* 0x0001207c01007387 */ /* 0x000fe20000100a00 */
[----:B------:R-:W-:-:S03]  /*5d3d0*/  IMAD.MOV.U32 R252, RZ, RZ, R127 ;  /* 0x000000fffffc7224 */ /* 0x000fc600078e007f */
[----:B------:R2:W-:Y:S01]  /*5d3e0*/  STL [R1+0x128], R126 ;  /* 0x0001287e01007387 */ /* 0x0005e20000100800 */
[----:B------:R-:W-:Y:S08]  /*5d3f0*/  HMMA.1688.F32.TF32 R116, R12, R52, R116 ;  /* 0x000000340c74723c */ /* 0x000ff00000081074 */
[C---:B--2---:R-:W-:Y:S08]  /*5d400*/  HMMA.1688.F32.TF32 R124, R16.reuse, R48, R196 ;  /* 0x00000030107c723c */ /* 0x044ff000000810c4 */
[----:B------:R-:W-:Y:S01]  /*5d410*/  HMMA.1688.F32.TF32 R120, R16, R52, R120 ;  /* 0x000000341078723c */ /* 0x000fe20000081078 */
[----:B------:R-:W-:Y:S04]  /*5d420*/  STL [R1+0x2f5c], R252 ;  /* 0x002f5cfc01007387 */ /* 0x000fe80000100800 */
[----:B------:R-:W-:Y:S04]  /*5d430*/  STL.64 [R1+0x110], R132 ;  /* 0x0001108401007387 */ /* 0x000fe80000100a00 */
[----:B------:R1:W-:Y:S07]  /*5d440*/  STL.64 [R1+0x118], R134 ;  /* 0x0001188601007387 */ /* 0x0003ee0000100a00 */
[----:B------:R-:W-:-:S02]  /*5d450*/  IMAD.MOV.U32 R2, RZ, RZ, R124 ;  /* 0x000000ffff027224 */ /* 0x000fc400078e007c */
[----:B------:R-:W-:Y:S02]  /*5d460*/  IMAD.MOV.U32 R3, RZ, RZ, R125 ;  /* 0x000000ffff037224 */ /* 0x000fe400078e007d */
[----:B------:R-:W-:Y:S01]  /*5d470*/  IMAD.MOV.U32 R49, RZ, RZ, R126 ;  /* 0x000000ffff317224 */ /* 0x000fe200078e007e */
[----:B-1----:R-:W-:Y:S01]  /*5d480*/  HMMA.1688.F32.TF32 R132, R20, R54, R192 ;  /* 0x000000361484723c */ /* 0x002fe200000810c0 */
[----:B------:R-:W-:-:S07]  /*5d490*/  IMAD.MOV.U32 R48, RZ, RZ, R127 ;  /* 0x000000ffff307224 */ /* 0x000fce00078e007f */
        /* <DEDUP_REMOVED lines=16> */
[----:B------:R-:W2:Y:S04]  /*5d5a0*/  LDL.LU R157, [R1+0x4b4] ;  /* 0x0004b400019d7983 */ /* 0x000ea80000300800 */
[----:B------:R-:W2:Y:S04]  /*5d5b0*/  LDL.LU R158, [R1+0x4b8] ;  /* 0x0004b800019e7983 */ /* 0x000ea80000300800 */
[----:B------:R-:W2:Y:S04]  /*5d5c0*/  LDL.LU R159, [R1+0x4bc] ;  /* 0x0004bc00019f7983 */ /* 0x000ea80000300800 */
[----:B------:R-:W3:Y:S04]  /*5d5d0*/  LDSM.16.M88.4 R52, [R0+0xc800] ;  /* 0x00c800000034783b */ /* 0x000ee80000000200 */
        /* <DEDUP_REMOVED lines=23> */
[----:B---3--:R-:W-:Y:S03]  /*5d750*/  HMMA.1688.F32.TF32 R112, R4, R52, R248 ;  /* 0x000000340470723c */ /* 0x008fe600000810f8 */
        /* <DEDUP_REMOVED lines=14> */
[----:B------:R-:W-:Y:S01]  /*5d840*/  IMAD.MOV.U32 R251, RZ, RZ, R56 ;  /* 0x000000fffffb7224 */ /* 0x000fe200078e0038 */
[-C--:B--2---:R-:W-:Y:S11]  /*5d850*/  HMMA.1688.F32.TF32 R112, R8, R52.reuse, R156 ;  /* 0x000000340870723c */ /* 0x084ff6000008109c */
[----:B------:R-:W-:Y:S11]  /*5d860*/  @!UPT UIADD3 URZ, URZ, URZ, URZ ;  /* 0x0000003f3f3ff290 */ /* 0x000ff6000fffe03f */
[----:B------:R-:W-:Y:S02]  /*5d870*/  @!UPT UIADD3 URZ, URZ, URZ, URZ ;  /* 0x0000003f3f3ff290 */ /* 0x000fe4000fffe03f */
[----:B------:R-:W-:Y:S01]  /*5d880*/  IMAD.MOV.U32 R49, RZ, RZ, R112 ;  /* 0x000000ffff317224 */ /* 0x000fe200078e0070 */
[----:B------:R-:W-:Y:S01]  /*5d890*/  MOV R3, R113 ;  /* 0x0000007100037202 */ /* 0x000fe20000000f00 */
[----:B------:R-:W-:Y:S02]  /*5d8a0*/  IMAD.MOV.U32 R2, RZ, RZ, R114 ;  /* 0x000000ffff027224 */ /* 0x000fe400078e0072 */
[----:B------:R-:W-:Y:S02]  /*5d8b0*/  IMAD.MOV.U32 R252, RZ, RZ, R115 ;  /* 0x000000fffffc7224 */ /* 0x000fe400078e0073 */
[-C--:B-----5:R-:W-:Y:S01]  /*5d8c0*/  HMMA.1688.F32.TF32 R112, R12, R52.reuse, R232 ;  /* 0x000000340c70723c */ /* 0x0a0fe200000810e8 */
[----:B------:R-:W-:Y:S04]  /*5d8d0*/  STL [R1+0x2f7c], R49 ;  /* 0x002f7c3101007387 */ /* 0x000fe80000100800 */
[----:B------:R-:W-:Y:S04]  /*5d8e0*/  STL [R1+0x2f78], R3 ;  /* 0x002f780301007387 */ /* 0x000fe80000100800 */
[----:B------:R-:W-:Y:S04]  /*5d8f0*/  STL [R1+0x2f74], R2 ;  /* 0x002f740201007387 */ /* 0x000fe80000100800 */
[----:B------:R-:W-:Y:S10]  /*5d900*/  STL [R1+0x2f70], R252 ;  /* 0x002f70fc01007387 */ /* 0x000ff40000100800 */
[----:B------:R-:W-:Y:S04]  /*5d910*/  STL.64 [R1+0xd0], R112 ;  /* 0x0000d07001007387 */ /* 0x000fe80000100a00 */
[----:B------:R3:W-:Y:S01]  /*5d920*/  STL.64 [R1+0xd8], R114 ;  /* 0x0000d87201007387 */ /* 0x0007e20000100a00 */
[----:B----4-:R-:W-:Y:S11]  /*5d930*/  HMMA.1688.F32.TF32 R120, R16, R52, R180 ;  /* 0x000000341078723c */ /* 0x010ff600000810b4 */
[----:B------:R-:W-:Y:S11]  /*5d940*/  @!UPT UIADD3 URZ, URZ, URZ, URZ ;  /* 0x0000003f3f3ff290 */ /* 0x000ff6000fffe03f */
[----:B------:R-:W-:Y:S01]  /*5d950*/  @!UPT UIADD3 URZ, URZ, URZ, URZ ;  /* 0x0000003f3f3ff290 */ /* 0x000fe2000fffe03f */
[----:B------:R-:W-:Y:S01]  /*5d960*/  STL.64 [R1+0xc0], R120 ;  /* 0x0000c07801007387 */ /* 0x000fe20000100a00 */
[-C--:B---3--:R-:W-:Y:S08]  /*5d970*/  HMMA.1688.F32.TF32 R112, R28, R58.reuse, R96 ;  /* 0x0000003a1c70723c */ /* 0x088ff00000081060 */
[-C--:B------:R-:W-:Y:S08]  /*5d980*/  HMMA.1688.F32.TF32 R96, R24, R58.reuse, R100 ;  /* 0x0000003a1860723c */ /* 0x080ff00000081064 */
[-C--:B------:R-:W-:Y:S08]  /*5d990*/  HMMA.1688.F32.TF32 R116, R20, R58.reuse, R176 ;  /* 0x0000003a1474723c */ /* 0x080ff000000810b0 */
[----:B------:R-:W-:Y:S01]  /*5d9a0*/  HMMA.1688.F32.TF32 R100, R32, R58, R104 ;  /* 0x0000003a2064723c */ /* 0x000fe20000081068 */
[----:B------:R-:W1:Y:S04]  /*5d9b0*/  LDSM.16.M88.4 R56, [R0+0xcc00] ;  /* 0x00cc00000038783b */ /* 0x000e680000000200 */
[----:B------:R-:W-:Y:S10]  /*5d9c0*/  STL.64 [R1+0xc8], R122 ;  /* 0x0000c87a01007387 */ /* 0x000ff40000100a00 */
[----:B------:R-:W-:Y:S04]  /*5d9d0*/  STL.64 [R1+0x990], R116 ;  /* 0x0009907401007387 */ /* 0x000fe80000100a00 */
[----:B------:R-:W-:Y:S04]  /*5d9e0*/  STL.64 [R1+0x998], R118 ;  /* 0x0009987601007387 */ /* 0x000fe80000100a00 */
[----:B------:R-:W-:Y:S04]  /*5d9f0*/  STL.64 [R1+0x7f0], R112 ;  /* 0x0007f07001007387 */ /* 0x000fe80000100a00 */
[----:B------:R-:W-:Y:S04]  /*5da00*/  STL.64 [R1+0x7f8], R114 ;  /* 0x0007f87201007387 */ /* 0x000fe80000100a00 */
[----:B------:R-:W-:Y:S04]  /*5da10*/  STL.64 [R1+0x600], R96 ;  /* 0x0006006001007387 */ /* 0x000fe80000100a00 */
[----:B------:R1:W-:Y:S02]  /*5da20*/  STL.64 [R1+0x608], R98 ;  /* 0x0006086201007387 */ /* 0x0003e40000100a00 */
[-C--:B-1----:R-:W-:Y:S02]  /*5da30*/  HMMA.1688.F32.TF32 R96, R4, R56.reuse, R172 ;  /* 0x000000380460723c */ /* 0x082fe400000810ac */
[----:B------:R-:W-:Y:S11]  /*5da40*/  STL.64 [R1+0x4b0], R100 ;  /* 0x0004b06401007387 */ /* 0x000ff60000100a00 */
[----:B------:R-:W-:Y:S11]  /*5da50*/  @!UPT UIADD3 URZ, URZ, URZ, URZ ;  /* 0x0000003f3f3ff290 */ /* 0x000ff6000fffe03f */
[----:B------:R-:W-:Y:S02]  /*5da60*/  IMAD.MOV.U32 R235, RZ, RZ, R96 ;  /* 0x000000ffffeb7224 */ /* 0x000fe400078e0060 */
[----:B------:R-:W-:Y:S02]  /*5da70*/  IMAD.MOV.U32 R234, RZ, RZ, R97 ;  /* 0x000000ffffea7224 */ /* 0x000fe400078e0061 */
[----:B------:R-:W-:Y:S02]  /*5da80*/  IMAD.MOV.U32 R233, RZ, RZ, R98 ;  /* 0x000000ffffe97224 */ /* 0x000fe400078e0062 */
[----:B------:R-:W-:Y:S02]  /*5da90*/  IMAD.MOV.U32 R232, RZ, RZ, R99 ;  /* 0x000000ffffe87224 */ /* 0x000fe400078e0063 */
[-C--:B------:R-:W-:Y:S01]  /*5daa0*/  HMMA.1688.F32.TF32 R96, R8, R56.reuse, R200 ;  /* 0x000000380860723c */ /* 0x080fe200000810c8 */
[----:B------:R1:W-:Y:S07]  /*5dab0*/  STL.64 [R1+0x4b8], R102 ;  /* 0x0004b86601007387 */ /* 0x0003ee0000100a00 */
[-C--:B-1----:R-:W-:Y:S11]  /*5dac0*/  HMMA.1688.F32.TF32 R100, R12, R56.reuse, R196 ;  /* 0x000000380c64723c */ /* 0x082ff600000810c4 */
[----:B------:R-:W-:Y:S04]  /*5dad0*/  @!UPT UIADD3 URZ, URZ, URZ, URZ ;  /* 0x0000003f3f3ff290 */ /* 0x000fe8000fffe03f */
[----:B------:R1:W-:Y:S01]  /*5dae0*/  STL [R1+0xa8], R98 ;  /* 0x0000a86201007387 */ /* 0x0003e20000100800 */
[----:B------:R-:W-:Y:S02]  /*5daf0*/  IMAD.MOV.U32 R2, RZ, RZ, R96 ;  /* 0x000000ffff027224 */ /* 0x000fe400078e0060 */
[----:B------:R-:W-:Y:S02]  /*5db00*/  IMAD.MOV.U32 R252, RZ, RZ, R97 ;  /* 0x000000fffffc7224 */ /* 0x000fe400078e0061 */
[----:B------:R-:W-:Y:S02]  /*5db10*/  IMAD.MOV.U32 R48, RZ, RZ, R99 ;  /* 0x000000ffff307224 */ /* 0x000fe400078e0063 */
[----:B-1----:R-:W-:Y:S01]  /*5db20*/  HMMA.1688.F32.TF32 R96, R16, R56, R192 ;  /* 0x000000381060723c */ /* 0x002fe200000810c0 */
[----:B------:R1:W-:Y:S04]  /*5db30*/  STL [R1+0x2f88], R252 ;  /* 0x002f88fc01007387 */ /* 0x0003e80000100800 */
[----:B------:R2:W-:Y:S04]  /*5db40*/  STL [R1+0x2f84], R2 ;  /* 0x002f840201007387 */ /* 0x0005e80000100800 */
[----:B------:R-:W-:Y:S04]  /*5db50*/  STL [R1+0x2f80], R48 ;  /* 0x002f803001007387 */ /* 0x000fe80000100800 */
[----:B------:R-:W-:Y:S04]  /*5db60*/  STL.64 [R1+0x90], R100 ;  /* 0x0000906401007387 */ /* 0x000fe80000100a00 */
[----:B------:R3:W-:Y:S06]  /*5db70*/  STL.64 [R1+0x98], R102 ;  /* 0x0000986601007387 */ /* 0x0007ec0000100a00 */
[----:B------:R4:W-:Y:S01]  /*5db80*/  STL.64 [R1+0x80], R96 ;  /* 0x0000806001007387 */ /* 0x0009e20000100a00 */
[----:B-1----:R-:W-:-:S02]  /*5db90*/  IMAD.MOV.U32 R252, RZ, RZ, R98 ;  /* 0x000000fffffc7224 */ /* 0x002fc400078e0062 */
[----:B--2---:R-:W-:Y:S01]  /*5dba0*/  IMAD.MOV.U32 R2, RZ, RZ, R99 ;  /* 0x000000ffff027224 */ /* 0x004fe200078e0063 */
[-C--:B---3--:R-:W-:Y:S08]  /*5dbb0*/  HMMA.1688.F32.TF32 R100, R20, R62.reuse, R248 ;  /* 0x0000003e1464723c */ /* 0x088ff000000810f8 */
[-C--:B----4-:R-:W-:Y:S08]  /*5dbc0*/  HMMA.1688.F32.TF32 R96, R28, R62.reuse, R80 ;  /* 0x0000003e1c60723c */ /* 0x090ff00000081050 */
[-C--:B------:R-:W-:Y:S01]  /*5dbd0*/  HMMA.1688.F32.TF32 R80, R24, R62.reuse, R84 ;  /* 0x0000003e1850723c */ /* 0x080fe20000081054 */
[----:B------:R-:W-:Y:S04]  /*5dbe0*/  STL [R1+0x2f90], R2 ;  /* 0x002f900201007387 */ /* 0x000fe80000100800 */
[----:B------:R-:W-:Y:S04]  /*5dbf0*/  STL [R1+0x2f8c], R252 ;  /* 0x002f8cfc01007387 */ /* 0x000fe80000100800 */
[----:B------:R-:W-:Y:S04]  /*5dc00*/  STL.64 [R1+0x970], R100 ;  /* 0x0009706401007387 */ /* 0x000fe80000100a00 */
[----:B------:R-:W-:Y:S04]  /*5dc10*/  STL.64 [R1+0x978], R102 ;  /* 0x0009786601007387 */ /* 0x000fe80000100a00 */
[----:B------:R-:W2:Y:S04]  /*5dc20*/  LDL.LU R156, [R1+0xc20] ;  /* 0x000c2000019c7983 */ /* 0x000ea80000300800 */
[----:B------:R-:W-:Y:S04]  /*5dc30*/  STL.64 [R1+0x7d0], R96 ;  /* 0x0007d06001007387 */ /* 0x000fe80000100a00 */
[----:B------:R-:W-:Y:S04]  /*5dc40*/  STL.64 [R1+0x7d8], R98 ;  /* 0x0007d86201007387 */ /* 0x000fe80000100a00 */
[----:B------:R-:W-:Y:S04]  /*5dc50*/  STL.64 [R1+0x560], R80 ;  /* 0x0005605001007387 */ /* 0x000fe80000100a00 */
[----:B------:R1:W-:Y:S04]  /*5dc60*/  STL.64 [R1+0x568], R82 ;  /* 0x0005685201007387 */ /* 0x0003e80000100a00 */
[----:B------:R-:W2:Y:S04]  /*5dc70*/  LDL.LU R157, [R1+0xc24] ;  /* 0x000c2400019d7983 */ /* 0x000ea80000300800 */
[----:B------:R-:W2:Y:S01]  /*5dc80*/  LDL.LU R158, [R1+0xc28] ;  /* 0x000c2800019e7983 */ /* 0x000ea20000300800 */
[----:B-1----:R-:W-:Y:S03]  /*5dc90*/  HMMA.1688.F32.TF32 R80, R32, R62, R92 ;  /* 0x0000003e2050723c */ /* 0x002fe6000008105c */
[----:B------:R-:W2:Y:S04]  /*5dca0*/  LDL.LU R159, [R1+0xc2c] ;  /* 0x000c2c00019f7983 */ /* 0x000ea80000300800 */
[----:B------:R-:W3:Y:S11]  /*5dcb0*/  LDL.LU R180, [R1+0x500] ;  /* 0x0005000001b47983 */ /* 0x000ef60000300800 */
[----:B------:R-:W-:Y:S05]  /*5dcc0*/  @!UPT UIADD3 URZ, URZ, URZ, URZ ;  /* 0x0000003f3f3ff290 */ /* 0x000fea000fffe03f */
[----:B------:R-:W-:Y:S04]  /*5dcd0*/  STL.64 [R1+0x490], R80 ;  /* 0x0004905001007387 */ /* 0x000fe80000100a00 */
[----:B------:R-:W-:Y:S04]  /*5dce0*/  STL.64 [R1+0x498], R82 ;  /* 0x0004985201007387 */ /* 0x000fe80000100a00 */
        /* <DEDUP_REMOVED lines=21> */
[----:B------:R-:W5:Y:S04]  /*5de40*/  LDL.LU R192, [R1+0xd80] ;  /* 0x000d800001c07983 */ /* 0x000f680000300800 */
[----:B------:R-:W2:Y:S04]  /*5de50*/  LDSM.16.M88.4 R60, [R0+0xd000] ;  /* 0x00d00000003c783b */ /* 0x000ea80000000200 */
[----:B------:R-:W5:Y:S04]  /*5de60*/  LDL.LU R193, [R1+0xd84] ;  /* 0x000d840001c17983 */ /* 0x000f680000300800 */
[----:B------:R-:W5:Y:S04]  /*5de70*/  LDL.LU R194, [R1+0xd88] ;  /* 0x000d880001c27983 */ /* 0x000f680000300800 */
[----:B------:R-:W5:Y:S04]  /*5de80*/  LDL.LU R195, [R1+0xd8c] ;  /* 0x000d8c0001c37983 */ /* 0x000f680000300800 */
[----:B------:R-:W5:Y:S04]  /*5de90*/  LDL.LU R248, [R1+0x510] ;  /* 0x0005100001f87983 */ /* 0x000f680000300800 */
[----:B------:R-:W5:Y:S04]  /*5dea0*/  LDL.LU R249, [R1+0x514] ;  /* 0x0005140001f97983 */ /* 0x000f680000300800 */
[----:B------:R-:W5:Y:S04]  /*5deb0*/  LDL.LU R250, [R1+0x518] ;  /* 0x0005180001fa7983 */ /* 0x000f680000300800 */
[----:B------:R-:W5:Y:S01]  /*5dec0*/  LDL.LU R251, [R1+0x51c] ;  /* 0x00051c0001fb7983 */ /* 0x000f620000300800 */
        /* <DEDUP_REMOVED lines=9> */
[----:B------:R-:W-:Y:S01]  /*5df60*/  @!UPT UIADD3 URZ, URZ, URZ, URZ ;  /* 0x0000003f3f3ff290 */ /* 0x000fe2000fffe03f */
[----:B------:R4:W-:Y:S01]  /*5df70*/  STL [R1+0x50], R80 ;  /* 0x0000505001007387 */ /* 0x0009e20000100800 */
[----:B------:R-:W-:Y:S02]  /*5df80*/  IMAD.MOV.U32 R48, RZ, RZ, R81 ;  /* 0x000000ffff307224 */ /* 0x000fe400078e0051 */
[----:B------:R-:W-:Y:S02]  /*5df90*/  IMAD.MOV.U32 R49, RZ, RZ, R82 ;  /* 0x000000ffff317224 */ /* 0x000fe400078e0052 */
[----:B------:R-:W-:Y:S02]  /*5dfa0*/  IMAD.MOV.U32 R3, RZ, RZ, R83 ;  /* 0x000000ffff037224 */ /* 0x000fe400078e0053 */
[-C--:B----4-:R-:W-:Y:S01]  /*5dfb0*/  HMMA.1688.F32.TF32 R80, R12, R60.reuse, R176 ;  /* 0x0000003c0c50723c */ /* 0x090fe200000810b0 */
[----:B------:R-:W-:Y:S04]  /*5dfc0*/  STL [R1+0x2f98], R49 ;  /* 0x002f983101007387 */ /* 0x000fe80000100800 */
[----:B------:R-:W-:Y:S11]  /*5dfd0*/  STL [R1+0x2f94], R48 ;  /* 0x002f943001007387 */ /* 0x000ff60000100800 */
[----:B------:R-:W-:Y:S07]  /*5dfe0*/  @!UPT UIADD3 URZ, URZ, URZ, URZ ;  /* 0x0000003f3f3ff290 */ /* 0x000fee000fffe03f */
[----:B------:R5:W-:Y:S01]  /*5dff0*/  STL.64 [R1+0x40], R80 ;  /* 0x0000405001007387 */ /* 0x000be20000100a00 */
[----:B------:R-:W-:Y:S02]  /*5e000*/  IMAD.MOV.U32 R2, RZ, RZ, R82 ;  /* 0x000000ffff027224 */ /* 0x000fe400078e0052 */
[----:B------:R-:W-:Y:S02]  /*5e010*/  IMAD.MOV.U32 R252, RZ, RZ, R83 ;  /* 0x000000fffffc7224 */ /* 0x000fe400078e0053 */
[----:B-----5:R-:W-:Y:S01]  /*5e020*/  HMMA.1688.F32.TF32 R80, R16, R60, R172 ;  /* 0x0000003c1050723c */ /* 0x020fe200000810ac */
[----:B------:R-:W-:Y:S11]  /*5e030*/  STL.64 [R1+0x3010], R42 ;  /* 0x0030102a01007387 */ /* 0x000ff60000100a00 */
[----:B------:R-:W-:Y:S11]  /*5e040*/  @!UPT UIADD3 URZ, URZ, URZ, URZ ;  /* 0x0000003f3f3ff290 */ /* 0x000ff6000fffe03f */
[----:B------:R-:W-:Y:S01]  /*5e050*/  @!UPT UIADD3 URZ, URZ, URZ, URZ ;  /* 0x0000003f3f3ff290 */ /* 0x000fe2000fffe03f */
[----:B------:R-:W-:Y:S02]  /*5e060*/  IMAD.MOV.U32 R41, RZ, RZ, R82 ;  /* 0x000000ffff297224 */ /* 0x000fe400078e0052 */
[----:B------:R-:W-:Y:S01]  /*5e070*/  IMAD.MOV.U32 R40, RZ, RZ, R83 ;  /* 0x000000ffff287224 */ /* 0x000fe200078e0053 */
[----:B------:R-:W-:Y:S01]  /*5e080*/  MOV R44, R81 ;  /* 0x00000051002c7202 */ /* 0x000fe20000000f00 */
[----:B------:R-:W-:-:S03]  /*5e090*/  IMAD.MOV.U32 R45, RZ, RZ, R80 ;  /* 0x000000ffff2d7224 */ /* 0x000fc600078e0050 */
        /* <DEDUP_REMOVED lines=15> */
[----:B------:R-:W1:Y:S05]  /*5e190*/  LDSM.16.M88.4 R64, [R0+0xd400] ;  /* 0x00d400000040783b */ /* 0x000e6a0000000200 */
[----:B------:R-:W-:Y:S04]  /*5e1a0*/  STL.64 [R1+0x460], R44 ;  /* 0x0004602c01007387 */ /* 0x000fe80000100a00 */
[----:B------:R-:W-:Y:S04]  /*5e1b0*/  STL.64 [R1+0x468], R46 ;  /* 0x0004682e01007387 */ /* 0x000fe80000100a00 */
[----:B------:R-:W2:Y:S04]  /*5e1c0*/  LDL.LU R200, [R1+0x530] ;  /* 0x0005300001c87983 */ /* 0x000ea80000300800 */
[----:B------:R-:W2:Y:S04]  /*5e1d0*/  LDL.LU R201, [R1+0x534] ;  /* 0x0005340001c97983 */ /* 0x000ea80000300800 */
[----:B------:R-:W2:Y:S04]  /*5e1e0*/  LDL.LU R202, [R1+0x538] ;  /* 0x0005380001ca7983 */ /* 0x000ea80000300800 */
[----:B------:R-:W2:Y:S04]  /*5e1f0*/  LDL.LU R203, [R1+0x53c] ;  /* 0x00053c0001cb7983 */ /* 0x000ea80000300800 */
[----:B------:R-:W3:Y:S04]  /*5e200*/  LDL.LU R71, [R1+0x3144] ;  /* 0x0031440001477983 */ /* 0x000ee80000300800 */
[----:B------:R-:W4:Y:S04]  /*5e210*/  LDL.LU R70, [R1+0x3140] ;  /* 0x0031400001467983 */ /* 0x000f280000300800 */
[----:B------:R-:W5:Y:S01]  /*5e220*/  LDL.LU R164, [R1+0xa30] ;  /* 0x000a300001a47983 */ /* 0x000f620000300800 */
[----:B-1----:R-:W-:Y:S03]  /*5e230*/  HMMA.1688.F32.TF32 R40, R4, R64, R192 ;  /* 0x000000400428723c */ /* 0x002fe600000810c0 */
[----:B------:R-:W5:Y:S04]  /*5e240*/  LDL.LU R165, [R1+0xa34] ;  /* 0x000a340001a57983 */ /* 0x000f680000300800 */
[----:B------:R-:W5:Y:S04]  /*5e250*/  LDL.LU R166, [R1+0xa38] ;  /* 0x000a380001a67983 */ /* 0x000f680000300800 */
[----:B------:R-:W5:Y:S01]  /*5e260*/  LDL.LU R167, [R1+0xa3c] ;  /* 0x000a3c0001a77983 */ /* 0x000f620000300800 */
[----:B------:R-:W-:Y:S03]  /*5e270*/  HMMA.1688.F32.TF32 R216, R12, R208, R216 ;  /* 0x000000d00cd8723c */ /* 0x000fe600000810d8 */
[----:B------:R-:W2:Y:S04]  /*5e280*/  LDL.LU R180, [R1+0x2b0] ;  /* 0x0002b00001b47983 */ /* 0x000ea80000300800 */
[----:B------:R-:W2:Y:S04]  /*5e290*/  LDL.LU R181, [R1+0x2b4] ;  /* 0x0002b40001b57983 */ /* 0x000ea80000300800 */
[----:B------:R-:W2:Y:S01]  /*5e2a0*/  LDL.LU R182, [R1+0x2b8] ;  /* 0x0002b80001b67983 */ /* 0x000ea20000300800 */
[----:B------:R-:W-:-:S02]  /*5e2b0*/  IMAD.MOV.U32 R229, RZ, RZ, R40 ;  /* 0x000000ffffe57224 */ /* 0x000fc400078e0028 */
[----:B------:R-:W-:Y:S01]  /*5e2c0*/  IMAD.MOV.U32 R228, RZ, RZ, R41 ;  /* 0x000000ffffe47224 */ /* 0x000fe200078e0029 */
[----:B------:R-:W2:Y:S01]  /*5e2d0*/  LDL.LU R183, [R1+0x2bc] ;  /* 0x0002bc0001b77983 */ /* 0x000ea20000300800 */
[----:B------:R-:W-:Y:S02]  /*5e2e0*/  IMAD.MOV.U32 R209, RZ, RZ, R42 ;  /* 0x000000ffffd17224 */ /* 0x000fe400078e002a */
[----:B------:R-:W-:Y:S02]  /*5e2f0*/  IMAD.MOV.U32 R208, RZ, RZ, R43 ;  /* 0x000000ffffd07224 */ /* 0x000fe400078e002b */
[----:B------:R-:W-:Y:S01]  /*5e300*/  HMMA.1688.F32.TF32 R40, R8, R64, R248 ;  /* 0x000000400828723c */ /* 0x000fe200000810f8 */
        /* <DEDUP_REMOVED lines=10> */
[----:B---3--:R-:W-:-:S02]  /*5e3b0*/  IMAD.MOV.U32 R159, RZ, RZ, R71 ;  /* 0x000000ffff9f7224 */ /* 0x008fc400078e0047 */
[----:B----4-:R-:W-:Y:S02]  /*5e3c0*/  IMAD.MOV.U32 R158, RZ, RZ, R70 ;  /* 0x000000ffff9e7224 */ /* 0x010fe400078e0046 */
[----:B------:R-:W3:Y:S04]  /*5e3d0*/  LDL.LU R70, [R1+0x313c] ;  /* 0x00313c0001467983 */ /* 0x000ee80000300800 */
        /* <DEDUP_REMOVED lines=17> */
[-C--:B-----5:R-:W-:Y:S08]  /*5e4f0*/  HMMA.1688.F32.TF32 R40, R12, R64.reuse, R164 ;  /* 0x000000400c28723c */ /* 0x0a0ff000000810a4 */
[----:B--2---:R-:W-:Y:S01]  /*5e500*/  HMMA.1688.F32.TF32 R248, R16, R64, R248 ;  /* 0x0000004010f8723c */ /* 0x004fe200000810f8 */
[----:B------:R-:W-:Y:S11]  /*5e510*/  STL.64 [R1+0x2fe0], R54 ;  /* 0x002fe03601007387 */ /* 0x000ff60000100a00 */
[----:B------:R-:W-:Y:S04]  /*5e520*/  @!UPT UIADD3 URZ, URZ, URZ, URZ ;  /* 0x0000003f3f3ff290 */ /* 0x000fe8000fffe03f */
[----:B------:R-:W-:Y:S02]  /*5e530*/  IMAD.MOV.U32 R49, RZ, RZ, R40 ;  /* 0x000000ffff317224 */ /* 0x000fe400078e0028 */
[----:B------:R-:W-:Y:S02]  /*5e540*/  IMAD.MOV.U32 R48, RZ, RZ, R41 ;  /* 0x000000ffff307224 */ /* 0x000fe400078e0029 */
[----:B------:R-:W-:Y:S02]  /*5e550*/  IMAD.MOV.U32 R61, RZ, RZ, R42 ;  /* 0x000000ffff3d7224 */ /* 0x000fe400078e002a */
[----:B------:R-:W-:Y:S01]  /*5e560*/  IMAD.MOV.U32 R60, RZ, RZ, R43 ;  /* 0x000000ffff3c7224 */ /* 0x000fe200078e002b */
[----:B------:R-:W-:Y:S04]  /*5e570*/  STL.64 [R1+0x2fd8], R52 ;  /* 0x002fd83401007387 */ /* 0x000fe80000100a00 */
[----:B------:R-:W-:Y:S01]  /*5e580*/  STL.64 [R1+0x2fd0], R58 ;  /* 0x002fd03a01007387 */ /* 0x000fe20000100a00 */
[----:B------:R-:W-:-:S03]  /*5e590*/  IMAD.MOV.U32 R178, RZ, RZ, R69 ;  /* 0x000000ffffb27224 */ /* 0x000fc600078e0045 */
[----:B------:R-:W-:Y:S01]  /*5e5a0*/  STL.64 [R1+0x2fc8], R56 ;  /* 0x002fc83801007387 */ /* 0x000fe20000100a00 */
[----:B------:R-:W-:-:S03]  /*5e5b0*/  IMAD.MOV.U32 R179, RZ, RZ, R68 ;  /* 0x000000ffffb37224 */ /* 0x000fc600078e0044 */
[----:B------:R-:W-:Y:S04]  /*5e5c0*/  STL.64 [R1+0x2ff0], R50 ;  /* 0x002ff03201007387 */ /* 0x000fe80000100a00 */
[----:B------:R1:W-:Y:S04]  /*5e5d0*/  STL.64 [R1+0x2fe8], R48 ;  /* 0x002fe83001007387 */ /* 0x0003e80000100a00 */
[----:B------:R-:W-:Y:S04]  /*5e5e0*/  STL.64 [R1+0x2fc0], R62 ;  /* 0x002fc03e01007387 */ /* 0x000fe80000100a00 */
[----:B------:R-:W-:Y:S04]  /*5e5f0*/  STL.64 [R1+0x2fb8], R60 ;  /* 0x002fb83c01007387 */ /* 0x000fe80000100a00 */
[----:B------:R-:W-:Y:S04]  /*5e600*/  STL.64 [R1+0x2fb0], R66 ;  /* 0x002fb04201007387 */ /* 0x000fe80000100a00 */
[----:B------:R-:W-:Y:S04]  /*5e610*/  STL.64 [R1+0x2fa8], R250 ;  /* 0x002fa8fa01007387 */ /* 0x000fe80000100a00 */
[----:B------:R-:W-:Y:S01]  /*5e620*/  STL.64 [R1+0x2fa0], R248 ;  /* 0x002fa0f801007387 */ /* 0x000fe20000100a00 */
[-C--:B---3--:R-:W-:Y:S08]  /*5e630*/  HMMA.1688.F32.TF32 R40, R20, R70.reuse, R160 ;  /* 0x000000461428723c */ /* 0x088ff000000810a0 */
[-C--:B-1----:R-:W-:Y:S08]  /*5e640*/  HMMA.1688.F32.TF32 R48, R28, R70.reuse, R156 ;  /* 0x000000461c30723c */ /* 0x082ff0000008109c */
        /* <DEDUP_REMOVED lines=9> */
[-C--:B----4-:R-:W-:Y:S08]  /*5e6e0*/  HMMA.1688.F32.TF32 R72, R4, R68.reuse, R172 ;  /* 0x000000440448723c */ /* 0x090ff000000810ac */
[-C--:B------:R-:W-:Y:S08]  /*5e6f0*/  HMMA.1688.F32.TF32 R76, R8, R68.reuse, R200 ;  /* 0x00000044084c723c */ /* 0x080ff000000810c8 */
[-C--:B------:R-:W-:Y:S01]  /*5e700*/  HMMA.1688.F32.TF32 R80, R12, R68.reuse, R196 ;  /* 0x000000440c50723c */ /* 0x080fe200000810c4 */
[----:B------:R-:W-:Y:S04]  /*5e710*/  STL.64 [R1+0x450], R40 ;  /* 0x0004502801007387 */ /* 0x000fe80000100a00 */
[----:B------:R1:W-:Y:S04]  /*5e720*/  STL.64 [R1+0x458], R42 ;  /* 0x0004582a01007387 */ /* 0x0003e80000100a00 */
[----:B------:R-:W-:Y:S04]  /*5e730*/  STL.64 [R1+0x3020], R74 ;  /* 0x0030204a01007387 */ /* 0x000fe80000100a00 */
[----:B------:R-:W-:Y:S01]  /*5e740*/  STL.64 [R1+0x3018], R72 ;  /* 0x0030184801007387 */ /* 0x000fe20000100a00 */
[----:B------:R-:W-:Y:S03]  /*5e750*/  HMMA.1688.F32.TF32 R84, R16, R68, R192 ;  /* 0x000000441054723c */ /* 0x000fe600000810c0 */
[----:B------:R-:W-:Y:S04]  /*5e760*/  STL.64 [R1+0x3030], R78 ;  /* 0x0030304e01007387 */ /* 0x000fe80000100a00 */
[----:B------:R-:W-:Y:S04]  /*5e770*/  STL.64 [R1+0x3028], R76 ;  /* 0x0030284c01007387 */ /* 0x000fe80000100a00 */
[----:B------:R-:W-:Y:S04]  /*5e780*/  STL.64 [R1+0x3040], R82 ;  /* 0x0030405201007387 */ /* 0x000fe80000100a00 */
[----:B------:R-:W-:Y:S04]  /*5e790*/  STL.64 [R1+0x3038], R80 ;  /* 0x0030385001007387 */ /* 0x000fe80000100a00 */
        /* <DEDUP_REMOVED lines=12> */
[----:B------:R-:W4:Y:S04]  /*5e860*/  LDL.LU R91, [R1+0x3134] ;  /* 0x00313400015b7983 */ /* 0x000f280000300800 */
[----:B------:R-:W5:Y:S04]  /*5e870*/  LDL.LU R90, [R1+0x3130] ;  /* 0x00313000015a7983 */ /* 0x000f680000300800 */
[----:B------:R-:W2:Y:S04]  /*5e880*/  LDL.LU R110, [R1+0x312c] ;  /* 0x00312c00016e7983 */ /* 0x000ea80000300800 */
[----:B------:R-:W3:Y:S01]  /*5e890*/  LDL.LU R111, [R1+0x3128] ;  /* 0x00312800016f7983 */ /* 0x000ee20000300800 */
[----:B------:R-:W-:Y:S01]  /*5e8a0*/  IMAD.MOV.U32 R178, RZ, RZ, R130 ;  /* 0x000000ffffb27224 */ /* 0x000fe200078e0082 */
[----:B------:R-:W-:-:S02]  /*5e8b0*/  MOV R179, R131 ;  /* 0x0000008300b37202 */ /* 0x000fc40000000f00 */
[----:B------:R-:W4:Y:S04]  /*5e8c0*/  LDL.LU R176, [R1+0x300] ;  /* 0x0003000001b07983 */ /* 0x000f280000300800 */
[----:B------:R-:W4:Y:S04]  /*5e8d0*/  LDL.LU R177, [R1+0x304] ;  /* 0x0003040001b17983 */ /* 0x000f280000300800 */
[----:B------:R-:W4:Y:S04]  /*5e8e0*/  LDL.LU R130, [R1+0x3124] ;  /* 0x0031240001827983 */ /* 0x000f280000300800 */
[----:B------:R-:W4:Y:S01]  /*5e8f0*/  LDL.LU R131, [R1+0x3120] ;  /* 0x0031200001837983 */ /* 0x000f220000300800 */
[----:B--2---:R-:W-:-:S03]  /*5e900*/  IMAD.MOV.U32 R180, RZ, RZ, R110 ;  /* 0x000000ffffb47224 */ /* 0x004fc600078e006e */
[----:B------:R-:W2:Y:S01]  /*5e910*/  LDL.LU R110, [R1+0x311c] ;  /* 0x00311c00016e7983 */ /* 0x000ea20000300800 */
[----:B---3--:R-:W-:-:S03]  /*5e920*/  IMAD.MOV.U32 R181, RZ, RZ, R111 ;  /* 0x000000ffffb57224 */ /* 0x008fc600078e006f */
[----:B------:R-:W3:Y:S01]  /*5e930*/  LDL.LU R111, [R1+0x3118] ;  /* 0x00311800016f7983 */ /* 0x000ee20000300800 */
[----:B-----5:R-:W-:Y:S02]  /*5e940*/  IMAD.MOV.U32 R182, RZ, RZ, R90 ;  /* 0x000000ffffb67224 */ /* 0x020fe400078e005a */
[----:B----4-:R-:W-:Y:S01]  /*5e950*/  IMAD.MOV.U32 R183, RZ, RZ, R91 ;  /* 0x000000ffffb77224 */ /* 0x010fe200078e005b */
        /* <DEDUP_REMOVED lines=15> */
[----:B------:R-:W3:Y:S01]  /*5ea50*/  LDL.LU R110, [R1+0x3108] ;  /* 0x00310800016e7983 */ /* 0x000ee20000300800 */
[----:B----4-:R-:W-:Y:S02]  /*5ea60*/  IMAD.MOV.U32 R155, RZ, RZ, R90 ;  /* 0x000000ffff9b7224 */ /* 0x010fe400078e005a */
[----:B-----5:R-:W-:Y:S01]  /*5ea70*/  IMAD.MOV.U32 R154, RZ, RZ, R91 ;  /* 0x000000ffff9a7224 */ /* 0x020fe200078e005b */
[----:B------:R-:W4:Y:S04]  /*5ea80*/  LDL.LU R152, [R1+0x260] ;  /* 0x0002600001987983 */ /* 0x000f280000300800 */
[----:B------:R-:W4:Y:S04]  /*5ea90*/  LDL.LU R153, [R1+0x264] ;  /* 0x0002640001997983 */ /* 0x000f280000300800 */
[----:B------:R-:W5:Y:S04]  /*5eaa0*/  LDL.LU R91, [R1+0x3104] ;  /* 0x00310400015b7983 */ /* 0x000f680000300800 */
[----:B------:R-:W4:Y:S04]  /*5eab0*/  LDL.LU R90, [R1+0x3100] ;  /* 0x00310000015a7983 */ /* 0x000f280000300800 */
[----:B------:R-:W4:Y:S04]  /*5eac0*/  LDL.LU R124, [R1+0x310] ;  /* 0x00031000017c7983 */ /* 0x000f280000300800 */
[----:B------:R-:W4:Y:S01]  /*5ead0*/  LDL.LU R125, [R1+0x314] ;  /* 0x00031400017d7983 */ /* 0x000f220000300800 */
[----:B--2---:R-:W-:-:S02]  /*5eae0*/  IMAD.MOV.U32 R127, RZ, RZ, R111 ;  /* 0x000000ffff7f7224 */ /* 0x004fc400078e006f */
[----:B---3--:R-:W-:Y:S02]  /*5eaf0*/  IMAD.MOV.U32 R126, RZ, RZ, R110 ;  /* 0x000000ffff7e7224 */ /* 0x008fe400078e006e */
[----:B------:R-:W2:Y:S04]  /*5eb00*/  LDL.LU R110, [R1+0x30fc] ;  /* 0x0030fc00016e7983 */ /* 0x000ea80000300800 */
        /* <DEDUP_REMOVED lines=17> */
[----:B------:R-:W1:Y:S04]  /*5ec20*/  LDL.LU R92, [R1+0x3d0] ;  /* 0x0003d000015c7983 */ /* 0x000e680000300800 */
[----:B------:R-:W1:Y:S04]  /*5ec30*/  LDL.LU R93, [R1+0x3d4] ;  /* 0x0003d400015d7983 */ /* 0x000e680000300800 */
[----:B------:R-:W1:Y:S04]  /*5ec40*/  LDL.LU R94, [R1+0x3d8] ;  /* 0x0003d800015e7983 */ /* 0x000e680000300800 */
[----:B------:R-:W1:Y:S04]  /*5ec50*/  LDL.LU R95, [R1+0x3dc] ;  /* 0x0003dc00015f7983 */ /* 0x000e680000300800 */
        /* <DEDUP_REMOVED lines=14> */
[----:B------:R-:W5:Y:S04]  /*5ed40*/  LDL.LU R132, [R1+0x3c0] ;  /* 0x0003c00001847983 */ /* 0x000f680000300800 */
[----:B------:R-:W5:Y:S04]  /*5ed50*/  LDL.LU R133, [R1+0x3c4] ;  /* 0x0003c40001857983 */ /* 0x000f680000300800 */
[----:B------:R-:W1:Y:S04]  /*5ed60*/  LDL.LU R90, [R1+0x30f4] ;  /* 0x0030f400015a7983 */ /* 0x000e680000300800 */
[----:B------:R-:W1:Y:S04]  /*5ed70*/  LDL.LU R91, [R1+0x30f0] ;  /* 0x0030f000015b7983 */ /* 0x000e680000300800 */
        /* <DEDUP_REMOVED lines=8> */
[----:B------:R-:W-:Y:S04]  /*5ee00*/  STL.64 [R1+0x3058], R86 ;  /* 0x0030585601007387 */ /* 0x000fe80000100a00 */
[----:B------:R-:W-:Y:S01]  /*5ee10*/  STL.64 [R1+0x3050], R84 ;  /* 0x0030505401007387 */ /* 0x000fe20000100a00 */
[----:B------:R-:W-:-:S03]  /*5ee20*/  IMAD.MOV.U32 R202, RZ, RZ, R89 ;  /* 0x000000ffffca7224 */ /* 0x000fc600078e0059 */
[----:B------:R-:W-:Y:S01]  /*5ee30*/  STL.64 [R1+0x3048], R70 ;  /* 0x0030484601007387 */ /* 0x000fe20000100a00 */
[----:B------:R-:W-:Y:S02]  /*5ee40*/  IMAD.MOV.U32 R203, RZ, RZ, R88 ;  /* 0x000000ffffcb7224 */ /* 0x000fe400078e0058 */
[----:B------:R-:W-:Y:S02]  /*5ee50*/  IMAD.MOV.U32 R200, RZ, RZ, R109 ;  /* 0x000000ffffc87224 */ /* 0x000fe400078e006d */
[----:B------:R-:W-:Y:S02]  /*5ee60*/  IMAD.MOV.U32 R201, RZ, RZ, R108 ;  /* 0x000000ffffc97224 */ /* 0x000fe400078e006c */
[----:B------:R-:W-:Y:S02]  /*5ee70*/  IMAD.MOV.U32 R58, RZ, RZ, R190 ;  /* 0x000000ffff3a7224 */ /* 0x000fe400078e00be */
[----:B------:R-:W-:Y:S01]  /*5ee80*/  IMAD.MOV.U32 R59, RZ, RZ, R191 ;  /* 0x000000ffff3b7224 */ /* 0x000fe200078e00bf */
[-C--:B-1----:R-:W-:Y:S08]  /*5ee90*/  HMMA.1688.F32.TF32 R40, R20, R90.reuse, R92 ;  /* 0x0000005a1428723c */ /* 0x082ff0000008105c */
[-C--:B--2---:R-:W-:Y:S08]  /*5eea0*/  HMMA.1688.F32.TF32 R48, R28, R90.reuse, R104 ;  /* 0x0000005a1c30723c */ /* 0x084ff00000081068 */
[-C--:B------:R-:W-:Y:S07]  /*5eeb0*/  HMMA.1688.F32.TF32 R44, R24, R90.reuse, R100 ;  /* 0x0000005a182c723c */ /* 0x080fee0000081064 */
        /* <DEDUP_REMOVED lines=8> */
[----:B------:R-:W-:Y:S04]  /*5ef40*/  STL.64 [R1+0x440], R40 ;  /* 0x0004402801007387 */ /* 0x000fe80000100a00 */
[----:B------:R5:W-:Y:S01]  /*5ef50*/  STL.64 [R1+0x448], R42 ;  /* 0x0004482a01007387 */ /* 0x000be20000100a00 */
[-C--:B-1----:R-:W-:Y:S08]  /*5ef60*/  HMMA.1688.F32.TF32 R92, R4, R88.reuse, R120 ;  /* 0x00000058045c723c */ /* 0x082ff00000081078 */
[-C--:B------:R-:W-:Y:S08]  /*5ef70*/  HMMA.1688.F32.TF32 R96, R8, R88.reuse, R116 ;  /* 0x000000580860723c */ /* 0x080ff00000081074 */
[----:B----4-:R-:W-:Y:S08]  /*5ef80*/  HMMA.1688.F32.TF32 R100, R12, R88, R112 ;  /* 0x000000580c64723c */ /* 0x010ff00000081070 */
[-C--:B-----5:R-:W-:Y:S01]  /*5ef90*/  HMMA.1688.F32.TF32 R40, R20, R110.reuse, R132 ;  /* 0x0000006e1428723c */ /* 0x0a0fe20000081084 */
[----:B------:R-:W-:Y:S04]  /*5efa0*/  STL.64 [R1+0x3068], R94 ;  /* 0x0030685e01007387 */ /* 0x000fe80000100a00 */
[----:B------:R-:W-:Y:S04]  /*5efb0*/  STL.64 [R1+0x3060], R92 ;  /* 0x0030605c01007387 */ /* 0x000fe80000100a00 */
[----:B------:R-:W-:Y:S01]  /*5efc0*/  STL.64 [R1+0x3078], R98 ;  /* 0x0030786201007387 */ /* 0x000fe20000100a00 */
[-C--:B------:R-:W-:Y:S03]  /*5efd0*/  HMMA.1688.F32.TF32 R48, R28, R110.reuse, R124 ;  /* 0x0000006e1c30723c */ /* 0x080fe6000008107c */
[----:B------:R-:W-:Y:S04]  /*5efe0*/  STL.64 [R1+0x3070], R96 ;  /* 0x0030706001007387 */ /* 0x000fe80000100a00 */
[----:B------:R-:W-:Y:S01]  /*5eff0*/  STL.64 [R1+0x30a0], R102 ;  /* 0x0030a06601007387 */ /* 0x000fe20000100a00 */
[-C--:B------:R-:W-:Y:S03]  /*5f000*/  HMMA.1688.F32.TF32 R44, R24, R110.reuse, R152 ;  /* 0x0000006e182c723c */ /* 0x080fe60000081098 */
        /* <DEDUP_REMOVED lines=8> */
[----:B------:R-:W-:Y:S05]  /*5f090*/  LDSM.16.M88.4 R108, [R0+0xe000] ;  /* 0x00e00000006c783b */ /* 0x000fea0000000200 */
        /* <DEDUP_REMOVED lines=12> */
[----:B------:R4:W-:Y:S05]  /*5f160*/  STL.64 [R1+0x478], R46 ;  /* 0x0004782e01007387 */ /* 0x0009ea0000100a00 */
[----:B------:R5:W-:Y:S01]  /*5f170*/  STL.64 [R1+0x410], R40 ;  /* 0x0004102801007387 */ /* 0x000be20000100a00 */
[----:B--2---:R-:W-:-:S03]  /*5f180*/  IMAD.MOV.U32 R45, RZ, RZ, R204 ;  /* 0x000000ffff2d7224 */ /* 0x004fc600078e00cc */
[----:B------:R2:W-:Y:S01]  /*5f190*/  STL.64 [R1+0x418], R42 ;  /* 0x0004182a01007387 */ /* 0x0005e20000100a00 */
[----:B------:R-:W-:-:S03]  /*5f1a0*/  IMAD.MOV.U32 R44, RZ, RZ, R205 ;  /* 0x000000ffff2c7224 */ /* 0x000fc600078e00cd */
[----:B------:R-:W2:Y:S04]  /*5f1b0*/  LDL.LU R204, [R1+0x840] ;  /* 0x0008400001cc7983 */ /* 0x000ea80000300800 */
[----:B------:R-:W2:Y:S04]  /*5f1c0*/  LDL.LU R205, [R1+0x844] ;  /* 0x0008440001cd7983 */ /* 0x000ea80000300800 */
[----:B------:R-:W2:Y:S01]  /*5f1d0*/  LDL.LU R206, [R1+0x848] ;  /* 0x0008480001ce7983 */ /* 0x000ea20000300800 */
[----:B---3--:R-:W-:Y:S03]  /*5f1e0*/  HMMA.1688.F32.TF32 R104, R16, R88, R136 ;  /* 0x000000581068723c */ /* 0x008fe60000081088 */
[----:B------:R-:W3:Y:S04]  /*5f1f0*/  LDL.LU R207, [R1+0x84c] ;  /* 0x00084c0001cf7983 */ /* 0x000ee80000300800 */
[----:B------:R-:W2:Y:S01]  /*5f200*/  LDL.LU R200, [R1+0x1390] ;  /* 0x0013900001c87983 */ /* 0x000ea20000300800 */
[----:B-1----:R-:W-:Y:S03]  /*5f210*/  HMMA.1688.F32.TF32 R136, R8, R128, R192 ;  /* 0x000000800888723c */ /* 0x002fe600000810c0 */
        /* <DEDUP_REMOVED lines=35> */
[-C--:B------:R-:W-:Y:S03]  /*5f450*/  HMMA.1688.F32.TF32 R120, R12, R108.reuse, R160 ;  /* 0x0000006c0c78723c */ /* 0x080fe600000810a0 */
        /* <DEDUP_REMOVED lines=38> */
[----:B------:R-:W-:Y:S03]  /*5f6c0*/  HMMA.1688.F32.TF32 R116, R8, R108, R164 ;  /* 0x0000006c0874723c */ /* 0x000fe600000810a4 */
        /* <DEDUP_REMOVED lines=14> */
[----:B------:R-:W-:-:S03]  /*5f7b0*/  MOV R53, R171 ;  /* 0x000000ab00357202 */ /* 0x000fc60000000f00 */
        /* <DEDUP_REMOVED lines=13> */
[----:B------:R-:W3:Y:S01]  /*5f890*/  LDL.LU R199, [R1+0xffc] ;  /* 0x000ffc0001c77983 */ /* 0x000ee20000300800 */
[-C--:B--2---:R-:W-:Y:S08]  /*5f8a0*/  HMMA.1688.F32.TF32 R48, R20, R190.reuse, R48 ;  /* 0x000000be1430723c */ /* 0x084ff00000081030 */
[-C--:B------:R-:W-:Y:S08]  /*5f8b0*/  HMMA.1688.F32.TF32 R56, R28, R190.reuse, R56 ;  /* 0x000000be1c38723c */ /* 0x080ff00000081038 */
[----:B------:R-:W-:Y:S01]  /*5f8c0*/  HMMA.1688.F32.TF32 R52, R24, R190, R52 ;  /* 0x000000be1834723c */ /* 0x000fe20000081034 */
[----:B----4-:R-:W-:-:S02]  /*5f8d0*/  IMAD.MOV.U32 R46, RZ, RZ, R189 ;  /* 0x000000ffff2e7224 */ /* 0x010fc400078e00bd */
[----:B------:R-:W-:Y:S02]  /*5f8e0*/  IMAD.MOV.U32 R47, RZ, RZ, R188 ;  /* 0x000000ffff2f7224 */ /* 0x000fe400078e00bc */
[----:B-----5:R-:W-:Y:S02]  /*5f8f0*/  IMAD.MOV.U32 R40, RZ, RZ, R169 ;  /* 0x000000ffff287224 */ /* 0x020fe400078e00a9 */
[----:B------:R-:W-:Y:S02]  /*5f900*/  IMAD.MOV.U32 R41, RZ, RZ, R168 ;  /* 0x000000ffff297224 */ /* 0x000fe400078e00a8 */
[----:B------:R-:W-:Y:S02]  /*5f910*/  IMAD.MOV.U32 R42, RZ, RZ, R149 ;  /* 0x000000ffff2a7224 */ /* 0x000fe400078e0095 */
[----:B------:R-:W-:Y:S01]  /*5f920*/  IMAD.MOV.U32 R43, RZ, RZ, R148 ;  /* 0x000000ffff2b7224 */ /* 0x000fe200078e0094 */
[-C--:B---3--:R-:W-:Y:S08]  /*5f930*/  HMMA.1688.F32.TF32 R68, R20, R150.reuse, R68 ;  /* 0x000000961444723c */ /* 0x088ff00000081044 */
[-C--:B------:R-:W-:Y:S08]  /*5f940*/  HMMA.1688.F32.TF32 R84, R28, R150.reuse, R84 ;  /* 0x000000961c54723c */ /* 0x080ff00000081054 */
[-C--:B------:R-:W-:Y:S07]  /*5f950*/  HMMA.1688.F32.TF32 R80, R24, R150.reuse, R80 ;  /* 0x000000961850723c */ /* 0x080fee0000081050 */
[----:B------:R-:W-:Y:S04]  /*5f960*/  STL.64 [R1+0x8c0], R68 ;  /* 0x0008c04401007387 */ /* 0x000fe80000100a00 */
[----:B------:R1:W-:Y:S02]  /*5f970*/  STL.64 [R1+0x8c8], R70 ;  /* 0x0008c84601007387 */ /* 0x0003e40000100a00 */
[----:B-1----:R-:W-:Y:S02]  /*5f980*/  HMMA.1688.F32.TF32 R68, R32, R150, R76 ;  /* 0x000000962044723c */ /* 0x002fe4000008104c */
[----:B------:R-:W-:Y:S04]  /*5f990*/  STL.64 [R1+0x6f0], R84 ;  /* 0x0006f05401007387 */ /* 0x000fe80000100a00 */
[----:B------:R-:W-:Y:S04]  /*5f9a0*/  STL.64 [R1+0x6f8], R86 ;  /* 0x0006f85601007387 */ /* 0x000fe80000100a00 */
[----:B------:R-:W-:Y:S01]  /*5f9b0*/  STL.64 [R1+0x420], R80 ;  /* 0x0004205001007387 */ /* 0x000fe20000100a00 */
[----:B------:R-:W-:Y:S03]  /*5f9c0*/  HMMA.1688.F32.TF32 R72, R20, R170, R72 ;  /* 0x000000aa1448723c */ /* 0x000fe60000081048 */
[----:B------:R-:W-:Y:S01]  /*5f9d0*/  STL.64 [R1+0x428], R82 ;  /* 0x0004285201007387 */ /* 0x000fe20000100a00 */
[----:B------:R-:W-:-:S02]  /*5f9e0*/  IMAD.MOV.U32 R95, RZ, RZ, R240 ;  /* 0x000000ffff5f7224 */ /* 0x000fc400078e00f0 */
[----:B------:R-:W-:Y:S01]  /*5f9f0*/  IMAD.MOV.U32 R94, RZ, RZ, R241 ;  /* 0x000000ffff5e7224 */ /* 0x000fe200078e00f1 */
[----:B------:R-:W1:Y:S01]  /*5fa00*/  LDSM.16.M88.4 R148, [R0+0xe800] ;  /* 0x00e800000094783b */ /* 0x000e620000000200 */
[-C--:B------:R-:W-:Y:S04]  /*5fa10*/  HMMA.1688.F32.TF32 R64, R24, R170.reuse, R64 ;  /* 0x000000aa1840723c */ /* 0x080fe80000081040 */
[----:B------:R-:W-:Y:S04]  /*5fa20*/  STL.64 [R1+0x3b0], R68 ;  /* 0x0003b04401007387 */ /* 0x000fe80000100a00 */
[----:B------:R2:W-:Y:S01]  /*5fa30*/  STL.64 [R1+0x3b8], R70 ;  /* 0x0003b84601007387 */ /* 0x0005e20000100a00 */
[-C--:B------:R-:W-:Y:S08]  /*5fa40*/  HMMA.1688.F32.TF32 R60, R32, R170.reuse, R60 ;  /* 0x000000aa203c723c */ /* 0x080ff0000008103c */
[----:B--2---:R-:W-:Y:S01]  /*5fa50*/  HMMA.1688.F32.TF32 R68, R28, R170, R248 ;  /* 0x000000aa1c44723c */ /* 0x004fe200000810f8 */
[----:B------:R-:W-:Y:S04]  /*5fa60*/  STL.64 [R1+0x8a0], R72 ;  /* 0x0008a04801007387 */ /* 0x000fe80000100a00 */
[----:B------:R-:W-:Y:S01]  /*5fa70*/  STL.64 [R1+0x8a8], R74 ;  /* 0x0008a84a01007387 */ /* 0x000fe20000100a00 */
[----:B------:R-:W-:-:S02]  /*5fa80*/  IMAD.MOV.U32 R84, RZ, RZ, R239 ;  /* 0x000000ffff547224 */ /* 0x000fc400078e00ef */
[----:B------:R-:W-:Y:S01]  /*5fa90*/  IMAD.MOV.U32 R85, RZ, RZ, R237 ;  /* 0x000000ffff557224 */ /* 0x000fe200078e00ed */
[----:B------:R-:W2:Y:S11]  /*5faa0*/  LDSM.16.M88.4 R168, [R0+0xec00] ;  /* 0x00ec000000a8783b */ /* 0x000eb60000000200 */
[----:B------:R-:W-:Y:S03]  /*5fab0*/  @!UPT UIADD3 URZ, URZ, URZ, URZ ;  /* 0x0000003f3f3ff290 */ /* 0x000fe6000fffe03f */
[----:B------:R-:W-:Y:S04]  /*5fac0*/  STL.64 [R1+0x530], R68 ;  /* 0x0005304401007387 */ /* 0x000fe80000100a00 */
[----:B------:R-:W-:Y:S04]  /*5fad0*/  STL.64 [R1+0x538], R70 ;  /* 0x0005384601007387 */ /* 0x000fe80000100a00 */
[----:B------:R-:W-:Y:S04]  /*5fae0*/  STL.64 [R1+0x400], R64 ;  /* 0x0004004001007387 */ /* 0x000fe80000100a00 */
[----:B------:R-:W-:Y:S04]  /*5faf0*/  STL.64 [R1+0x408], R66 ;  /* 0x0004084201007387 */ /* 0x000fe80000100a00 */
[----:B------:R-:W-:Y:S04]  /*5fb00*/  STL.64 [R1+0x3a0], R60 ;  /* 0x0003a03c01007387 */ /* 0x000fe80000100a00 */
[----:B------:R-:W-:Y:S04]  /*5fb10*/  STL.64 [R1+0x3a8], R62 ;  /* 0x0003a83e01007387 */ /* 0x000fe80000100a00 */
[----:B------:R-:W-:Y:S04]  /*5fb20*/  STL.64 [R1+0x870], R48 ;  /* 0x0008703001007387 */ /* 0x000fe80000100a00 */
[----:B------:R3:W-:Y:S02]  /*5fb30*/  STL.64 [R1+0x878], R50 ;  /* 0x0008783201007387 */ /* 0x0007e40000100a00 */
[----:B---3--:R-:W-:Y:S02]  /*5fb40*/  HMMA.1688.F32.TF32 R48, R32, R190, R244 ;  /* 0x000000be2030723c */ /* 0x008fe400000810f4 */
[----:B------:R-:W-:Y:S04]  /*5fb50*/  STL.64 [R1+0x510], R56 ;  /* 0x0005103801007387 */ /* 0x000fe80000100a00 */
[----:B------:R-:W-:Y:S04]  /*5fb60*/  STL.64 [R1+0x518], R58 ;  /* 0x0005183a01007387 */ /* 0x000fe80000100a00 */
[----:B------:R-:W-:Y:S04]  /*5fb70*/  STL.64 [R1+0x3f0], R52 ;  /* 0x0003f03401007387 */ /* 0x000fe80000100a00 */
[----:B------:R-:W-:Y:S01]  /*5fb80*/  STL.64 [R1+0x3f8], R54 ;  /* 0x0003f83601007387 */ /* 0x000fe20000100a00 */
[----:B------:R-:W-:-:S02]  /*5fb90*/  IMAD.MOV.U32 R64, RZ, RZ, R242 ;  /* 0x000000ffff407224 */ /* 0x000fc400078e00f2 */
[----:B------:R-:W-:Y:S01]  /*5fba0*/  IMAD.MOV.U32 R65, RZ, RZ, R243 ;  /* 0x000000ffff417224 */ /* 0x000fe200078e00f3 */
[----:B------:R-:W3:Y:S05]  /*5fbb0*/  LDSM.16.M88.4 R188, [R0+0xf000] ;  /* 0x00f0000000bc783b */ /* 0x000eea0000000200 */
[----:B------:R-:W-:Y:S04]  /*5fbc0*/  STL.64 [R1+0x390], R48 ;  /* 0x0003903001007387 */ /* 0x000fe80000100a00 */
[----:B------:R4:W-:Y:S02]  /*5fbd0*/  STL.64 [R1+0x398], R50 ;  /* 0x0003983201007387 */ /* 0x0009e40000100a00 */
[-C--:B----4-:R-:W-:Y:S08]  /*5fbe0*/  HMMA.1688.F32.TF32 R48, R20, R210.reuse, R44 ;  /* 0x000000d21430723c */ /* 0x090ff0000008102c */
[-C--:B------:R-:W-:Y:S08]  /*5fbf0*/  HMMA.1688.F32.TF32 R44, R28, R210.reuse, R40 ;  /* 0x000000d21c2c723c */ /* 0x080ff00000081028 */
[----:B------:R-:W-:Y:S07]  /*5fc00*/  HMMA.1688.F32.TF32 R40, R24, R210, R216 ;  /* 0x000000d21828723c */ /* 0x000fee00000810d8 */
[----:B------:R-:W-:Y:S04]  /*5fc10*/  STL.64 [R1+0x820], R48 ;  /* 0x0008203001007387 */ /* 0x000fe80000100a00 */
[----:B------:R-:W-:Y:S04]  /*5fc20*/  STL.64 [R1+0x828], R50 ;  /* 0x0008283201007387 */ /* 0x000fe80000100a00 */
[----:B------:R-:W-:Y:S04]  /*5fc30*/  STL.64 [R1+0x4f0], R44 ;  /* 0x0004f02c01007387 */ /* 0x000fe80000100a00 */
[----:B------:R-:W-:Y:S04]  /*5fc40*/  STL.64 [R1+0x4f8], R46 ;  /* 0x0004f82e01007387 */ /* 0x000fe80000100a00 */
[----:B------:R-:W4:Y:S04]  /*5fc50*/  LDL.LU R242, [R1+0x30d4] ;  /* 0x0030d40001f27983 */ /* 0x000f280000300800 */
[----:B------:R5:W-:Y:S04]  /*5fc60*/  STL.64 [R1+0x3e0], R40 ;  /* 0x0003e02801007387 */ /* 0x000be80000100a00 */
[----:B------:R1:W-:Y:S04]  /*5fc70*/  STL.64 [R1+0x3e8], R42 ;  /* 0x0003e82a01007387 */ /* 0x0003e80000100a00 */
[----:B------:R-:W2:Y:S01]  /*5fc80*/  LDL.LU R243, [R1+0x30d0] ;  /* 0x0030d00001f37983 */ /* 0x000ea20000300800 */
[----:B------:R-:W-:-:S02]  /*5fc90*/  IMAD.MOV.U32 R66, RZ, RZ, R236 ;  /* 0x000000ffff427224 */ /* 0x000fc400078e00ec */
[----:B------:R-:W-:Y:S01]  /*5fca0*/  IMAD.MOV.U32 R67, RZ, RZ, R238 ;  /* 0x000000ffff437224 */ /* 0x000fe200078e00ee */
[----:B------:R-:W3:Y:S04]  /*5fcb0*/  LDL.LU R236, [R1+0x30cc] ;  /* 0x0030cc0001ec7983 */ /* 0x000ee80000300800 */
[----:B------:R-:W3:Y:S04]  /*5fcc0*/  LDL.LU R238, [R1+0x30c8] ;  /* 0x0030c80001ee7983 */ /* 0x000ee80000300800 */
[----:B-----5:R-:W5:Y:S04]  /*5fcd0*/  LDL.LU R40, [R1+0xbd0] ;  /* 0x000bd00001287983 */ /* 0x020f680000300800 */
[----:B------:R-:W5:Y:S04]  /*5fce0*/  LDL.LU R41, [R1+0xbd4] ;  /* 0x000bd40001297983 */ /* 0x000f680000300800 */
[----:B-1----:R-:W5:Y:S04]  /*5fcf0*/  LDL.LU R42, [R1+0xbd8] ;  /* 0x000bd800012a7983 */ /* 0x002f680000300800 */
        /* <DEDUP_REMOVED lines=16> */
[----:B------:R-:W5:Y:S01]  /*5fe00*/  LDL.LU R247, [R1+0xb3c] ;  /* 0x000b3c0001f77983 */ /* 0x000f620000300800 */
[----:B------:R-:W-:-:S03]  /*5fe10*/  MOV R47, R36 ;  /* 0x00000024002f7202 */ /* 0x000fc60000000f00 */
[----:B------:R-:W5:Y:S01]  /*5fe20*/  LDL.LU R240, [R1+0x210] ;  /* 0x0002100001f07983 */ /* 0x000f620000300800 */
[----:B------:R-:W-:-:S03]  /*5fe30*/  IMAD.MOV.U32 R46, RZ, RZ, R37 ;  /* 0x000000ffff2e7224 */ /* 0x000fc600078e0025 */
[----:B------:R-:W5:Y:S01]  /*5fe40*/  LDL.LU R241, [R1+0x214] ;  /* 0x0002140001f17983 */ /* 0x000f620000300800 */
        /* <DEDUP_REMOVED lines=20> */
[----:B----4-:R-:W-:Y:S02]  /*5ff90*/  IMAD.MOV.U32 R93, RZ, RZ, R242 ;  /* 0x000000ffff5d7224 */ /* 0x010fe400078e00f2 */
[----:B------:R-:W5:Y:S01]  /*5ffa0*/  LDL.LU R242, [R1+0x218] ;  /* 0x0002180001f27983 */ /* 0x000f620000300800 */
[----:B--2---:R-:W-:-:S03]  /*5ffb0*/  IMAD.MOV.U32 R92, RZ, RZ, R243 ;  /* 0x000000ffff5c7224 */ /* 0x004fc600078e00f3 */
[----:B------:R-:W5:Y:S04]  /*5ffc0*/  LDL.LU R243, [R1+0x21c] ;  /* 0x00021c0001f37983 */ /* 0x000f680000300800 */
        /* <DEDUP_REMOVED lines=16> */
[----:B---3--:R-:W-:-:S03]  /*600d0*/  IMAD.MOV.U32 R99, RZ, RZ, R236 ;  /* 0x000000ffff637224 */ /* 0x008fc600078e00ec */
[----:B------:R-:W3:Y:S01]  /*600e0*/  LDL.LU R100, [R1+0x360] ;  /* 0x0003600001647983 */ /* 0x000ee20000300800 */
[----:B------:R-:W-:-:S03]  /*600f0*/  IMAD.MOV.U32 R98, RZ, RZ, R237 ;  /* 0x000000ffff627224 */ /* 0x000fc600078e00ed */
[----:B------:R-:W3:Y:S01]  /*60100*/  LDL.LU R101, [R1+0x364] ;  /* 0x0003640001657983 */ /* 0x000ee20000300800 */
[----:B------:R-:W-:-:S03]  /*60110*/  IMAD.MOV.U32 R97, RZ, RZ, R238 ;  /* 0x000000ffff617224 */ /* 0x000fc600078e00ee */
[----:B------:R-:W3:Y:S01]  /*60120*/  LDL.LU R102, [R1+0x368] ;  /* 0x0003680001667983 */ /* 0x000ee20000300800 */
[----:B------:R-:W-:-:S03]  /*60130*/  IMAD.MOV.U32 R96, RZ, RZ, R239 ;  /* 0x000000ffff607224 */ /* 0x000fc600078e00ef */
        /* <DEDUP_REMOVED lines=20> */
[----:B------:R-:W3:Y:S01]  /*60280*/  LDL.LU R231, [R1+0x30a8] ;  /* 0x0030a80001e77983 */ /* 0x000ee20000300800 */
[----:B------:R-:W-:-:S02]  /*60290*/  IMAD.MOV.U32 R250, RZ, RZ, R209 ;  /* 0x000000fffffa7224 */ /* 0x000fc400078e00d1 */
[----:B------:R-:W-:Y:S02]  /*602a0*/  IMAD.MOV.U32 R251, RZ, RZ, R208 ;  /* 0x000000fffffb7224 */ /* 0x000fe400078e00d0 */
[----:B--2---:R-:W-:Y:S01]  /*602b0*/  HMMA.1688.F32.TF32 R208, R32, R210, R212 ;  /* 0x000000d220d0723c */ /* 0x004fe200000810d4 */
[----:B------:R-:W2:Y:S07]  /*602c0*/  LDL.LU R212, [R1+0x1410] ;  /* 0x0014100001d47983 */ /* 0x000eae0000300800 */
[-C--:B---3--:R-:W-:Y:S08]  /*602d0*/  HMMA.1688.F32.TF32 R100, R20, R230.reuse, R100 ;  /* 0x000000e61464723c */ /* 0x088ff00000081064 */
[-C--:B------:R-:W-:Y:S08]  /*602e0*/  HMMA.1688.F32.TF32 R36, R28, R230.reuse, R36 ;  /* 0x000000e61c24723c */ /* 0x080ff00000081024 */
[----:B-----5:R-:W-:Y:S01]  /*602f0*/  HMMA.1688.F32.TF32 R240, R24, R230, R240 ;  /* 0x000000e618f0723c */ /* 0x020fe200000810f0 */
[----:B------:R-:W-:Y:S04]  /*60300*/  STL.64 [R1+0x380], R208 ;  /* 0x000380d001007387 */ /* 0x000fe80000100a00 */
[----:B------:R-:W-:Y:S04]  /*60310*/  STL.64 [R1+0x388], R210 ;  /* 0x000388d201007387 */ /* 0x000fe80000100a00 */
[----:B------:R-:W2:Y:S04]  /*60320*/  LDL.LU R213, [R1+0x1414] ;  /* 0x0014140001d57983 */ /* 0x000ea80000300800 */
[----:B------:R-:W2:Y:S04]  /*60330*/  LDL.LU R214, [R1+0x1418] ;  /* 0x0014180001d67983 */ /* 0x000ea80000300800 */
[----:B------:R-:W2:Y:S04]  /*60340*/  LDL.LU R215, [R1+0x141c] ;  /* 0x00141c0001d77983 */ /* 0x000ea80000300800 */
[----:B------:R-:W-:Y:S04]  /*60350*/  STL.64 [R1+0x740], R100 ;  /* 0x0007406401007387 */ /* 0x000fe80000100a00 */
[----:B------:R1:W-:Y:S01]  /*60360*/  STL.64 [R1+0x748], R102 ;  /* 0x0007486601007387 */ /* 0x0003e20000100a00 */
[----:B------:R-:W-:-:S02]  /*60370*/  IMAD.MOV.U32 R248, RZ, RZ, R229 ;  /* 0x000000fffff87224 */ /* 0x000fc400078e00e5 */
[----:B------:R-:W-:Y:S01]  /*60380*/  IMAD.MOV.U32 R249, RZ, RZ, R228 ;  /* 0x000000fffff97224 */ /* 0x000fe200078e00e4 */
[----:B------:R-:W2:Y:S04]  /*60390*/  LDSM.16.M88.4 R208, [R0+0xf400] ;  /* 0x00f4000000d0783b */ /* 0x000ea80000000200 */
[----:B-1----:R-:W3:Y:S04]  /*603a0*/  LDL.LU.64 R102, [R1+0x30a0] ;  /* 0x0030a00001667983 */ /* 0x002ee80000300a00 */
[----:B------:R-:W3:Y:S04]  /*603b0*/  LDL.LU.64 R100, [R1+0x3098] ;  /* 0x0030980001647983 */ /* 0x000ee80000300a00 */
[----:B------:R-:W-:Y:S04]  /*603c0*/  STL.64 [R1+0x4e0], R36 ;  /* 0x0004e02401007387 */ /* 0x000fe80000100a00 */
[----:B------:R1:W-:Y:S04]  /*603d0*/  STL.64 [R1+0x4e8], R38 ;  /* 0x0004e82601007387 */ /* 0x0003e80000100a00 */
[----:B-1----:R-:W5:Y:S04]  /*603e0*/  LDL.LU.64 R38, [R1+0x3090] ;  /* 0x0030900001267983 */ /* 0x002f680000300a00 */
[----:B------:R-:W-:Y:S04]  /*603f0*/  STL.64 [R1+0x3d0], R240 ;  /* 0x0003d0f001007387 */ /* 0x000fe80000100a00 */
[----:B------:R1:W-:Y:S04]  /*60400*/  STL.64 [R1+0x3d8], R242 ;  /* 0x0003d8f201007387 */ /* 0x0003e80000100a00 */
[----:B-1----:R-:W2:Y:S04]  /*60410*/  LDL.LU.64 R242, [R1+0x3088] ;  /* 0x0030880001f27983 */ /* 0x002ea80000300a00 */
[----:B------:R-:W2:Y:S02]  /*60420*/  LDL.LU.64 R240, [R1+0x3080] ;  /* 0x0030800001f07983 */ /* 0x000ea40000300a00 */
[----:B--2---:R-:W-:Y:S02]  /*60430*/  HMMA.1688.F32.TF32 R228, R32, R230, R240 ;  /* 0x000000e620e4723c */ /* 0x004fe400000810f0 */
[----:B------:R-:W2:Y:S11]  /*60440*/  LDL.LU R240, [R1+0x13e0] ;  /* 0x0013e00001f07983 */ /* 0x000eb60000300800 */
[----:B------:R-:W-:Y:S10]  /*60450*/  @!UPT UIADD3 URZ, URZ, URZ, URZ ;  /* 0x0000003f3f3ff290 */ /* 0x000ff4000fffe03f */
[----:B------:R-:W-:Y:S04]  /*60460*/  STL.64 [R1+0x370], R228 ;  /* 0x000370e401007387 */ /* 0x000fe80000100a00 */
[----:B------:R-:W-:Y:S04]  /*60470*/  STL.64 [R1+0x378], R230 ;  /* 0x000378e601007387 */ /* 0x000fe80000100a00 */
[----:B------:R-:W2:Y:S04]  /*60480*/  LDL.LU R241, [R1+0x13e4] ;  /* 0x0013e40001f17983 */ /* 0x000ea80000300800 */
[----:B------:R-:W2:Y:S04]  /*60490*/  LDL.LU R242, [R1+0x13e8] ;  /* 0x0013e80001f27983 */ /* 0x000ea80000300800 */
[----:B------:R-:W2:Y:S01]  /*604a0*/  LDL.LU R243, [R1+0x13ec] ;  /* 0x0013ec0001f37983 */ /* 0x000ea20000300800 */
[-C--:B-----5:R-:W-:Y:S03]  /*604b0*/  HMMA.1688.F32.TF32 R96, R20, R38.reuse, R96 ;  /* 0x000000261460723c */ /* 0x0a0fe60000081060 */
[----:B------:R-:W1:Y:S05]  /*604c0*/  LDSM.16.M88.4 R228, [R0+0xf800] ;  /* 0x00f8000000e4783b */ /* 0x000e6a0000000200 */
[-C--:B------:R-:W-:Y:S08]  /*604d0*/  HMMA.1688.F32.TF32 R92, R28, R38.reuse, R92 ;  /* 0x000000261c5c723c */ /* 0x080ff0000008105c */
[-C--:B------:R-:W-:Y:S08]  /*604e0*/  HMMA.1688.F32.TF32 R84, R24, R38.reuse, R84 ;  /* 0x000000261854723c */ /* 0x080ff00000081054 */
[----:B------:R-:W-:Y:S01]  /*604f0*/  HMMA.1688.F32.TF32 R36, R32, R38, R68 ;  /* 0x000000262024723c */ /* 0x000fe20000081044 */
[----:B------:R-:W-:Y:S04]  /*60500*/  STL.64 [R1+0x550], R96 ;  /* 0x0005506001007387 */ /* 0x000fe80000100a00 */
[----:B------:R5:W-:Y:S04]  /*60510*/  STL.64 [R1+0x558], R98 ;  /* 0x0005586201007387 */ /* 0x000be80000100a00 */
[----:B-----5:R-:W5:Y:S04]  /*60520*/  LDL.LU.64 R98, [R1+0x3078] ;  /* 0x0030780001627983 */ /* 0x020f680000300a00 */
[----:B------:R-:W5:Y:S04]  /*60530*/  LDL.LU.64 R96, [R1+0x3070] ;  /* 0x0030700001607983 */ /* 0x000f680000300a00 */
[----:B------:R-:W-:Y:S04]  /*60540*/  STL.64 [R1+0x4c0], R92 ;  /* 0x0004c05c01007387 */ /* 0x000fe80000100a00 */
[----:B------:R1:W-:Y:S04]  /*60550*/  STL.64 [R1+0x4c8], R94 ;  /* 0x0004c85e01007387 */ /* 0x0003e80000100a00 */
[----:B-1----:R-:W3:Y:S04]  /*60560*/  LDL.LU.64 R94, [R1+0x3068] ;  /* 0x00306800015e7983 */ /* 0x002ee80000300a00 */
[----:B------:R-:W3:Y:S04]  /*60570*/  LDL.LU.64 R92, [R1+0x3060] ;  /* 0x00306000015c7983 */ /* 0x000ee80000300a00 */
[----:B------:R-:W-:Y:S04]  /*60580*/  STL.64 [R1+0x3c0], R84 ;  /* 0x0003c05401007387 */ /* 0x000fe80000100a00 */
[----:B------:R1:W-:Y:S04]  /*60590*/  STL.64 [R1+0x3c8], R86 ;  /* 0x0003c85601007387 */ /* 0x0003e80000100a00 */
[----:B-1----:R-:W5:Y:S04]  /*605a0*/  LDL.LU.64 R86, [R1+0x3058] ;  /* 0x0030580001567983 */ /* 0x002f680000300a00 */
[----:B------:R-:W5:Y:S04]  /*605b0*/  LDL.LU.64 R84, [R1+0x3050] ;  /* 0x0030500001547983 */ /* 0x000f680000300a00 */
[----:B------:R-:W5:Y:S04]  /*605c0*/  LDL.LU.64 R70, [R1+0x3048] ;  /* 0x0030480001467983 */ /* 0x000f680000300a00 */
[----:B------:R-:W-:Y:S04]  /*605d0*/  STL.64 [R1+0x360], R36 ;  /* 0x0003602401007387 */ /* 0x000fe80000100a00 */
[----:B------:R-:W-:Y:S04]  /*605e0*/  STL.64 [R1+0x368], R38 ;  /* 0x0003682601007387 */ /* 0x000fe80000100a00 */
[----:B------:R-:W1:Y:S01]  /*605f0*/  LDSM.16.M88.4 R36, [R0+0xfc00] ;  /* 0x00fc00000024783b */ /* 0x000e620000000200 */
[C---:B------:R-:W-:Y:S08]  /*60600*/  HMMA.1688.F32.TF32 R152, R4.reuse, R148, R152 ;  /* 0x000000940498723c */ /* 0x040ff00000081098 */
[C---:B------:R-:W-:Y:S08]  /*60610*/  HMMA.1688.F32.TF32 R172, R4.reuse, R168, R172 ;  /* 0x000000a804ac723c */ /* 0x040ff000000810ac */
[C---:B------:R-:W-:Y:S08]  /*60620*/  HMMA.1688.F32.TF32 R192, R4.reuse, R188, R192 ;  /* 0x000000bc04c0723c */ /* 0x040ff000000810c0 */
[C---:B------:R-:W-:Y:S08]  /*60630*/  HMMA.1688.F32.TF32 R212, R4.reuse, R208, R212 ;  /* 0x000000d004d4723c */ /* 0x040ff000000810d4 */
[C---:B------:R-:W-:Y:S08]  /*60640*/  HMMA.1688.F32.TF32 R232, R4.reuse, R228, R232 ;  /* 0x000000e404e8723c */ /* 0x040ff000000810e8 */
[----:B-1----:R-:W-:Y:S01]  /*60650*/  HMMA.1688.F32.TF32 R4, R4, R36, R80 ;  /* 0x000000240404723c */ /* 0x002fe20000081050 */
[----:B------:R-:W5:Y:S04]  /*60660*/  LDL.LU.64 R82, [R1+0x3040] ;  /* 0x0030400001527983 */ /* 0x000f680000300a00 */
[----:B------:R-:W5:Y:S03]  /*60670*/  LDL.LU.64 R80, [R1+0x3038] ;  /* 0x0030380001507983 */ /* 0x000f660000300a00 */
[C---:B------:R-:W-:Y:S08]  /*60680*/  HMMA.1688.F32.TF32 R156, R8.reuse, R148, R156 ;  /* 0x00000094089c723c */ /* 0x040ff0000008109c */
[C---:B------:R-:W-:Y:S08]  /*60690*/  HMMA.1688.F32.TF32 R176, R8.reuse, R168, R176 ;  /* 0x000000a808b0723c */ /* 0x040ff000000810b0 */
[C---:B------:R-:W-:Y:S08]  /*606a0*/  HMMA.1688.F32.TF32 R196, R8.reuse, R188, R196 ;  /* 0x000000bc08c4723c */ /* 0x040ff000000810c4 */
[C---:B------:R-:W-:Y:S08]  /*606b0*/  HMMA.1688.F32.TF32 R216, R8.reuse, R208, R216 ;  /* 0x000000d008d8723c */ /* 0x040ff000000810d8 */
[C---:B------:R-:W-:Y:S08]  /*606c0*/  HMMA.1688.F32.TF32 R236, R8.reuse, R228, R236 ;  /* 0x000000e408ec723c */ /* 0x040ff000000810ec */
[----:B------:R-:W-:Y:S01]  /*606d0*/  HMMA.1688.F32.TF32 R8, R8, R36, R76 ;  /* 0x000000240808723c */ /* 0x000fe2000008104c */
[----:B------:R-:W5:Y:S04]  /*606e0*/  LDL.LU.64 R78, [R1+0x3030] ;  /* 0x00303000014e7983 */ /* 0x000f680000300a00 */
[----:B------:R-:W5:Y:S03]  /*606f0*/  LDL.LU.64 R76, [R1+0x3028] ;  /* 0x00302800014c7983 */ /* 0x000f660000300a00 */
[C---:B------:R-:W-:Y:S08]  /*60700*/  HMMA.1688.F32.TF32 R140, R12.reuse, R128, R140 ;  /* 0x000000800c8c723c */ /* 0x040ff0000008108c */
[C---:B------:R-:W-:Y:S08]  /*60710*/  HMMA.1688.F32.TF32 R160, R12.reuse, R148, R160 ;  /* 0x000000940ca0723c */ /* 0x040ff000000810a0 */
[C---:B------:R-:W-:Y:S08]  /*60720*/  HMMA.1688.F32.TF32 R180, R12.reuse, R168, R180 ;  /* 0x000000a80cb4723c */ /* 0x040ff000000810b4 */
[C---:B------:R-:W-:Y:S08]  /*60730*/  HMMA.1688.F32.TF32 R200, R12.reuse, R188, R200 ;  /* 0x000000bc0cc8723c */ /* 0x040ff000000810c8 */
[----:B------:R-:W-:Y:S08]  /*60740*/  HMMA.1688.F32.TF32 R220, R12, R208, R220 ;  /* 0x000000d00cdc723c */ /* 0x000ff000000810dc */
[C---:B------:R-:W-:Y:S08]  /*60750*/  HMMA.1688.F32.TF32 R144, R16.reuse, R128, R144 ;  /* 0x000000801090723c */ /* 0x040ff00000081090 */
[C---:B------:R-:W-:Y:S08]  /*60760*/  HMMA.1688.F32.TF32 R164, R16.reuse, R148, R164 ;  /* 0x0000009410a4723c */ /* 0x040ff000000810a4 */
[C---:B------:R-:W-:Y:S08]  /*60770*/  HMMA.1688.F32.TF32 R184, R16.reuse, R168, R184 ;  /* 0x000000a810b8723c */ /* 0x040ff000000810b8 */
[C---:B------:R-:W-:Y:S08]  /*60780*/  HMMA.1688.F32.TF32 R204, R16.reuse, R188, R204 ;  /* 0x000000bc10cc723c */ /* 0x040ff000000810cc */
[C---:B----4-:R-:W-:Y:S08]  /*60790*/  HMMA.1688.F32.TF32 R224, R16.reuse, R208, R224 ;  /* 0x000000d010e0723c */ /* 0x050ff000000810e0 */
[C---:B------:R-:W-:Y:S08]  /*607a0*/  HMMA.1688.F32.TF32 R244, R16.reuse, R228, R244 ;  /* 0x000000e410f4723c */ /* 0x040ff000000810f4 */
[----:B------:R-:W-:Y:S08]  /*607b0*/  HMMA.1688.F32.TF32 R16, R16, R36, R40 ;  /* 0x000000241010723c */ /* 0x000ff00000081028 */
[C---:B--2---:R-:W-:Y:S08]  /*607c0*/  HMMA.1688.F32.TF32 R240, R12.reuse, R228, R240 ;  /* 0x000000e40cf0723c */ /* 0x044ff000000810f0 */
[----:B------:R-:W-:Y:S01]  /*607d0*/  HMMA.1688.F32.TF32 R12, R12, R36, R72 ;  /* 0x000000240c0c723c */ /* 0x000fe20000081048 */
[----:B------:R-:W5:Y:S04]  /*607e0*/  LDL.LU.64 R74, [R1+0x3020] ;  /* 0x00302000014a7983 */ /* 0x000f680000300a00 */
[----:B------:R-:W5:Y:S04]  /*607f0*/  LDL.LU.64 R72, [R1+0x3018] ;  /* 0x0030180001487983 */ /* 0x000f680000300a00 */
[----:B------:R-:W2:Y:S04]  /*60800*/  LDL.LU.64 R42, [R1+0x3010] ;  /* 0x00301000012a7983 */ /* 0x000ea80000300a00 */
[----:B------:R-:W4:Y:S01]  /*60810*/  LDL.LU.64 R40, [R1+0x3008] ;  /* 0x0030080001287983 */ /* 0x000f220000300a00 */
[C---:B------:R-:W-:Y:S08]  /*60820*/  HMMA.1688.F32.TF32 R112, R20.reuse, R110, R112 ;  /* 0x0000006e1470723c */ /* 0x040ff00000081070 */
[C---:B------:R-:W-:Y:S08]  /*60830*/  HMMA.1688.F32.TF32 R132, R20.reuse, R130, R132 ;  /* 0x000000821484723c */ /* 0x040ff00000081084 */
[----:B---3--:R-:W-:Y:S08]  /*60840*/  HMMA.1688.F32.TF32 R92, R20, R90, R92 ;  /* 0x0000005a145c723c */ /* 0x008ff0000008105c */
[----:B------:R-:W-:Y:S01]  /*60850*/  HMMA.1688.F32.TF32 R120, R24, R110, R120 ;  /* 0x0000006e1878723c */ /* 0x000fe20000081078 */
[----:B------:R-:W-:-:S02]  /*60860*/  UIMAD UR13, UR4, -0x20, UR5 ;  /* 0xffffffe0040d78a4 */ /* 0x000fc4000f8e0205 */
[----:B------:R-:W-:Y:S02]  /*60870*/  UIADD3 UR6, UR6, 0x1, URZ ;  /* 0x0000000106067890 */ /* 0x000fe4000fffe03f */
[----:B------:R-:W-:Y:S01]  /*60880*/  UISETP.GE.AND UP0, UPT, UR4, UR12, UPT ;  /* 0x0000000c0400728c */ /* 0x000fe2000bf06270 */
[----:B------:R-:W-:Y:S02]  /*60890*/  BAR.SYNC.DEFER_BLOCKING 0x0 ;  /* 0x0000000000007b1d */ /* 0x000fe40000010000 */
        /* <DEDUP_REMOVED lines=41> */
[C---:B-----5:R-:W-:Y:S08]  /*60b30*/  HMMA.1688.F32.TF32 R72, R20.reuse, R70, R72 ;  /* 0x000000461448723c */ /* 0x060ff00000081048 */
        /* <DEDUP_REMOVED lines=10> */
[----:B------:R3:W-:Y:S04]  /*60be0*/  STL.64 [R1+0x1350], R72 ;  /* 0x0013504801007387 */ /* 0x0007e80000100a00 */
[----:B------:R-:W-:Y:S01]  /*60bf0*/  STL.64 [R1+0x1358], R74 ;  /* 0x0013584a01007387 */ /* 0x000fe20000100a00 */
[----:B---3--:R-:W-:-:S03]  /*60c00*/  IMAD.MOV.U32 R72, RZ, RZ, R49 ;  /* 0x000000ffff487224 */ /* 0x008fc600078e0031 */
[----:B------:R-:W3:Y:S01]  /*60c10*/  LDL.LU R49, [R1+0x2f98] ;  /* 0x002f980001317983 */ /* 0x000ee20000300800 */
[----:B------:R-:W-:-:S03]  /*60c20*/  IMAD.MOV.U32 R73, RZ, RZ, R48 ;  /* 0x000000ffff497224 */ /* 0x000fc600078e0030 */
[----:B------:R-:W5:Y:S04]  /*60c30*/  LDL.LU R48, [R1+0x2f94] ;  /* 0x002f940001307983 */ /* 0x000f680000300800 */
[----:B------:R1:W-:Y:S04]  /*60c40*/  STL.64 [R1+0x13b0], R92 ;  /* 0x0013b05c01007387 */ /* 0x0003e80000100a00 */
[----:B------:R4:W-:Y:S04]  /*60c50*/  STL.64 [R1+0x13b8], R94 ;  /* 0x0013b85e01007387 */ /* 0x0009e80000100a00 */
[----:B-1----:R-:W2:Y:S04]  /*60c60*/  LDL.LU R92, [R1+0x40] ;  /* 0x00004000015c7983 */ /* 0x002ea80000300800 */
[----:B------:R-:W2:Y:S01]  /*60c70*/  LDL.LU R93, [R1+0x44] ;  /* 0x00004400015d7983 */ /* 0x000ea20000300800 */
[----:B----4-:R-:W-:Y:S01]  /*60c80*/  IMAD.MOV.U32 R94, RZ, RZ, R2 ;  /* 0x000000ffff5e7224 */ /* 0x010fe200078e0002 */
[----:B------:R-:W-:-:S02]  /*60c90*/  MOV R95, R252 ;  /* 0x000000fc005f7202 */ /* 0x000fc40000000f00 */
[----:B------:R-:W4:Y:S04]  /*60ca0*/  LDL.LU R2, [R1+0x2f90] ;  /* 0x002f900001027983 */ /* 0x000f280000300800 */
[----:B------:R-:W2:Y:S04]  /*60cb0*/  LDL.LU R252, [R1+0x2f8c] ;  /* 0x002f8c0001fc7983 */ /* 0x000ea80000300800 */
[----:B------:R1:W-:Y:S04]  /*60cc0*/  STL.64 [R1+0x13e0], R112 ;  /* 0x0013e07001007387 */ /* 0x0003e80000100a00 */
[----:B------:R1:W-:Y:S04]  /*60cd0*/  STL.64 [R1+0x13e8], R114 ;  /* 0x0013e87201007387 */ /* 0x0003e80000100a00 */
[----:B-1----:R-:W2:Y:S04]  /*60ce0*/  LDL.LU R112, [R1+0x90] ;  /* 0x0000900001707983 */ /* 0x002ea80000300800 */
[----:B------:R-:W2:Y:S04]  /*60cf0*/  LDL.LU R113, [R1+0x94] ;  /* 0x0000940001717983 */ /* 0x000ea80000300800 */
[----:B------:R-:W2:Y:S04]  /*60d00*/  LDL.LU R114, [R1+0x98] ;  /* 0x0000980001727983 */ /* 0x000ea80000300800 */
        /* <DEDUP_REMOVED lines=9> */
[----:B-1----:R-:W3:Y:S04]  /*60da0*/  LDL.LU R152, [R1+0x110] ;  /* 0x0001100001987983 */ /* 0x002ee80000300800 */
[----:B------:R-:W3:Y:S04]  /*60db0*/  LDL.LU R153, [R1+0x114] ;  /* 0x0001140001997983 */ /* 0x000ee80000300800 */
[----:B------:R-:W3:Y:S04]  /*60dc0*/  LDL.LU R154, [R1+0x118] ;  /* 0x00011800019a7983 */ /* 0x000ee80000300800 */
[----:B------:R-:W3:Y:S04]  /*60dd0*/  LDL.LU R155, [R1+0x11c] ;  /* 0x00011c00019b7983 */ /* 0x000ee80000300800 */
[----:B------:R1:W-:Y:S04]  /*60de0*/  STL.64 [R1+0x1480], R172 ;  /* 0x001480ac01007387 */ /* 0x0003e80000100a00 */
[----:B------:R1:W-:Y:S04]  /*60df0*/  STL.64 [R1+0x1488], R174 ;  /* 0x001488ae01007387 */ /* 0x0003e80000100a00 */
[----:B-1----:R-:W4:Y:S04]  /*60e00*/  LDL.LU R172, [R1+0x150] ;  /* 0x0001500001ac7983 */ /* 0x002f280000300800 */
[----:B------:R-:W4:Y:S04]  /*60e10*/  LDL.LU R173, [R1+0x154] ;  /* 0x0001540001ad7983 */ /* 0x000f280000300800 */
[----:B------:R-:W4:Y:S04]  /*60e20*/  LDL.LU R174, [R1+0x158] ;  /* 0x0001580001ae7983 */ /* 0x000f280000300800 */
[----:B------:R-:W4:Y:S04]  /*60e30*/  LDL.LU R175, [R1+0x15c] ;  /* 0x00015c0001af7983 */ /* 0x000f280000300800 */
[----:B------:R1:W-:Y:S04]  /*60e40*/  STL.64 [R1+0x14a0], R192 ;  /* 0x0014a0c001007387 */ /* 0x0003e80000100a00 */
[----:B------:R1:W-:Y:S04]  /*60e50*/  STL.64 [R1+0x14a8], R194 ;  /* 0x0014a8c201007387 */ /* 0x0003e80000100a00 */
[----:B-1----:R-:W5:Y:S04]  /*60e60*/  LDL.LU R192, [R1+0x1f0] ;  /* 0x0001f00001c07983 */ /* 0x002f680000300800 */
[----:B------:R-:W5:Y:S04]  /*60e70*/  LDL.LU R193, [R1+0x1f4] ;  /* 0x0001f40001c17983 */ /* 0x000f680000300800 */
[----:B------:R-:W5:Y:S04]  /*60e80*/  LDL.LU R194, [R1+0x1f8] ;  /* 0x0001f80001c27983 */ /* 0x000f680000300800 */
[----:B------:R-:W5:Y:S01]  /*60e90*/  LDL.LU R195, [R1+0x1fc] ;  /* 0x0001fc0001c37983 */ /* 0x000f620000300800 */
[C---:B------:R-:W-:Y:S08]  /*60ea0*/  HMMA.1688.F32.TF32 R212, R20.reuse, R210, R212 ;  /* 0x000000d214d4723c */ /* 0x040ff000000810d4 */
[C---:B------:R-:W-:Y:S11]  /*60eb0*/  HMMA.1688.F32.TF32 R4, R20.reuse, R38, R4 ;  /* 0x000000261404723c */ /* 0x040ff60000081004 */
[----:B------:R-:W-:Y:S04]  /*60ec0*/  @!UPT UIADD3 URZ, URZ, URZ, URZ ;  /* 0x0000003f3f3ff290 */ /* 0x000fe8000fffe03f */
[----:B------:R-:W-:Y:S04]  /*60ed0*/  STL.64 [R1+0x14c0], R212 ;  /* 0x0014c0d401007387 */ /* 0x000fe80000100a00 */
[----:B------:R1:W-:Y:S02]  /*60ee0*/  STL.64 [R1+0x14c8], R214 ;  /* 0x0014c8d601007387 */ /* 0x0003e40000100a00 */
[----:B-1----:R-:W-:Y:S11]  /*60ef0*/  HMMA.1688.F32.TF32 R212, R20, R230, R232 ;  /* 0x000000e614d4723c */ /* 0x002ff600000810e8 */
[----:B------:R-:W-:Y:S11]  /*60f00*/  @!UPT UIADD3 URZ, URZ, URZ, URZ ;  /* 0x0000003f3f3ff290 */ /* 0x000ff6000fffe03f */
[----:B------:R-:W-:Y:S01]  /*60f10*/  @!UPT UIADD3 URZ, URZ, URZ, URZ ;  /* 0x0000003f3f3ff290 */ /* 0x000fe2000fffe03f */
[----:B------:R-:W-:Y:S04]  /*60f20*/  STL.64 [R1+0x14d0], R212 ;  /* 0x0014d0d401007387 */ /* 0x000fe80000100a00 */
[----:B------:R-:W-:Y:S04]  /*60f30*/  STL.64 [R1+0x14d8], R214 ;  /* 0x0014d8d601007387 */ /* 0x000fe80000100a00 */
[----:B------:R-:W-:Y:S04]  /*60f40*/  STL.64 [R1+0x14e0], R4 ;  /* 0x0014e00401007387 */ /* 0x000fe80000100a00 */
[----:B------:R3:W-:Y:S01]  /*60f50*/  STL.64 [R1+0x14e8], R6 ;  /* 0x0014e80601007387 */ /* 0x0007e20000100a00 */
[----:B------:R-:W-:-:S02]  /*60f60*/  IMAD.MOV.U32 R74, RZ, RZ, R61 ;  /* 0x000000ffff4a7224 */ /* 0x000fc400078e003d */
[----:B------:R-:W-:-:S07]  /*60f70*/  IMAD.MOV.U32 R75, RZ, RZ, R60 ;  /* 0x000000ffff4b7224 */ /* 0x000fce00078e003c */
[C---:B------:R-:W-:Y:S08]  /*60f80*/  HMMA.1688.F32.TF32 R72, R24.reuse, R66, R72 ;  /* 0x000000421848723c */ /* 0x040ff00000081048 */
[C---:B--2---:R-:W-:Y:S08]  /*60f90*/  HMMA.1688.F32.TF32 R132, R24.reuse, R54, R132 ;  /* 0x000000361884723c */ /* 0x044ff00000081084 */
[C---:B---3--:R-:W-:Y:S08]  /*60fa0*/  HMMA.1688.F32.TF32 R4, R24.reuse, R50, R152 ;  /* 0x000000321804723c */ /* 0x048ff00000081098 */
[C---:B----4-:R-:W-:Y:S08]  /*60fb0*/  HMMA.1688.F32.TF32 R20, R24.reuse, R46, R172 ;  /* 0x0000002e1814723c */ /* 0x050ff000000810ac */
[C---:B-----5:R-:W-:Y:S11]  /*60fc0*/  HMMA.1688.F32.TF32 R192, R24.reuse, R42, R192 ;  /* 0x0000002a18c0723c */ /* 0x060ff600000810c0 */
[----:B------:R-:W-:Y:S11]  /*60fd0*/  @!UPT UIADD3 URZ, URZ, URZ, URZ ;  /* 0x0000003f3f3ff290 */ /* 0x000ff6000fffe03f */
[----:B------:R-:W-:Y:S01]  /*60fe0*/  @!UPT UIADD3 URZ, URZ, URZ, URZ ;  /* 0x0000003f3f3ff290 */ /* 0x000fe2000fffe03f */
[----:B------:R-:W-:Y:S04]  /*60ff0*/  STL.64 [R1+0x320], R192 ;  /* 0x000320c001007387 */ /* 0x000fe80000100a00 */
[----:B------:R-:W-:Y:S04]  /*61000*/  STL.64 [R1+0x328], R194 ;  /* 0x000328c201007387 */ /* 0x000fe80000100a00 */
[----:B------:R-:W-:Y:S04]  /*61010*/  STL.64 [R1+0x330], R20 ;  /* 0x0003301401007387 */ /* 0x000fe80000100a00 */
[----:B------:R1:W-:Y:S04]  /*61020*/  STL.64 [R1+0x338], R22 ;  /* 0x0003381601007387 */ /* 0x0003e80000100a00 */
[----:B------:R-:W-:Y:S04]  /*61030*/  STL.64 [R1+0x340], R4 ;  /* 0x0003400401007387 */ /* 0x000fe80000100a00 */
[----:B------:R2:W-:Y:S01]  /*61040*/  STL.64 [R1+0x348], R6 ;  /* 0x0003480601007387 */ /* 0x0005e20000100a00 */
[C---:B-1----:R-:W-:Y:S08]  /*61050*/  HMMA.1688.F32.TF32 R20, R24.reuse, R58, R112 ;  /* 0x0000003a1814723c */ /* 0x042ff00000081070 */
[C---:B--2---:R-:W-:Y:S01]  /*61060*/  HMMA.1688.F32.TF32 R4, R24.reuse, R62, R92 ;  /* 0x0000003e1804723c */ /* 0x044fe2000008105c */
[----:B------:R-:W-:Y:S04]  /*61070*/  STL.64 [R1+0x840], R132 ;  /* 0x0008408401007387 */ /* 0x000fe80000100a00 */
[----:B------:R-:W-:Y:S10]  /*61080*/  STL.64 [R1+0x848], R134 ;  /* 0x0008488601007387 */ /* 0x000ff40000100a00 */
[----:B------:R-:W-:Y:S04]  /*61090*/  STL.64 [R1+0xa10], R20 ;  /* 0x000a101401007387 */ /* 0x000fe80000100a00 */
[----:B------:R1:W-:Y:S04]  /*610a0*/  STL.64 [R1+0xa18], R22 ;  /* 0x000a181601007387 */ /* 0x0003e80000100a00 */
[----:B------:R-:W-:Y:S04]  /*610b0*/  STL.64 [R1+0xb20], R4 ;  /* 0x000b200401007387 */ /* 0x000fe80000100a00 */
[----:B------:R2:W-:Y:S01]  /*610c0*/  STL.64 [R1+0xb28], R6 ;  /* 0x000b280601007387 */ /* 0x0005e20000100a00 */
[C---:B-1----:R-:W-:Y:S08]  /*610d0*/  HMMA.1688.F32.TF32 R20, R24.reuse, R70, R80 ;  /* 0x000000461814723c */ /* 0x042ff00000081050 */
[----:B--2---:R-:W-:Y:S01]  /*610e0*/  HMMA.1688.F32.TF32 R4, R24, R90, R100 ;  /* 0x0000005a1804723c */ /* 0x004fe20000081064 */
[----:B------:R-:W-:Y:S04]  /*610f0*/  STL.64 [R1+0xc20], R72 ;  /* 0x000c204801007387 */ /* 0x000fe80000100a00 */
[----:B------:R-:W-:Y:S04]  /*61100*/  STL.64 [R1+0xc28], R74 ;  /* 0x000c284a01007387 */ /* 0x000fe80000100a00 */
[----:B------:R-:W2:Y:S01]  /*61110*/  LDL.LU R92, [R1+0x80] ;  /* 0x00008000015c7983 */ /* 0x000ea20000300800 */
[----:B------:R-:W-:-:S05]  /*61120*/  IMAD.MOV.U32 R94, RZ, RZ, R252 ;  /* 0x000000ffff5e7224 */ /* 0x000fca00078e00fc */
[----:B------:R-:W-:Y:S04]  /*61130*/  STL.64 [R1+0xde0], R20 ;  /* 0x000de01401007387 */ /* 0x000fe80000100a00 */
[----:B------:R-:W-:Y:S01]  /*61140*/  STL.64 [R1+0xde8], R22 ;  /* 0x000de81601007387 */ /* 0x000fe20000100a00 */
[----:B------:R-:W-:-:S03]  /*61150*/  IMAD.MOV.U32 R95, RZ, RZ, R2 ;  /* 0x000000ffff5f7224 */ /* 0x000fc600078e0002 */
[----:B------:R1:W-:Y:S04]  /*61160*/  STL.64 [R1+0x10c0], R4 ;  /* 0x0010c00401007387 */ /* 0x0003e80000100a00 */
[----:B------:R3:W-:Y:S04]  /*61170*/  STL.64 [R1+0x10c8], R6 ;  /* 0x0010c80601007387 */ /* 0x0007e80000100a00 */
[----:B------:R-:W2:Y:S04]  /*61180*/  LDL.LU R93, [R1+0x84] ;  /* 0x00008400015d7983 */ /* 0x000ea80000300800 */
[----:B------:R-:W4:Y:S04]  /*61190*/  LDL.LU R252, [R1+0x2f88] ;  /* 0x002f880001fc7983 */ /* 0x000f280000300800 */
[----:B------:R-:W5:Y:S04]  /*611a0*/  LDL.LU R2, [R1+0x2f84] ;  /* 0x002f840001027983 */ /* 0x000f680000300800 */
[----:B------:R-:W2:Y:S01]  /*611b0*/  LDL.LU R112, [R1+0xc0] ;  /* 0x0000c00001707983 */ /* 0x000ea20000300800 */
[----:B------:R-:W-:-:S03]  /*611c0*/  IMAD.MOV.U32 R213, RZ, RZ, R48 ;  /* 0x000000ffffd57224 */ /* 0x000fc600078e0030 */
[----:B------:R-:W2:Y:S01]  /*611d0*/  LDL.LU R113, [R1+0xc4] ;  /* 0x0000c40001717983 */ /* 0x000ea20000300800 */
[----:B------:R-:W-:-:S03]  /*611e0*/  IMAD.MOV.U32 R214, RZ, RZ, R49 ;  /* 0x000000ffffd67224 */ /* 0x000fc600078e0031 */
[----:B------:R-:W2:Y:S01]  /*611f0*/  LDL.LU R114, [R1+0xc8] ;  /* 0x0000c80001727983 */ /* 0x000ea20000300800 */
[----:B------:R-:W-:-:S03]  /*61200*/  IMAD.MOV.U32 R215, RZ, RZ, R3 ;  /* 0x000000ffffd77224 */ /* 0x000fc600078e0003 */
[----:B------:R-:W2:Y:S04]  /*61210*/  LDL.LU R115, [R1+0xcc] ;  /* 0x0000cc0001737983 */ /* 0x000ea80000300800 */
[----:B------:R-:W2:Y:S04]  /*61220*/  LDL.LU R212, [R1+0x50] ;  /* 0x0000500001d47983 */ /* 0x000ea80000300800 */
[----:B------:R-:W2:Y:S04]  /*61230*/  LDL.LU R48, [R1+0x2f80] ;  /* 0x002f800001307983 */ /* 0x000ea80000300800 */
[----:B------:R-:W1:Y:S04]  /*61240*/  LDL.LU R49, [R1+0x2f7c] ;  /* 0x002f7c0001317983 */ /* 0x000e680000300800 */
[----:B------:R-:W3:Y:S01]  /*61250*/  LDL.LU R3, [R1+0x2f78] ;  /* 0x002f780001037983 */ /* 0x000ee20000300800 */
[----:B----4-:R-:W-:-:S02]  /*61260*/  IMAD.MOV.U32 R233, RZ, RZ, R252 ;  /* 0x000000ffffe97224 */ /* 0x010fc400078e00fc */
[----:B-----5:R-:W-:Y:S02]  /*61270*/  IMAD.MOV.U32 R232, RZ, RZ, R2 ;  /* 0x000000ffffe87224 */ /* 0x020fe400078e0002 */
[----:B------:R-:W4:Y:S04]  /*61280*/  LDL.LU R2, [R1+0x2f74] ;  /* 0x002f740001027983 */ /* 0x000f280000300800 */
[----:B------:R-:W5:Y:S04]  /*61290*/  LDL.LU R252, [R1+0x2f70] ;  /* 0x002f700001fc7983 */ /* 0x000f680000300800 */
[----:B------:R-:W5:Y:S01]  /*612a0*/  LDL.LU R234, [R1+0xa8] ;  /* 0x0000a80001ea7983 */ /* 0x000f620000300800 */
[----:B--2---:R-:W-:-:S03]  /*612b0*/  IMAD.MOV.U32 R235, RZ, RZ, R48 ;  /* 0x000000ffffeb7224 */ /* 0x004fc600078e0030 */
[----:B------:R-:W2:Y:S01]  /*612c0*/  LDL.LU R48, [R1+0x2f6c] ;  /* 0x002f6c0001307983 */ /* 0x000ea20000300800 */
[----:B-1----:R-:W-:-:S03]  /*612d0*/  IMAD.MOV.U32 R4, RZ, RZ, R49 ;  /* 0x000000ffff047224 */ /* 0x002fc600078e0031 */
[----:B------:R-:W2:Y:S01]  /*612e0*/  LDL.LU R49, [R1+0x2f68] ;  /* 0x002f680001317983 */ /* 0x000ea20000300800 */
[----:B---3--:R-:W-:-:S03]  /*612f0*/  IMAD.MOV.U32 R5, RZ, RZ, R3 ;  /* 0x000000ffff057224 */ /* 0x008fc600078e0003 */
[----:B------:R-:W3:Y:S01]  /*61300*/  LDL.LU R3, [R1+0x2f64] ;  /* 0x002f640001037983 */ /* 0x000ee20000300800 */
[----:B----4-:R-:W-:-:S03]  /*61310*/  IMAD.MOV.U32 R6, RZ, RZ, R2 ;  /* 0x000000ffff067224 */ /* 0x010fc600078e0002 */
[----:B------:R-:W4:Y:S01]  /*61320*/  LDL.LU R2, [R1+0x2f60] ;  /* 0x002f600001027983 */ /* 0x000f220000300800 */
[----:B-----5:R-:W-:-:S03]  /*61330*/  IMAD.MOV.U32 R7, RZ, RZ, R252 ;  /* 0x000000ffff077224 */ /* 0x020fc600078e00fc */
        /* <DEDUP_REMOVED lines=11> */
[----:B------:R-:W3:Y:S04]  /*613f0*/  LDL.LU R21, [R1+0x124] ;  /* 0x0001240001157983 */ /* 0x000ee80000300800 */
[----:B------:R-:W3:Y:S01]  /*61400*/  LDL.LU R22, [R1+0x128] ;  /* 0x0001280001167983 */ /* 0x000ee20000300800 */
[----:B----4-:R-:W-:Y:S02]  /*61410*/  IMAD.MOV.U32 R132, RZ, RZ, R2 ;  /* 0x000000ffff847224 */ /* 0x010fe400078e0002 */
[----:B-----5:R-:W-:Y:S02]  /*61420*/  IMAD.MOV.U32 R23, RZ, RZ, R252 ;  /* 0x000000ffff177224 */ /* 0x020fe400078e00fc */
[----:B------:R-:W4:Y:S04]  /*61430*/  LDL.LU R252, [R1+0x2f58] ;  /* 0x002f580001fc7983 */ /* 0x000f280000300800 */
[----:B------:R-:W5:Y:S04]  /*61440*/  LDL.LU R2, [R1+0x2f54] ;  /* 0x002f540001027983 */ /* 0x000f680000300800 */
[----:B------:R-:W3:Y:S04]  /*61450*/  LDL.LU R3, [R1+0x2f50] ;  /* 0x002f500001037983 */ /* 0x000ee80000300800 */
[----:B------:R-:W4:Y:S04]  /*61460*/  LDL.LU R172, [R1+0x180] ;  /* 0x0001800001ac7983 */ /* 0x000f280000300800 */
[----:B------:R-:W4:Y:S04]  /*61470*/  LDL.LU R173, [R1+0x184] ;  /* 0x0001840001ad7983 */ /* 0x000f280000300800 */
[----:B------:R-:W4:Y:S04]  /*61480*/  LDL.LU R174, [R1+0x188] ;  /* 0x0001880001ae7983 */ /* 0x000f280000300800 */
[----:B------:R-:W4:Y:S04]  /*61490*/  LDL.LU R175, [R1+0x18c] ;  /* 0x00018c0001af7983 */ /* 0x000f280000300800 */
[----:B------:R-:W4:Y:S01]  /*614a0*/  LDL.LU R152, [R1+0x140] ;  /* 0x0001400001987983 */ /* 0x000f220000300800 */
[----:B--2---:R-:W-:Y:S01]  /*614b0*/  HMMA.1688.F32.TF32 R80, R28, R46, R80 ;  /* 0x0000002e1c50723c */ /* 0x004fe20000081050 */
[----:B------:R-:W-:-:S02]  /*614c0*/  IMAD.MOV.U32 R192, RZ, RZ, R57 ;  /* 0x000000ffffc07224 */ /* 0x000fc400078e0039 */
[----:B------:R-:W-:Y:S02]  /*614d0*/  IMAD.MOV.U32 R193, RZ, RZ, R56 ;  /* 0x000000ffffc17224 */ /* 0x000fe400078e0038 */
[----:B------:R-:W-:Y:S02]  /*614e0*/  IMAD.MOV.U32 R194, RZ, RZ, R53 ;  /* 0x000000ffffc27224 */ /* 0x000fe400078e0035 */
[----:B------:R-:W-:Y:S01]  /*614f0*/  IMAD.MOV.U32 R195, RZ, RZ, R52 ;  /* 0x000000ffffc37224 */ /* 0x000fe200078e0034 */
[----:B------:R-:W-:Y:S01]  /*61500*/  HMMA.1688.F32.TF32 R8, R28, R38, R8 ;  /* 0x000000261c08723c */ /* 0x000fe20000081008 */
[----:B------:R-:W-:Y:S02]  /*61510*/  IMAD.MOV.U32 R134, RZ, RZ, R49 ;  /* 0x000000ffff867224 */ /* 0x000fe400078e0031 */
[----:B------:R-:W-:Y:S02]  /*61520*/  IMAD.MOV.U32 R135, RZ, RZ, R48 ;  /* 0x000000ffff877224 */ /* 0x000fe400078e0030 */
[----:B------:R-:W-:-:S02]  /*61530*/  IMAD.MOV.U32 R72, RZ, RZ, R45 ;  /* 0x000000ffff487224 */ /* 0x000fc400078e002d */
[----:B------:R-:W-:Y:S02]  /*61540*/  IMAD.MOV.U32 R73, RZ, RZ, R44 ;  /* 0x000000ffff497224 */ /* 0x000fe400078e002c */
[----:B------:R-:W-:Y:S02]  /*61550*/  IMAD.MOV.U32 R74, RZ, RZ, R41 ;  /* 0x000000ffff4a7224 */ /* 0x000fe400078e0029 */
[----:B------:R-:W-:Y:S02]  /*61560*/  IMAD.MOV.U32 R75, RZ, RZ, R40 ;  /* 0x000000ffff4b7224 */ /* 0x000fe400078e0028 */
[----:B-----5:R-:W-:Y:S02]  /*61570*/  IMAD.MOV.U32 R154, RZ, RZ, R2 ;  /* 0x000000ffff9a7224 */ /* 0x020fe400078e0002 */
[----:B---3--:R-:W-:Y:S02]  /*61580*/  IMAD.MOV.U32 R153, RZ, RZ, R3 ;  /* 0x000000ffff997224 */ /* 0x008fe400078e0003 */
[----:B------:R-:W2:Y:S04]  /*61590*/  LDL.LU R3, [R1+0x2f4c] ;  /* 0x002f4c0001037983 */ /* 0x000ea80000300800 */
[----:B------:R-:W3:Y:S04]  /*615a0*/  LDL.LU R2, [R1+0x2f48] ;  /* 0x002f480001027983 */ /* 0x000ee80000300800 */
[----:B------:R-:W-:Y:S04]  /*615b0*/  STL.64 [R1+0x12c0], R120 ;  /* 0x0012c07801007387 */ /* 0x000fe80000100a00 */
[----:B------:R1:W-:Y:S02]  /*615c0*/  STL.64 [R1+0x12c8], R122 ;  /* 0x0012c87a01007387 */ /* 0x0003e40000100a00 */
[C---:B-1----:R-:W-:Y:S08]  /*615d0*/  HMMA.1688.F32.TF32 R120, R24.reuse, R130, R140 ;  /* 0x000000821878723c */ /* 0x042ff0000008108c */
[C---:B------:R-:W-:Y:S11]  /*615e0*/  HMMA.1688.F32.TF32 R140, R24.reuse, R150, R160 ;  /* 0x00000096188c723c */ /* 0x040ff600000810a0 */
[----:B------:R-:W-:Y:S04]  /*615f0*/  @!UPT UIADD3 URZ, URZ, URZ, URZ ;  /* 0x0000003f3f3ff290 */ /* 0x000fe8000fffe03f */
[----:B------:R-:W-:Y:S04]  /*61600*/  STL.64 [R1+0x13a0], R120 ;  /* 0x0013a07801007387 */ /* 0x000fe80000100a00 */
[----:B------:R1:W-:Y:S02]  /*61610*/  STL.64 [R1+0x13a8], R122 ;  /* 0x0013a87a01007387 */ /* 0x0003e40000100a00 */
[C---:B-1----:R-:W-:Y:S02]  /*61620*/  HMMA.1688.F32.TF32 R120, R24.reuse, R170, R180 ;  /* 0x000000aa1878723c */ /* 0x042fe400000810b4 */
[----:B------:R-:W-:Y:S04]  /*61630*/  STL.64 [R1+0x13d0], R140 ;  /* 0x0013d08c01007387 */ /* 0x000fe80000100a00 */
[----:B------:R1:W-:Y:S02]  /*61640*/  STL.64 [R1+0x13d8], R142 ;  /* 0x0013d88e01007387 */ /* 0x0003e40000100a00 */
[C---:B------:R-:W-:Y:S08]  /*61650*/  HMMA.1688.F32.TF32 R160, R24.reuse, R190, R200 ;  /* 0x000000be18a0723c */ /* 0x040ff000000810c8 */
[C---:B-1----:R-:W-:Y:S07]  /*61660*/  HMMA.1688.F32.TF32 R140, R24.reuse, R210, R220 ;  /* 0x000000d2188c723c */ /* 0x042fee00000810dc */
[----:B------:R-:W-:Y:S04]  /*61670*/  STL.64 [R1+0x1400], R120 ;  /* 0x0014007801007387 */ /* 0x000fe80000100a00 */
[----:B------:R1:W-:Y:S02]  /*61680*/  STL.64 [R1+0x1408], R122 ;  /* 0x0014087a01007387 */ /* 0x0003e40000100a00 */
[C---:B-1----:R-:W-:Y:S08]  /*61690*/  HMMA.1688.F32.TF32 R120, R24.reuse, R230, R240 ;  /* 0x000000e61878723c */ /* 0x042ff000000810f0 */
[----:B------:R-:W-:Y:S08]  /*616a0*/  HMMA.1688.F32.TF32 R24, R24, R38, R12 ;  /* 0x000000261818723c */ /* 0x000ff0000008100c */
[C---:B------:R-:W-:Y:S01]  /*616b0*/  HMMA.1688.F32.TF32 R12, R28.reuse, R42, R100 ;  /* 0x0000002a1c0c723c */ /* 0x040fe20000081064 */
        /* <DEDUP_REMOVED lines=10> */
[C---:B-1----:R-:W-:Y:S08]  /*61760*/  HMMA.1688.F32.TF32 R24, R28.reuse, R50, R20 ;  /* 0x000000321c18723c */ /* 0x042ff00000081014 */
[C---:B-----5:R-:W-:Y:S01]  /*61770*/  HMMA.1688.F32.TF32 R12, R28.reuse, R54, R4 ;  /* 0x000000361c0c723c */ /* 0x060fe20000081004 */
[----:B------:R-:W-:Y:S04]  /*61780*/  STL.64 [R1+0x2d0], R80 ;  /* 0x0002d05001007387 */ /* 0x000fe80000100a00 */
[----:B------:R-:W-:Y:S03]  /*61790*/  STL.64 [R1+0x2d8], R82 ;  /* 0x0002d85201007387 */ /* 0x000fe60000100a00 */
[C---:B------:R-:W-:Y:S07]  /*617a0*/  HMMA.1688.F32.TF32 R20, R28.reuse, R58, R232 ;  /* 0x0000003a1c14723c */ /* 0x040fee00000810e8 */
[----:B------:R-:W-:Y:S01]  /*617b0*/  STL.64 [R1+0x2f0], R24 ;  /* 0x0002f01801007387 */ /* 0x000fe20000100a00 */
[C---:B------:R-:W-:Y:S03]  /*617c0*/  HMMA.1688.F32.TF32 R4, R28.reuse, R62, R212 ;  /* 0x0000003e1c04723c */ /* 0x040fe600000810d4 */
[----:B------:R-:W-:Y:S04]  /*617d0*/  STL.64 [R1+0x2f8], R26 ;  /* 0x0002f81a01007387 */ /* 0x000fe80000100a00 */
[----:B------:R-:W-:Y:S04]  /*617e0*/  STL.64 [R1+0x300], R12 ;  /* 0x0003000c01007387 */ /* 0x000fe80000100a00 */
[----:B------:R1:W-:Y:S02]  /*617f0*/  STL.64 [R1+0x308], R14 ;  /* 0x0003080e01007387 */ /* 0x0003e40000100a00 */
[C---:B-1----:R-:W-:Y:S02]  /*61800*/  HMMA.1688.F32.TF32 R12, R28.reuse, R66, R192 ;  /* 0x000000421c0c723c */ /* 0x042fe400000810c0 */
[----:B------:R-:W-:Y:S04]  /*61810*/  STL.64 [R1+0x310], R20 ;  /* 0x0003101401007387 */ /* 0x000fe80000100a00 */
[----:B------:R1:W-:Y:S04]  /*61820*/  STL.64 [R1+0x318], R22 ;  /* 0x0003181601007387 */ /* 0x0003e80000100a00 */
[----:B------:R-:W-:Y:S04]  /*61830*/  STL.64 [R1+0x4a0], R4 ;  /* 0x0004a00401007387 */ /* 0x000fe80000100a00 */
[----:B------:R5:W-:Y:S01]  /*61840*/  STL.64 [R1+0x4a8], R6 ;  /* 0x0004a80601007387 */ /* 0x000be20000100a00 */
[C---:B-1----:R-:W-:Y:S08]  /*61850*/  HMMA.1688.F32.TF32 R20, R28.reuse, R70, R76 ;  /* 0x000000461c14723c */ /* 0x042ff0000008104c */
[----:B------:R-:W-:Y:S01]  /*61860*/  STL.64 [R1+0xa00], R12 ;  /* 0x000a000c01007387 */ /* 0x000fe20000100a00 */
[C---:B-----5:R-:W-:Y:S03]  /*61870*/  HMMA.1688.F32.TF32 R4, R28.reuse, R90, R96 ;  /* 0x0000005a1c04723c */ /* 0x060fe60000081060 */
[----:B------:R1:W-:Y:S05]  /*61880*/  STL.64 [R1+0xa08], R14 ;  /* 0x000a080e01007387 */ /* 0x0003ea0000100a00 */
[C---:B-1----:R-:W-:Y:S06]  /*61890*/  HMMA.1688.F32.TF32 R12, R28.reuse, R110, R116 ;  /* 0x0000006e1c0c723c */ /* 0x042fec0000081074 */
[----:B------:R-:W-:Y:S04]  /*618a0*/  STL.64 [R1+0xae0], R20 ;  /* 0x000ae01401007387 */ /* 0x000fe80000100a00 */
[----:B------:R1:W-:Y:S05]  /*618b0*/  STL.64 [R1+0xae8], R22 ;  /* 0x000ae81601007387 */ /* 0x0003ea0000100a00 */
[----:B------:R-:W-:Y:S04]  /*618c0*/  STL.64 [R1+0xbd0], R4 ;  /* 0x000bd00401007387 */ /* 0x000fe80000100a00 */
[----:B------:R5:W-:Y:S01]  /*618d0*/  STL.64 [R1+0xbd8], R6 ;  /* 0x000bd80601007387 */ /* 0x000be20000100a00 */
[C---:B-1----:R-:W-:Y:S03]  /*618e0*/  HMMA.1688.F32.TF32 R20, R28.reuse, R130, R136 ;  /* 0x000000821c14723c */ /* 0x042fe60000081088 */
[----:B------:R-:W-:Y:S05]  /*618f0*/  STL.64 [R1+0xd80], R12 ;  /* 0x000d800c01007387 */ /* 0x000fea0000100a00 */
[C---:B-----5:R-:W-:Y:S01]  /*61900*/  HMMA.1688.F32.TF32 R4, R28.reuse, R150, R156 ;  /* 0x000000961c04723c */ /* 0x060fe2000008109c */
[----:B------:R1:W-:Y:S07]  /*61910*/  STL.64 [R1+0xd88], R14 ;  /* 0x000d880e01007387 */ /* 0x0003ee0000100a00 */
[C---:B-1----:R-:W-:Y:S07]  /*61920*/  HMMA.1688.F32.TF32 R12, R28.reuse, R170, R176 ;  /* 0x000000aa1c0c723c */ /* 0x042fee00000810b0 */
[----:B------:R-:W-:Y:S04]  /*61930*/  STL.64 [R1+0xf90], R20 ;  /* 0x000f901401007387 */ /* 0x000fe80000100a00 */
[----:B------:R1:W-:Y:S04]  /*61940*/  STL.64 [R1+0xf98], R22 ;  /* 0x000f981601007387 */ /* 0x0003e80000100a00 */
[----:B------:R-:W-:Y:S04]  /*61950*/  STL.64 [R1+0x1230], R4 ;  /* 0x0012300401007387 */ /* 0x000fe80000100a00 */
[----:B------:R5:W-:Y:S01]  /*61960*/  STL.64 [R1+0x1238], R6 ;  /* 0x0012380601007387 */ /* 0x000be20000100a00 */
[C---:B-1----:R-:W-:Y:S03]  /*61970*/  HMMA.1688.F32.TF32 R20, R28.reuse, R190, R196 ;  /* 0x000000be1c14723c */ /* 0x042fe600000810c4 */
[----:B------:R-:W-:Y:S05]  /*61980*/  STL.64 [R1+0x1390], R12 ;  /* 0x0013900c01007387 */ /* 0x000fea0000100a00 */
[C---:B-----5:R-:W-:Y:S01]  /*61990*/  HMMA.1688.F32.TF32 R4, R28.reuse, R210, R216 ;  /* 0x000000d21c04723c */ /* 0x060fe200000810d8 */
[----:B------:R1:W-:Y:S07]  /*619a0*/  STL.64 [R1+0x1398], R14 ;  /* 0x0013980e01007387 */ /* 0x0003ee0000100a00 */
[----:B-1----:R-:W-:Y:S01]  /*619b0*/  HMMA.1688.F32.TF32 R12, R28, R230, R236 ;  /* 0x000000e61c0c723c */ /* 0x002fe200000810ec */
[----:B----4-:R-:W-:-:S06]  /*619c0*/  IMAD.MOV.U32 R155, RZ, RZ, R252 ;  /* 0x000000ffff9b7224 */ /* 0x010fcc00078e00fc */
[----:B------:R-:W-:Y:S04]  /*619d0*/  STL.64 [R1+0x13c0], R20 ;  /* 0x0013c01401007387 */ /* 0x000fe80000100a00 */
[----:B------:R-:W-:Y:S04]  /*619e0*/  STL.64 [R1+0x13c8], R22 ;  /* 0x0013c81601007387 */ /* 0x000fe80000100a00 */
[----:B------:R-:W-:Y:S04]  /*619f0*/  STL.64 [R1+0x13f0], R4 ;  /* 0x0013f00401007387 */ /* 0x000fe80000100a00 */
[----:B------:R1:W-:Y:S04]  /*61a00*/  STL.64 [R1+0x13f8], R6 ;  /* 0x0013f80601007387 */ /* 0x0003e80000100a00 */
[----:B------:R-:W-:Y:S01]  /*61a10*/  STL.64 [R1+0x1420], R12 ;  /* 0x0014200c01007387 */ /* 0x000fe20000100a00 */
[C---:B-1----:R-:W-:Y:S03]  /*61a20*/  HMMA.1688.F32.TF32 R4, R32.reuse, R42, R172 ;  /* 0x0000002a2004723c */ /* 0x042fe600000810ac */
[----:B------:R1:W-:Y:S05]  /*61a30*/  STL.64 [R1+0x1428], R14 ;  /* 0x0014280e01007387 */ /* 0x0003ea0000100a00 */
[C---:B-1----:R-:W-:Y:S01]  /*61a40*/  HMMA.1688.F32.TF32 R12, R32.reuse, R46, R152 ;  /* 0x0000002e200c723c */ /* 0x042fe20000081098 */
[----:B------:R-:W-:Y:S04]  /*61a50*/  STL.64 [R1+0x1460], R8 ;  /* 0x0014600801007387 */ /* 0x000fe80000100a00 */
[----:B------:R1:W-:Y:S10]  /*61a60*/  STL.64 [R1+0x1468], R10 ;  /* 0x0014680a01007387 */ /* 0x0003f40000100a00 */
[----:B------:R-:W-:Y:S04]  /*61a70*/  STL.64 [R1+0x240], R4 ;  /* 0x0002400401007387 */ /* 0x000fe80000100a00 */
[----:B------:R4:W-:Y:S01]  /*61a80*/  STL.64 [R1+0x248], R6 ;  /* 0x0002480601007387 */ /* 0x0009e20000100a00 */
[C---:B-1----:R-:W-:Y:S03]  /*61a90*/  HMMA.1688.F32.TF32 R8, R32.reuse, R50, R132 ;  /* 0x000000322008723c */ /* 0x042fe60000081084 */
[----:B------:R-:W-:Y:S05]  /*61aa0*/  STL.64 [R1+0x250], R12 ;  /* 0x0002500c01007387 */ /* 0x000fea0000100a00 */
[C---:B----4-:R-:W-:Y:S01]  /*61ab0*/  HMMA.1688.F32.TF32 R4, R32.reuse, R54, R112 ;  /* 0x000000362004723c */ /* 0x050fe20000081070 */
        /* <DEDUP_REMOVED lines=13> */
[----:B------:R4:W-:Y:S04]  /*61b90*/  STL.64 [R1+0x2b0], R4 ;  /* 0x0002b00401007387 */ /* 0x0009e80000100a00 */
[----:B------:R-:W-:Y:S01]  /*61ba0*/  STL.64 [R1+0x2b8], R6 ;  /* 0x0002b80601007387 */ /* 0x000fe20000100a00 */
[C---:B-1----:R-:W-:Y:S03]  /*61bb0*/  HMMA.1688.F32.TF32 R8, R32.reuse, R90, R104 ;  /* 0x0000005a2008723c */ /* 0x042fe60000081068 */
[----:B----4-:R-:W4:Y:S04]  /*61bc0*/  LDL.LU R4, [R1+0x1d1c] ;  /* 0x001d1c0001047983 */ /* 0x010f280000300800 */
[----:B------:R-:W-:Y:S04]  /*61bd0*/  STL.64 [R1+0x2c0], R12 ;  /* 0x0002c00c01007387 */ /* 0x000fe80000100a00 */
[----:B------:R1:W-:Y:S02]  /*61be0*/  STL.64 [R1+0x2c8], R14 ;  /* 0x0002c80e01007387 */ /* 0x0003e40000100a00 */
[C---:B-1----:R-:W-:Y:S10]  /*61bf0*/  HMMA.1688.F32.TF32 R12, R32.reuse, R110, R124 ;  /* 0x0000006e200c723c */ /* 0x042ff4000008107c */
[----:B------:R-:W-:Y:S04]  /*61c00*/  STL.64 [R1+0x2e0], R8 ;  /* 0x0002e00801007387 */ /* 0x000fe80000100a00 */
[----:B------:R1:W-:Y:S04]  /*61c10*/  STL.64 [R1+0x2e8], R10 ;  /* 0x0002e80a01007387 */ /* 0x0003e80000100a00 */
[----:B------:R-:W2:Y:S01]  /*61c20*/  LDL.LU R5, [R1+0x1d18] ;  /* 0x001d180001057983 */ /* 0x000ea20000300800 */
[C---:B------:R-:W-:Y:S08]  /*61c30*/  HMMA.1688.F32.TF32 R20, R32.reuse, R170, R184 ;  /* 0x000000aa2014723c */ /* 0x040ff000000810b8 */
[C---:B-1----:R-:W-:Y:S01]  /*61c40*/  HMMA.1688.F32.TF32 R8, R32.reuse, R130, R144 ;  /* 0x000000822008723c */ /* 0x042fe20000081090 */
[----:B------:R-:W-:Y:S04]  /*61c50*/  STL.64 [R1+0x9f0], R12 ;  /* 0x0009f00c01007387 */ /* 0x000fe80000100a00 */
[----:B------:R1:W-:Y:S03]  /*61c60*/  STL.64 [R1+0x9f8], R14 ;  /* 0x0009f80e01007387 */ /* 0x0003e60000100a00 */
[C---:B-1----:R-:W-:Y:S11]  /*61c70*/  HMMA.1688.F32.TF32 R12, R32.reuse, R150, R164 ;  /* 0x00000096200c723c */ /* 0x042ff600000810a4 */
[----:B------:R-:W-:Y:S04]  /*61c80*/  @!UPT UIADD3 URZ, URZ, URZ, URZ ;  /* 0x0000003f3f3ff290 */ /* 0x000fe8000fffe03f */
        /* <DEDUP_REMOVED lines=8> */
[C---:B-----5:R-:W-:Y:S01]  /*61d10*/  HMMA.1688.F32.TF32 R20, R32.reuse, R230, R244 ;  /* 0x000000e62014723c */ /* 0x060fe200000810f4 */
[----:B------:R-:W-:Y:S04]  /*61d20*/  STL.64 [R1+0xdc0], R8 ;  /* 0x000dc00801007387 */ /* 0x000fe80000100a00 */
[----:B------:R1:W-:Y:S10]  /*61d30*/  STL.64 [R1+0xdc8], R10 ;  /* 0x000dc80a01007387 */ /* 0x0003f40000100a00 */
[----:B------:R-:W-:Y:S04]  /*61d40*/  STL.64 [R1+0xff0], R12 ;  /* 0x000ff00c01007387 */ /* 0x000fe80000100a00 */
[----:B------:R5:W-:Y:S01]  /*61d50*/  STL.64 [R1+0xff8], R14 ;  /* 0x000ff80e01007387 */ /* 0x000be20000100a00 */
[----:B-1----:R-:W-:Y:S03]  /*61d60*/  HMMA.1688.F32.TF32 R8, R32, R38, R16 ;  /* 0x000000262008723c */ /* 0x002fe60000081010 */
[----:B-----5:R-:W5:Y:S04]  /*61d70*/  LDL.LU R14, [R1+0x1d20] ;  /* 0x001d2000010e7983 */ /* 0x020f680000300800 */
[----:B------:R-:W-:Y:S04]  /*61d80*/  STL.64 [R1+0x11a0], R20 ;  /* 0x0011a01401007387 */ /* 0x000fe80000100a00 */
[----:B------:R-:W-:Y:S04]  /*61d90*/  STL.64 [R1+0x11a8], R22 ;  /* 0x0011a81601007387 */ /* 0x000fe80000100a00 */
[----:B------:R-:W3:Y:S08]  /*61da0*/  LDL.LU R7, [R1+0x1d24] ;  /* 0x001d240001077983 */ /* 0x000ef00000300800 */
[----:B------:R1:W-:Y:S04]  /*61db0*/  STL.64 [R1+0x1360], R8 ;  /* 0x0013600801007387 */ /* 0x0003e80000100a00 */
[----:B------:R1:W-:Y:S04]  /*61dc0*/  STL.64 [R1+0x1368], R10 ;  /* 0x0013680a01007387 */ /* 0x0003e80000100a00 */
[----:B-1----:R-:W5:Y:S04]  /*61dd0*/  LDL.LU R9, [R1+0x1d5c] ;  /* 0x001d5c0001097983 */ /* 0x002f680000300800 */
[----:B------:R-:W5:Y:S04]  /*61de0*/  LDL.LU R12, [R1+0x1d58] ;  /* 0x001d5800010c7983 */ /* 0x000f680000300800 */
[----:B------:R-:W5:Y:S04]  /*61df0*/  LDL.LU R13, [R1+0x1d60] ;  /* 0x001d6000010d7983 */ /* 0x000f680000300800 */
[----:B------:R-:W5:Y:S04]  /*61e00*/  LDL.LU R11, [R1+0x1d64] ;  /* 0x001d6400010b7983 */ /* 0x000f680000300800 */
[----:B------:R-:W5:Y:S04]  /*61e10*/  LDL.LU R16, [R1+0x1d98] ;  /* 0x001d980001107983 */ /* 0x000f680000300800 */
[----:B------:R-:W5:Y:S01]  /*61e20*/  LDL.LU R6, [R1+0x1d9c] ;  /* 0x001d9c0001067983 */ /* 0x000f620000300800 */
[----:B------:R-:W-:-:S04]  /*61e30*/  IMAD.MOV.U32 R40, RZ, RZ, c[0x0][0x188] ;  /* 0x00006200ff287624 */ /* 0x000fc800078e00ff */
[----:B------:R-:W-:Y:S01]  /*61e40*/  IMAD.SHL.U32 R10, R40, 0x20, RZ ;  /* 0x00000020280a7824 */ /* 0x000fe200078e00ff */
[----:B------:R-:W1:Y:S03]  /*61e50*/  S2R R41, SR_TID.X ;  /* 0x0000000000297919 */ /* 0x000e660000002100 */
[----:B------:R-:W-:Y:S01]  /*61e60*/  IMAD.SHL.U32 R10, R10, 0x4, RZ ;  /* 0x000000040a0a7824 */ /* 0x000fe200078e00ff */
[----:B------:R-:W-:-:S04]  /*61e70*/  UISETP.GT.AND UP1, UPT, UR13, URZ, UPT ;  /* 0x0000003f0d00728c */ /* 0x000fc8000bf24270 */
[----:B------:R-:W-:Y:S02]  /*61e80*/  USEL UR9, URZ, 0x4, !UP1 ;  /* 0x000000043f097887 */ /* 0x000fe4000c800000 */
[----:B------:R-:W-:Y:S02]  /*61e90*/  UISETP.GT.AND UP1, UPT, UR6, 0x1, UPT ;  /* 0x000000010600788c */ /* 0x000fe4000bf24270 */
[----:B------:R-:W-:Y:S02]  /*61ea0*/  USEL UR9, UR9, URZ, !UP0 ;  /* 0x0000003f09097287 */ /* 0x000fe4000c000000 */
[----:B------:R-:W-:-:S04]  /*61eb0*/  USEL UR6, UR6, URZ, !UP1 ;  /* 0x0000003f06067287 */ /* 0x000fc8000c800000 */
[----:B------:R-:W-:Y:S02]  /*61ec0*/  ISETP.NE.U32.AND P0, PT, RZ, UR9, PT ;  /* 0x00000009ff007c0c */ /* 0x000fe4000bf05070 */
[----:B-1----:R-:W-:Y:S01]  /*61ed0*/  LOP3.LUT R41, R41, 0x1f, RZ, 0xc0, !PT ;  /* 0x0000001f29297812 */ /* 0x002fe200078ec0ff */
[----:B------:R-:W-:-:S04]  /*61ee0*/  IMAD.U32 R0, RZ, RZ, UR6 ;  /* 0x00000006ff007e24 */ /* 0x000fc8000f8e00ff */
[----:B------:R-:W-:-:S04]  /*61ef0*/  IMAD.SHL.U32 R68, R41, 0x4, RZ ;  /* 0x0000000429447824 */ /* 0x000fc800078e00ff */
[----:B------:R-:W-:Y:S01]  /*61f00*/  IMAD R0, R0, 0x2000, R68 ;  /* 0x0000200000007824 */ /* 0x000fe200078e0244 */
[----:B------:R-:W-:-:S04]  /*61f10*/  UISETP.GT.AND UP1, UPT, UR13, 0x4, UPT ;  /* 0x000000040d00788c */ /* 0x000fc8000bf24270 */
[----:B------:R-:W-:-:S04]  /*61f20*/  USEL UR9, URZ, 0x4, !UP1 ;  /* 0x000000043f097887 */ /* 0x000fc8000c800000 */
[----:B------:R-:W-:Y:S01]  /*61f30*/  USEL UR9, UR9, URZ, !UP0 ;  /* 0x0000003f09097287 */ /* 0x000fe2000c000000 */
[----:B----4-:R-:W-:-:S05]  /*61f40*/  IADD3 R4, P4, R4, R10, RZ ;  /* 0x0000000a04047210 */ /* 0x010fca0007f9e0ff */
[----:B------:R1:W-:Y:S01]  /*61f50*/  STL [R1+0x1d1c], R4 ;  /* 0x001d1c0401007387 */ /* 0x0003e20000100800 */
[----:B--2---:R-:W-:-:S05]  /*61f60*/  IMAD.X R5, R5, 0x1, R3, P4 ;  /* 0x0000000105057824 */ /* 0x004fca00020e0603 */
[----:B------:R2:W-:Y:S04]  /*61f70*/  STL [R1+0x1d18], R5 ;  /* 0x001d180501007387 */ /* 0x0005e80000100800 */
[----:B------:R-:W4:Y:S04]  /*61f80*/  LDL.LU R15, [R1+0x1da0] ;  /* 0x001da000010f7983 */ /* 0x000f280000300800 */
[----:B------:R-:W4:Y:S04]  /*61f90*/  LDL.LU R8, [R1+0x1da4] ;  /* 0x001da40001087983 */ /* 0x000f280000300800 */
[----:B------:R-:W-:Y:S01]  /*61fa0*/  @!PT LDS RZ, [RZ] ;  /* 0x00000000fffff984 */ /* 0x000fe20000000800 */
[----:B------:R-:W-:Y:S01]  /*61fb0*/  @!PT LDS RZ, [RZ] ;  /* 0x00000000fffff984 */ /* 0x000fe20000000800 */
[----:B------:R-:W-:Y:S01]  /*61fc0*/  @!PT LDS RZ, [RZ] ;  /* 0x00000000fffff984 */ /* 0x000fe20000000800 */
[----:B------:R1:W-:Y:S01]  /*61fd0*/  LDGSTS.E [R0+0x20000], [R4.64], P0 ;  /* 0x2000000004007fae */ /* 0x0003e2000812184a */
[----:B---3--:R-:W-:-:S05]  /*61fe0*/  IADD3 R7, P4, R7, R10, RZ ;  /* 0x0000000a07077210 */ /* 0x008fca0007f9e0ff */
[----:B-----5:R-:W-:Y:S01]  /*61ff0*/  IMAD.X R14, R14, 0x1, R3, P4 ;  /* 0x000000010e0e7824 */ /* 0x020fe200020e0603 */
[----:B------:R-:W-:Y:S01]  /*62000*/  STL [R1+0x1d24], R7 ;  /* 0x001d240701007387 */ /* 0x000fe20000100800 */
[----:B-1----:R-:W-:Y:S02]  /*62010*/  IMAD.MOV.U32 R4, RZ, RZ, R7 ;  /* 0x000000ffff047224 */ /* 0x002fe400078e0007 */
[----:B--2---:R-:W-:Y:S01]  /*62020*/  IMAD.MOV.U32 R5, RZ, RZ, R14 ;  /* 0x000000ffff057224 */ /* 0x004fe200078e000e */
[----:B------:R1:W-:Y:S04]  /*62030*/  STL [R1+0x1d20], R14 ;  /* 0x001d200e01007387 */ /* 0x0003e80000100800 */
[----:B------:R2:W-:Y:S04]  /*62040*/  LDGSTS.E [R0+0x20080], [R4.64], P0 ;  /* 0x2008000004007fae */ /* 0x0005e8000812184a */
[----:B-1----:R-:W3:Y:S04]  /*62050*/  LDL.LU R14, [R1+0x1dd8] ;  /* 0x001dd800010e7983 */ /* 0x002ee80000300800 */
[----:B------:R-:W5:Y:S01]  /*62060*/  LDL.LU R7, [R1+0x1ddc] ;  /* 0x001ddc0001077983 */ /* 0x000f620000300800 */
[----:B------:R-:W-:-:S02]  /*62070*/  IADD3 R9, P4, R9, R10, RZ ;  /* 0x0000000a09097210 */ /* 0x000fc40007f9e0ff */
[----:B------:R-:W-:Y:S02]  /*62080*/  ISETP.NE.U32.AND P0, PT, RZ, UR9, PT ;  /* 0x00000009ff007c0c */ /* 0x000fe4000bf05070 */
[-C--:B------:R-:W-:Y:S01]  /*62090*/  IADD3 R11, P5, R11, R10.reuse, RZ ;  /* 0x0000000a0b0b7210 */ /* 0x080fe20007fbe0ff */
[----:B------:R-:W-:Y:S01]  /*620a0*/  IMAD.X R12, R12, 0x1, R3, P4 ;  /* 0x000000010c0c7824 */ /* 0x000fe200020e0603 */
[----:B------:R-:W-:Y:S01]  /*620b0*/  STL [R1+0x1d5c], R9 ;  /* 0x001d5c0901007387 */ /* 0x000fe20000100800 */
[----:B--2---:R-:W-:Y:S02]  /*620c0*/  IMAD.MOV.U32 R4, RZ, RZ, R9 ;  /* 0x000000ffff047224 */ /* 0x004fe400078e0009 */
[----:B------:R-:W-:Y:S01]  /*620d0*/  IMAD.MOV.U32 R5, RZ, RZ, R12 ;  /* 0x000000ffff057224 */ /* 0x000fe200078e000c */
[----:B------:R-:W-:Y:S01]  /*620e0*/  IADD3 R6, P6, R6, R10, RZ ;  /* 0x0000000a06067210 */ /* 0x000fe20007fde0ff */
[--C-:B------:R-:W-:Y:S01]  /*620f0*/  IMAD.X R13, R13, 0x1, R3.reuse, P5 ;  /* 0x000000010d0d7824 */ /* 0x100fe200028e0603 */
[----:B------:R1:W-:Y:S03]  /*62100*/  STL [R1+0x1d58], R12 ;  /* 0x001d580c01007387 */ /* 0x0003e60000100800 */
[----:B------:R-:W-:Y:S01]  /*62110*/  IMAD.X R16, R16, 0x1, R3, P6 ;  /* 0x0000000110107824 */ /* 0x000fe200030e0603 */
[----:B------:R2:W-:Y:S04]  /*62120*/  LDGSTS.E [R0+0x20400], [R4.64], P0 ;  /* 0x2040000004007fae */ /* 0x0005e8000812184a */
[----:B-1----:R-:W3:Y:S04]  /*62130*/  LDL.LU R12, [R1+0x1de4] ;  /* 0x001de400010c7983 */ /* 0x002ee80000300800 */
[----:B------:R-:W3:Y:S01]  /*62140*/  LDL.LU R9, [R1+0x1e1c] ;  /* 0x001e1c0001097983 */ /* 0x000ee20000300800 */
[----:B--2---:R-:W-:-:S03]  /*62150*/  IMAD.MOV.U32 R5, RZ, RZ, R13 ;  /* 0x000000ffff057224 */ /* 0x004fc600078e000d */
[----:B------:R-:W-:Y:S01]  /*62160*/  STL [R1+0x1d64], R11 ;  /* 0x001d640b01007387 */ /* 0x000fe20000100800 */
[----:B------:R-:W-:-:S03]  /*62170*/  IMAD.MOV.U32 R4, RZ, RZ, R11 ;  /* 0x000000ffff047224 */ /* 0x000fc600078e000b */
[----:B------:R1:W-:Y:S04]  /*62180*/  STL [R1+0x1d60], R13 ;  /* 0x001d600d01007387 */ /* 0x0003e80000100800 */
[----:B------:R2:W-:Y:S01]  /*62190*/  STL [R1+0x1d9c], R6 ;  /* 0x001d9c0601007387 */ /* 0x0005e20000100800 */
[----:B------:R-:W-:-:S03]  /*621a0*/  UISETP.GT.AND UP1, UPT, UR13, 0x8, UPT ;  /* 0x000000080d00788c */ /* 0x000fc6000bf24270 */
[----:B------:R2:W-:Y:S04]  /*621b0*/  LDGSTS.E [R0+0x20480], [R4.64], P0 ;  /* 0x2048000004007fae */ /* 0x0005e8000812184a */
[----:B-1----:R-:W3:Y:S04]  /*621c0*/  LDL.LU R13, [R1+0x1de0] ;  /* 0x001de000010d7983 */ /* 0x002ee80000300800 */
[----:B------:R-:W-:Y:S04]  /*621d0*/  STL [R1+0x1d98], R16 ;  /* 0x001d981001007387 */ /* 0x000fe80000100800 */
[----:B------:R-:W3:Y:S01]  /*621e0*/  LDL.LU R11, [R1+0x1e18] ;  /* 0x001e1800010b7983 */ /* 0x000ee20000300800 */
[----:B------:R-:W-:-:S04]  /*621f0*/  USEL UR9, URZ, 0x4, !UP1 ;  /* 0x000000043f097887 */ /* 0x000fc8000c800000 */
[----:B------:R-:W-:-:S06]  /*62200*/  USEL UR9, UR9, URZ, !UP0 ;  /* 0x0000003f09097287 */ /* 0x000fcc000c000000 */
[----:B------:R-:W-:Y:S01]  /*62210*/  ISETP.NE.U32.AND P4, PT, RZ, UR9, PT ;  /* 0x00000009ff007c0c */ /* 0x000fe2000bf85070 */
[----:B--2---:R-:W-:Y:S02]  /*62220*/  IMAD.MOV.U32 R4, RZ, RZ, R6 ;  /* 0x000000ffff047224 */ /* 0x004fe400078e0006 */
[----:B------:R-:W-:Y:S01]  /*62230*/  IMAD.MOV.U32 R5, RZ, RZ, R16 ;  /* 0x000000ffff057224 */ /* 0x000fe200078e0010 */
[----:B------:R-:W2:Y:S09]  /*62240*/  LDL.LU R6, [R1+0x1e24] ;  /* 0x001e240001067983 */ /* 0x000eb20000300800 */
[----:B------:R1:W-:Y:S01]  /*62250*/  LDGSTS.E [R0+0x20800], [R4.64], P4 ;  /* 0x2080000004007fae */ /* 0x0003e2000a12184a */
[----:B------:R-:W-:-:S04]  /*62260*/  UISETP.GT.AND UP1, UPT, UR13, 0xc, UPT ;  /* 0x0000000c0d00788c */ /* 0x000fc8000bf24270 */
[----:B------:R-:W-:-:S04]  /*62270*/  USEL UR9, URZ, 0x4, !UP1 ;  /* 0x000000043f097887 */ /* 0x000fc8000c800000 */
[----:B------:R-:W-:Y:S01]  /*62280*/  USEL UR9, UR9, URZ, !UP0 ;  /* 0x0000003f09097287 */ /* 0x000fe2000c000000 */
[----:B----4-:R-:W-:-:S05]  /*62290*/  IADD3 R8, P0, R8, R10, RZ ;  /* 0x0000000a08087210 */ /* 0x010fca0007f1e0ff */
[----:B------:R-:W-:Y:S01]  /*622a0*/  IMAD.X R15, R15, 0x1, R3, P0 ;  /* 0x000000010f0f7824 */ /* 0x000fe200000e0603 */
[----:B------:R4:W-:Y:S01]  /*622b0*/  STL [R1+0x1da4], R8 ;  /* 0x001da40801007387 */ /* 0x0009e20000100800 */
[----:B-1----:R-:W-:-:S03]  /*622c0*/  MOV R4, R8 ;  /* 0x0000000800047202 */ /* 0x002fc60000000f00 */
[----:B------:R1:W-:Y:S04]  /*622d0*/  STL [R1+0x1da0], R15 ;  /* 0x001da00f01007387 */ /* 0x0003e80000100800 */
[----:B----4-:R-:W4:Y:S01]  /*622e0*/  LDL.LU R8, [R1+0x1e20] ;  /* 0x001e200001087983 */ /* 0x010f220000300800 */
[----:B------:R-:W-:-:S05]  /*622f0*/  IMAD.MOV.U32 R5, RZ, RZ, R15 ;  /* 0x000000ffff057224 */ /* 0x000fca00078e000f */
[----:B------:R1:W-:Y:S01]  /*62300*/  LDGSTS.E [R0+0x20880], [R4.64], P4 ;  /* 0x2088000004007fae */ /* 0x0003e2000a12184a */
[----:B------:R-:W-:Y:S02]  /*62310*/  ISETP.NE.U32.AND P0, PT, RZ, UR9, PT ;  /* 0x00000009ff007c0c */ /* 0x000fe4000bf05070 */
[----:B-----5:R-:W-:-:S05]  /*62320*/  IADD3 R7, P4, R7, R10, RZ ;  /* 0x0000000a07077210 */ /* 0x020fca0007f9e0ff */
[----:B---3--:R-:W-:Y:S01]  /*62330*/  IMAD.X R14, R14, 0x1, R3, P4 ;  /* 0x000000010e0e7824 */ /* 0x008fe200020e0603 */
[----:B------:R-:W-:Y:S04]  /*62340*/  STL [R1+0x1ddc], R7 ;  /* 0x001ddc0701007387 */ /* 0x000fe80000100800 */
[----:B------:R3:W-:Y:S04]  /*62350*/  STL [R1+0x1dd8], R14 ;  /* 0x001dd80e01007387 */ /* 0x0007e80000100800 */
[----:B------:R-:W5:Y:S04]  /*62360*/  LDL.LU R18, [R1+0x1e58] ;  /* 0x001e580001127983 */ /* 0x000f680000300800 */
[----:B------:R-:W5:Y:S01]  /*62370*/  LDL.LU R17, [R1+0x1e5c] ;  /* 0x001e5c0001117983 */ /* 0x000f620000300800 */
[----:B-1----:R-:W-:-:S03]  /*62380*/  IMAD.MOV.U32 R5, RZ, RZ, R14 ;  /* 0x000000ffff057224 */ /* 0x002fc600078e000e */
[----:B------:R-:W5:Y:S01]  /*62390*/  LDL.LU R16, [R1+0x1e60] ;  /* 0x001e600001107983 */ /* 0x000f620000300800 */
[----:B------:R-:W-:-:S03]  /*623a0*/  IMAD.MOV.U32 R4, RZ, RZ, R7 ;  /* 0x000000ffff047224 */ /* 0x000fc600078e0007 */
[----:B------:R-:W5:Y:S01]  /*623b0*/  LDL.LU R15, [R1+0x1e64] ;  /* 0x001e6400010f7983 */ /* 0x000f620000300800 */
[----:B------:R-:W-:-:S03]  /*623c0*/  IADD3 R12, P5, R12, R10, RZ ;  /* 0x0000000a0c0c7210 */ /* 0x000fc60007fbe0ff */
[----:B---3--:R-:W3:Y:S04]  /*623d0*/  LDL.LU R14, [R1+0x1e98] ;  /* 0x001e9800010e7983 */ /* 0x008ee80000300800 */
[----:B------:R-:W3:Y:S01]  /*623e0*/  LDL.LU R7, [R1+0x1e9c] ;  /* 0x001e9c0001077983 */ /* 0x000ee20000300800 */
[----:B------:R-:W-:-:S03]  /*623f0*/  IADD3 R9, P6, R9, R10, RZ ;  /* 0x0000000a09097210 */ /* 0x000fc60007fde0ff */
[----:B------:R-:W-:Y:S04]  /*62400*/  STL [R1+0x1de4], R12 ;  /* 0x001de40c01007387 */ /* 0x000fe80000100800 */
[----:B------:R1:W-:Y:S01]  /*62410*/  LDGSTS.E [R0+0x20c00], [R4.64], P0 ;  /* 0x20c0000004007fae */ /* 0x0003e2000812184a */
[----:B------:R-:W-:-:S05]  /*62420*/  IMAD.X R13, R13, 0x1, R3, P5 ;  /* 0x000000010d0d7824 */ /* 0x000fca00028e0603 */
[----:B------:R1:W-:Y:S01]  /*62430*/  STL [R1+0x1de0], R13 ;  /* 0x001de00d01007387 */ /* 0x0003e20000100800 */
[----:B------:R-:W-:-:S03]  /*62440*/  IMAD.X R11, R11, 0x1, R3, P6 ;  /* 0x000000010b0b7824 */ /* 0x000fc600030e0603 */
[----:B------:R-:W-:Y:S01]  /*62450*/  STL [R1+0x1e1c], R9 ;  /* 0x001e1c0901007387 */ /* 0x000fe20000100800 */
[----:B-1----:R-:W-:Y:S02]  /*62460*/  IMAD.MOV.U32 R5, RZ, RZ, R13 ;  /* 0x000000ffff057224 */ /* 0x002fe400078e000d */
[----:B------:R-:W-:Y:S01]  /*62470*/  IMAD.MOV.U32 R4, RZ, RZ, R12 ;  /* 0x000000ffff047224 */ /* 0x000fe200078e000c */
[----:B------:R1:W-:Y:S04]  /*62480*/  STL [R1+0x1e18], R11 ;  /* 0x001e180b01007387 */ /* 0x0003e80000100800 */
[----:B------:R-:W3:Y:S04]  /*62490*/  LDL.LU R13, [R1+0x1ea0] ;  /* 0x001ea000010d7983 */ /* 0x000ee80000300800 */
[----:B------:R-:W3:Y:S01]  /*624a0*/  LDL.LU R12, [R1+0x1ea4] ;  /* 0x001ea400010c7983 */ /* 0x000ee20000300800 */
[----:B------:R-:W-:-:S03]  /*624b0*/  UISETP.GT.AND UP1, UPT, UR13, 0x10, UPT ;  /* 0x000000100d00788c */ /* 0x000fc6000bf24270 */
[----:B------:R1:W-:Y:S01]  /*624c0*/  LDGSTS.E [R0+0x20c80], [R4.64], P0 ;  /* 0x20c8000004007fae */ /* 0x0003e2000812184a */
[----:B------:R-:W-:-:S04]  /*624d0*/  USEL UR9, URZ, 0x4, !UP1 ;  /* 0x000000043f097887 */ /* 0x000fc8000c800000 */
[----:B------:R-:W-:Y:S01]  /*624e0*/  USEL UR9, UR9, URZ, !UP0 ;  /* 0x0000003f09097287 */ /* 0x000fe2000c000000 */
[----:B--2---:R-:W-:-:S05]  /*624f0*/  IADD3 R6, P0, R6, R10, RZ ;  /* 0x0000000a06067210 */ /* 0x004fca0007f1e0ff */
[----:B------:R-:W-:Y:S01]  /*62500*/  ISETP.NE.U32.AND P4, PT, RZ, UR9, PT ;  /* 0x00000009ff007c0c */ /* 0x000fe2000bf85070 */
[----:B-1----:R-:W-:Y:S01]  /*62510*/  IMAD.MOV.U32 R4, RZ, RZ, R9 ;  /* 0x000000ffff047224 */ /* 0x002fe200078e0009 */
[----:B------:R-:W-:Y:S01]  /*62520*/  STL [R1+0x1e24], R6 ;  /* 0x001e240601007387 */ /* 0x000fe20000100800 */
[----:B------:R-:W-:Y:S01]  /*62530*/  IMAD.MOV.U32 R5, RZ, RZ, R11 ;  /* 0x000000ffff057224 */ /* 0x000fe200078e000b */
[----:B------:R-:W-:-:S09]  /*62540*/  UISETP.GT.AND UP1, UPT, UR13, 0x14, UPT ;  /* 0x000000140d00788c */ /* 0x000fd2000bf24270 */
[----:B------:R1:W-:Y:S01]  /*62550*/  LDGSTS.E [R0+0x21000], [R4.64], P4 ;  /* 0x2100000004007fae */ /* 0x0003e2000a12184a */
[----:B------:R-:W-:Y:S01]  /*62560*/  USEL UR9, URZ, 0x4, !UP1 ;  /* 0x000000043f097887 */ /* 0x000fe2000c800000 */
[----:B-1----:R-:W-:-:S03]  /*62570*/  IMAD.MOV.U32 R4, RZ, RZ, R6 ;  /* 0x000000ffff047224 */ /* 0x002fc600078e0006 */
[----:B------:R-:W-:Y:S02]  /*62580*/  USEL UR9, UR9, URZ, !UP0 ;  /* 0x0000003f09097287 */ /* 0x000fe4000c000000 */
[----:B------:R-:W-:Y:S01]  /*62590*/  UISETP.GT.AND UP1, UPT, UR13, 0x18, UPT ;  /* 0x000000180d00788c */ /* 0x000fe2000bf24270 */
[----:B----4-:R-:W-:-:S05]  /*625a0*/  IMAD.X R8, R8, 0x1, R3, P0 ;  /* 0x0000000108087824 */ /* 0x010fca00000e0603 */
[----:B------:R1:W-:Y:S01]  /*625b0*/  STL [R1+0x1e20], R8 ;  /* 0x001e200801007387 */ /* 0x0003e20000100800 */
[----:B------:R-:W-:-:S03]  /*625c0*/  IMAD.MOV.U32 R5, RZ, RZ, R8 ;  /* 0x000000ffff057224 */ /* 0x000fc600078e0008 */
[----:B------:R-:W4:Y:S04]  /*625d0*/  LDL.LU R11, [R1+0x1ed8] ;  /* 0x001ed800010b7983 */ /* 0x000f280000300800 */
[----:B------:R-:W4:Y:S04]  /*625e0*/  LDL.LU R9, [R1+0x1edc] ;  /* 0x001edc0001097983 */ /* 0x000f280000300800 */
[----:B-1----:R-:W4:Y:S04]  /*625f0*/  LDL.LU R8, [R1+0x1ee0] ;  /* 0x001ee00001087983 */ /* 0x002f280000300800 */
[----:B------:R-:W4:Y:S01]  /*62600*/  LDL.LU R6, [R1+0x1ee4] ;  /* 0x001ee40001067983 */ /* 0x000f220000300800 */
[----:B------:R-:W-:-:S03]  /*62610*/  ISETP.NE.U32.AND P0, PT, RZ, UR9, PT ;  /* 0x00000009ff007c0c */ /* 0x000fc6000bf05070 */
[----:B------:R1:W-:Y:S01]  /*62620*/  LDGSTS.E [R0+0x21080], [R4.64], P4 ;  /* 0x2108000004007fae */ /* 0x0003e2000a12184a */
[----:B------:R-:W-:-:S04]  /*62630*/  USEL UR9, URZ, 0x4, !UP1 ;  /* 0x000000043f097887 */ /* 0x000fc8000c800000 */
[----:B------:R-:W-:Y:S01]  /*62640*/  USEL UR9, UR9, URZ, !UP0 ;  /* 0x0000003f09097287 */ /* 0x000fe2000c000000 */
[----:B-----5:R-:W-:-:S05]  /*62650*/  IADD3 R17, P4, R17, R10, RZ ;  /* 0x0000000a11117210 */ /* 0x020fca0007f9e0ff */
[----:B------:R-:W-:Y:S01]  /*62660*/  IMAD.X R18, R18, 0x1, R3, P4 ;  /* 0x0000000112127824 */ /* 0x000fe200020e0603 */
[-C--:B------:R-:W-:Y:S01]  /*62670*/  IADD3 R15, P5, R15, R10.reuse, RZ ;  /* 0x0000000a0f0f7210 */ /* 0x080fe20007fbe0ff */
[----:B-1----:R-:W-:Y:S02]  /*62680*/  IMAD.MOV.U32 R4, RZ, RZ, R17 ;  /* 0x000000ffff047224 */ /* 0x002fe400078e0011 */
[----:B------:R-:W-:Y:S02]  /*62690*/  IMAD.MOV.U32 R5, RZ, RZ, R18 ;  /* 0x000000ffff057224 */ /* 0x000fe400078e0012 */
[--C-:B------:R-:W-:Y:S01]  /*626a0*/  IMAD.X R16, R16, 0x1, R3.reuse, P5 ;  /* 0x0000000110107824 */ /* 0x100fe200028e0603 */
[----:B---3--:R-:W-:Y:S02]  /*626b0*/  IADD3 R7, P6, R7, R10, RZ ;  /* 0x0000000a07077210 */ /* 0x008fe40007fde0ff */
[----:B------:R1:W-:Y:S04]  /*626c0*/  LDGSTS.E [R0+0x21400], [R4.64], P0 ;  /* 0x2140000004007fae */ /* 0x0003e8000812184a */
[----:B------:R-:W-:Y:S01]  /*626d0*/  STL [R1+0x1e5c], R17 ;  /* 0x001e5c1101007387 */ /* 0x000fe20000100800 */
[----:B------:R-:W-:-:S03]  /*626e0*/  IMAD.X R14, R14, 0x1, R3, P6 ;  /* 0x000000010e0e7824 */ /* 0x000fc600030e0603 */
[----:B------:R-:W-:Y:S01]  /*626f0*/  STL [R1+0x1e58], R18 ;  /* 0x001e581201007387 */ /* 0x000fe20000100800 */
[----:B-1----:R-:W-:Y:S02]  /*62700*/  IMAD.MOV.U32 R4, RZ, RZ, R15 ;  /* 0x000000ffff047224 */ /* 0x002fe400078e000f */
[----:B------:R-:W-:Y:S01]  /*62710*/  IMAD.MOV.U32 R5, RZ, RZ, R16 ;  /* 0x000000ffff057224 */ /* 0x000fe200078e0010 */
[----:B------:R1:W-:Y:S04]  /*62720*/  STL [R1+0x1e64], R15 ;  /* 0x001e640f01007387 */ /* 0x0003e80000100800 */
[----:B------:R-:W-:Y:S04]  /*62730*/  STL [R1+0x1e60], R16 ;  /* 0x001e601001007387 */ /* 0x000fe80000100800 */
[----:B------:R3:W-:Y:S01]  /*62740*/  STL [R1+0x1e9c], R7 ;  /* 0x001e9c0701007387 */ /* 0x0007e20000100800 */
[----:B------:R-:W-:-:S03]  /*62750*/  ISETP.NE.U32.AND P4, PT, RZ, UR9, PT ;  /* 0x00000009ff007c0c */ /* 0x000fc6000bf85070 */
[----:B------:R5:W-:Y:S04]  /*62760*/  LDGSTS.E [R0+0x21480], [R4.64], P0 ;  /* 0x2148000004007fae */ /* 0x000be8000812184a */
[----:B------:R3:W-:Y:S04]  /*62770*/  STL [R1+0x1e98], R14 ;  /* 0x001e980e01007387 */ /* 0x0007e80000100800 */
[----:B-1----:R-:W2:Y:S01]  /*62780*/  LDL.LU R15, [R1+0x1d28] ;  /* 0x001d2800010f7983 */ /* 0x002ea20000300800 */
[----:B-----5:R-:W-:-:S03]  /*62790*/  IMAD.MOV.U32 R4, RZ, RZ, R7 ;  /* 0x000000ffff047224 */ /* 0x020fc600078e0007 */
[----:B---3--:R-:W3:Y:S01]  /*627a0*/  LDL.LU R7, [R1+0x1d2c] ;  /* 0x001d2c0001077983 */ /* 0x008ee20000300800 */
[----:B------:R-:W-:Y:S01]  /*627b0*/  IADD3 R12, P0, R12, R10, RZ ;  /* 0x0000000a0c0c7210 */ /* 0x000fe20007f1e0ff */
[----:B------:R-:W-:-:S04]  /*627c0*/  IMAD.MOV.U32 R5, RZ, RZ, R14 ;  /* 0x000000ffff057224 */ /* 0x000fc800078e000e */
[----:B------:R-:W-:Y:S01]  /*627d0*/  IMAD.X R13, R13, 0x1, R3, P0 ;  /* 0x000000010d0d7824 */ /* 0x000fe200000e0603 */
[----:B------:R1:W-:Y:S04]  /*627e0*/  STL [R1+0x1ea4], R12 ;  /* 0x001ea40c01007387 */ /* 0x0003e80000100800 */
[----:B------:R5:W-:Y:S04]  /*627f0*/  LDGSTS.E [R0+0x21800], [R4.64], P4 ;  /* 0x2180000004007fae */ /* 0x000be8000a12184a */
[----:B------:R-:W-:Y:S04]  /*62800*/  STL [R1+0x1ea0], R13 ;  /* 0x001ea00d01007387 */ /* 0x000fe80000100800 */
[----:B------:R-:W2:Y:S01]  /*62810*/  LDL.LU R14, [R1+0x1d30] ;  /* 0x001d3000010e7983 */ /* 0x000ea20000300800 */
[----:B-----5:R-:W-:-:S03]  /*62820*/  IMAD.MOV.U32 R4, RZ, RZ, R12 ;  /* 0x000000ffff047224 */ /* 0x020fc600078e000c */
[----:B-1----:R-:W2:Y:S01]  /*62830*/  LDL.LU R12, [R1+0x1d34] ;  /* 0x001d3400010c7983 */ /* 0x002ea20000300800 */
[----:B------:R-:W-:Y:S01]  /*62840*/  UISETP.GT.AND UP1, UPT, UR13, 0x1c, UPT ;  /* 0x0000001c0d00788c */ /* 0x000fe2000bf24270 */
[----:B------:R-:W-:-:S03]  /*62850*/  IMAD.MOV.U32 R5, RZ, RZ, R13 ;  /* 0x000000ffff057224 */ /* 0x000fc600078e000d */
[----:B------:R-:W-:Y:S02]  /*62860*/  USEL UR9, URZ, 0x4, !UP1 ;  /* 0x000000043f097887 */ /* 0x000fe4000c800000 */
[----:B------:R1:W-:Y:S02]  /*62870*/  LDGSTS.E [R0+0x21880], [R4.64], P4 ;  /* 0x2188000004007fae */ /* 0x0003e4000a12184a */
[----:B------:R-:W-:-:S06]  /*62880*/  USEL UR9, UR9, URZ, !UP0 ;  /* 0x0000003f09097287 */ /* 0x000fcc000c000000 */
[----:B------:R-:W-:Y:S01]  /*62890*/  ISETP.NE.U32.AND P0, PT, RZ, UR9, PT ;  /* 0x00000009ff007c0c */ /* 0x000fe2000bf05070 */
[----:B------:R-:W-:-:S04]  /*628a0*/  UISETP.GT.AND UP1, UPT, UR13, 0x1, UPT ;  /* 0x000000010d00788c */ /* 0x000fc8000bf24270 */
[----:B------:R-:W-:-:S04]  /*628b0*/  USEL UR9, URZ, 0x4, !UP1 ;  /* 0x000000043f097887 */ /* 0x000fc8000c800000 */
[----:B------:R-:W-:Y:S01]  /*628c0*/  USEL UR9, UR9, URZ, !UP0 ;  /* 0x0000003f09097287 */ /* 0x000fe2000c000000 */
[----:B------:R-:W-:-:S05]  /*628d0*/  IMAD.SHL.U32 R109, R41, 0x4, RZ ;  /* 0x00000004296d7824 */ /* 0x000fca00078e00ff */
[----:B------:R-:W-:Y:S02]  /*628e0*/  LOP3.LUT R71, R109, 0x20, RZ, 0x3c, !PT ;  /* 0x000000206d477812 */ /* 0x000fe400078e3cff */
[----:B----4-:R-:W-:-:S04]  /*628f0*/  IADD3 R9, P4, R9, R10, RZ ;  /* 0x0000000a09097210 */ /* 0x010fc80007f9e0ff */
[----:B------:R-:W-:Y:S02]  /*62900*/  IADD3.X R11, R11, R3, RZ, P4, !PT ;  /* 0x000000030b0b7210 */ /* 0x000fe400027fe4ff */
[----:B------:R-:W-:Y:S01]  /*62910*/  IADD3 R6, P5, R6, R10, RZ ;  /* 0x0000000a06067210 */ /* 0x000fe20007fbe0ff */
[----:B-1----:R-:W-:Y:S02]  /*62920*/  IMAD.MOV.U32 R4, RZ, RZ, R9 ;  /* 0x000000ffff047224 */ /* 0x002fe400078e0009 */
[----:B------:R-:W-:Y:S02]  /*62930*/  IMAD.MOV.U32 R5, RZ, RZ, R11 ;  /* 0x000000ffff057224 */ /* 0x000fe400078e000b */
[----:B------:R-:W-:Y:S01]  /*62940*/  IMAD.X R8, R8, 0x1, R3, P5 ;  /* 0x0000000108087824 */ /* 0x000fe200028e0603 */
[----:B------:R-:W-:Y:S04]  /*62950*/  STL [R1+0x1edc], R9 ;  /* 0x001edc0901007387 */ /* 0x000fe80000100800 */
[----:B------:R1:W-:Y:S04]  /*62960*/  STL [R1+0x1ed8], R11 ;  /* 0x001ed80b01007387 */ /* 0x0003e80000100800 */
[----:B------:R-:W-:Y:S04]  /*62970*/  STL [R1+0x1ee4], R6 ;  /* 0x001ee40601007387 */ /* 0x000fe80000100800 */
[----:B------:R4:W-:Y:S04]  /*62980*/  LDGSTS.E [R0+0x21c00], [R4.64], P0 ;  /* 0x21c0000004007fae */ /* 0x0009e8000812184a */
[----:B------:R4:W-:Y:S04]  /*62990*/  STL [R1+0x1ee0], R8 ;  /* 0x001ee00801007387 */ /* 0x0009e80000100800 */
[----:B-1----:R-:W5:Y:S01]  /*629a0*/  LDL.LU R11, [R1+0x1d68] ;  /* 0x001d6800010b7983 */ /* 0x002f620000300800 */
[----:B----4-:R-:W-:-:S03]  /*629b0*/  IMAD.MOV.U32 R5, RZ, RZ, R8 ;  /* 0x000000ffff057224 */ /* 0x010fc600078e0008 */
[----:B------:R-:W4:Y:S04]  /*629c0*/  LDL.LU R8, [R1+0x1d6c] ;  /* 0x001d6c0001087983 */ /* 0x000f280000300800 */
[----:B------:R-:W5:Y:S04]  /*629d0*/  LDL.LU R13, [R1+0x1d70] ;  /* 0x001d7000010d7983 */ /* 0x000f680000300800 */
[----:B------:R-:W5:Y:S01]  /*629e0*/  LDL.LU R9, [R1+0x1d74] ;  /* 0x001d740001097983 */ /* 0x000f620000300800 */
[----:B------:R-:W-:-:S03]  /*629f0*/  IMAD.MOV.U32 R4, RZ, RZ, R6 ;  /* 0x000000ffff047224 */ /* 0x000fc600078e0006 */
[----:B------:R-:W5:Y:S04]  /*62a00*/  LDL.LU R16, [R1+0x1da8] ;  /* 0x001da80001107983 */ /* 0x000f680000300800 */
[----:B------:R-:W5:Y:S04]  /*62a10*/  LDL.LU R6, [R1+0x1dac] ;  /* 0x001dac0001067983 */ /* 0x000f680000300800 */
[----:B------:R1:W-:Y:S01]  /*62a20*/  LDGSTS.E [R0+0x21c80], [R4.64], P0 ;  /* 0x21c8000004007fae */ /* 0x0003e2000812184a */
[----:B------:R-:W-:Y:S01]  /*62a30*/  ISETP.NE.U32.AND P0, PT, RZ, UR9, PT ;  /* 0x00000009ff007c0c */ /* 0x000fe2000bf05070 */
[----:B-1----:R-:W-:-:S04]  /*62a40*/  IMAD.U32 R0, RZ, RZ, UR6 ;  /* 0x00000006ff007e24 */ /* 0x002fc8000f8e00ff */
[----:B------:R-:W-:Y:S01]  /*62a50*/  IMAD R0, R0, 0x2000, R71 ;  /* 0x0000200000007824 */ /* 0x000fe200078e0247 */
[----:B---3--:R-:W-:-:S05]  /*62a60*/  IADD3 R7, P4, R7, R10, RZ ;  /* 0x0000000a07077210 */ /* 0x008fca0007f9e0ff */
[----:B--2---:R-:W-:Y:S01]  /*62a70*/  IMAD.X R15, R15, 0x1, R3, P4 ;  /* 0x000000010f0f7824 */ /* 0x004fe200020e0603 */
[----:B------:R-:W-:Y:S01]  /*62a80*/  STL [R1+0x1d2c], R7 ;  /* 0x001d2c0701007387 */ /* 0x000fe20000100800 */
[----:B------:R-:W-:Y:S02]  /*62a90*/  IMAD.MOV.U32 R4, RZ, RZ, R7 ;  /* 0x000000ffff047224 */ /* 0x000fe400078e0007 */
[----:B------:R-:W-:Y:S01]  /*62aa0*/  IMAD.MOV.U32 R5, RZ, RZ, R15 ;  /* 0x000000ffff057224 */ /* 0x000fe200078e000f */
[----:B------:R1:W-:Y:S04]  /*62ab0*/  STL [R1+0x1d28], R15 ;  /* 0x001d280f01007387 */ /* 0x0003e80000100800 */
[----:B------:R2:W-:Y:S04]  /*62ac0*/  LDGSTS.E [R0+0x20100], [R4.64], P0 ;  /* 0x2010000004007fae */ /* 0x0005e8000812184a */
[----:B-1----:R-:W3:Y:S04]  /*62ad0*/  LDL.LU R15, [R1+0x1db0] ;  /* 0x001db000010f7983 */ /* 0x002ee80000300800 */
[----:B------:R-:W3:Y:S01]  /*62ae0*/  LDL.LU R7, [R1+0x1db4] ;  /* 0x001db40001077983 */ /* 0x000ee20000300800 */
[----:B------:R-:W-:-:S05]  /*62af0*/  IADD3 R12, P4, R12, R10, RZ ;  /* 0x0000000a0c0c7210 */ /* 0x000fca0007f9e0ff */
[----:B------:R-:W-:Y:S01]  /*62b00*/  IMAD.X R14, R14, 0x1, R3, P4 ;  /* 0x000000010e0e7824 */ /* 0x000fe200020e0603 */
[----:B------:R-:W-:Y:S01]  /*62b10*/  STL [R1+0x1d34], R12 ;  /* 0x001d340c01007387 */ /* 0x000fe20000100800 */
[----:B--2---:R-:W-:Y:S02]  /*62b20*/  IMAD.MOV.U32 R4, RZ, RZ, R12 ;  /* 0x000000ffff047224 */ /* 0x004fe400078e000c */
[----:B------:R-:W-:Y:S01]  /*62b30*/  IMAD.MOV.U32 R5, RZ, RZ, R14 ;  /* 0x000000ffff057224 */ /* 0x000fe200078e000e */
[----:B------:R1:W-:Y:S01]  /*62b40*/  STL [R1+0x1d30], R14 ;  /* 0x001d300e01007387 */ /* 0x0003e20000100800 */
[----:B------:R-:W-:-:S03]  /*62b50*/  UISETP.GT.AND UP1, UPT, UR13, 0x5, UPT ;  /* 0x000000050d00788c */ /* 0x000fc6000bf24270 */
[----:B------:R2:W-:Y:S04]  /*62b60*/  LDGSTS.E [R0+0x20180], [R4.64], P0 ;  /* 0x2018000004007fae */ /* 0x0005e8000812184a */
[----:B-1----:R-:W3:Y:S04]  /*62b70*/  LDL.LU R14, [R1+0x1de8] ;  /* 0x001de800010e7983 */ /* 0x002ee80000300800 */
[----:B------:R-:W3:Y:S01]  /*62b80*/  LDL.LU R12, [R1+0x1dec] ;  /* 0x001dec00010c7983 */ /* 0x000ee20000300800 */
[----:B------:R-:W-:-:S04]  /*62b90*/  USEL UR9, URZ, 0x4, !UP1 ;  /* 0x000000043f097887 */ /* 0x000fc8000c800000 */
[----:B------:R-:W-:-:S06]  /*62ba0*/  USEL UR9, UR9, URZ, !UP0 ;  /* 0x0000003f09097287 */ /* 0x000fcc000c000000 */
[----:B------:R-:W-:Y:S01]  /*62bb0*/  ISETP.NE.U32.AND P0, PT, RZ, UR9, PT ;  /* 0x00000009ff007c0c */ /* 0x000fe2000bf05070 */
[----:B------:R-:W-:-:S04]  /*62bc0*/  UISETP.GT.AND UP1, UPT, UR13, 0x9, UPT ;  /* 0x000000090d00788c */ /* 0x000fc8000bf24270 */
[----:B------:R-:W-:-:S04]  /*62bd0*/  USEL UR9, URZ, 0x4, !UP1 ;  /* 0x000000043f097887 */ /* 0x000fc8000c800000 */
[----:B------:R-:W-:Y:S01]  /*62be0*/  USEL UR9, UR9, URZ, !UP0 ;  /* 0x0000003f09097287 */ /* 0x000fe2000c000000 */
[----:B----4-:R-:W-:-:S05]  /*62bf0*/  IADD3 R8, P4, R8, R10, RZ ;  /* 0x0000000a08087210 */ /* 0x010fca0007f9e0ff */
[----:B-----5:R-:W-:Y:S01]  /*62c00*/  IMAD.X R11, R11, 0x1, R3, P4 ;  /* 0x000000010b0b7824 */ /* 0x020fe200020e0603 */
[-C--:B------:R-:W-:Y:S01]  /*62c10*/  IADD3 R9, P5, R9, R10.reuse, RZ ;  /* 0x0000000a09097210 */ /* 0x080fe20007fbe0ff */
[----:B------:R-:W-:Y:S01]  /*62c20*/  STL [R1+0x1d6c], R8 ;  /* 0x001d6c0801007387 */ /* 0x000fe20000100800 */
[----:B--2---:R-:W-:Y:S02]  /*62c30*/  IMAD.MOV.U32 R4, RZ, RZ, R8 ;  /* 0x000000ffff047224 */ /* 0x004fe400078e0008 */
[----:B------:R-:W-:Y:S01]  /*62c40*/  IMAD.MOV.U32 R5, RZ, RZ, R11 ;  /* 0x000000ffff057224 */ /* 0x000fe200078e000b */
[----:B------:R1:W-:Y:S01]  /*62c50*/  STL [R1+0x1d68], R11 ;  /* 0x001d680b01007387 */ /* 0x0003e20000100800 */
[--C-:B------:R-:W-:Y:S01]  /*62c60*/  IMAD.X R13, R13, 0x1, R3.reuse, P5 ;  /* 0x000000010d0d7824 */ /* 0x100fe200028e0603 */
[----:B------:R-:W-:Y:S02]  /*62c70*/  IADD3 R6, P6, R6, R10, RZ ;  /* 0x0000000a06067210 */ /* 0x000fe40007fde0ff */
[----:B------:R2:W-:Y:S04]  /*62c80*/  LDGSTS.E [R0+0x20500], [R4.64], P0 ;  /* 0x2050000004007fae */ /* 0x0005e8000812184a */
[----:B-1----:R-:W4:Y:S01]  /*62c90*/  LDL.LU R11, [R1+0x1df4] ;  /* 0x001df400010b7983 */ /* 0x002f220000300800 */
[----:B------:R-:W-:-:S03]  /*62ca0*/  IMAD.X R16, R16, 0x1, R3, P6 ;  /* 0x0000000110107824 */ /* 0x000fc600030e0603 */
[----:B------:R-:W5:Y:S01]  /*62cb0*/  LDL.LU R8, [R1+0x1e2c] ;  /* 0x001e2c0001087983 */ /* 0x000f620000300800 */
[----:B--2---:R-:W-:-:S03]  /*62cc0*/  IMAD.MOV.U32 R5, RZ, RZ, R13 ;  /* 0x000000ffff057224 */ /* 0x004fc600078e000d */
[----:B------:R-:W-:Y:S04]  /*62cd0*/  STL [R1+0x1d74], R9 ;  /* 0x001d740901007387 */ /* 0x000fe80000100800 */
[----:B------:R1:W-:Y:S04]  /*62ce0*/  STL [R1+0x1d70], R13 ;  /* 0x001d700d01007387 */ /* 0x0003e80000100800 */
[----:B------:R2:W-:Y:S01]  /*62cf0*/  STL [R1+0x1dac], R6 ;  /* 0x001dac0601007387 */ /* 0x0005e20000100800 */
[----:B------:R-:W-:-:S03]  /*62d00*/  IMAD.MOV.U32 R4, RZ, RZ, R9 ;  /* 0x000000ffff047224 */ /* 0x000fc600078e0009 */
[----:B-1----:R-:W5:Y:S04]  /*62d10*/  LDL.LU R13, [R1+0x1df0] ;  /* 0x001df000010d7983 */ /* 0x002f680000300800 */
[----:B------:R-:W-:Y:S04]  /*62d20*/  STL [R1+0x1da8], R16 ;  /* 0x001da81001007387 */ /* 0x000fe80000100800 */
[----:B------:R-:W5:Y:S01]  /*62d30*/  LDL.LU R9, [R1+0x1e28] ;  /* 0x001e280001097983 */ /* 0x000f620000300800 */
[----:B------:R-:W-:-:S03]  /*62d40*/  ISETP.NE.U32.AND P4, PT, RZ, UR9, PT ;  /* 0x00000009ff007c0c */ /* 0x000fc6000bf85070 */
[----:B------:R1:W-:Y:S02]  /*62d50*/  LDGSTS.E [R0+0x20580], [R4.64], P0 ;  /* 0x2058000004007fae */ /* 0x0003e4000812184a */
[----:B-1----:R-:W-:Y:S02]  /*62d60*/  IMAD.MOV.U32 R4, RZ, RZ, R6 ;  /* 0x000000ffff047224 */ /* 0x002fe400078e0006 */
[----:B------:R-:W-:Y:S01]  /*62d70*/  IMAD.MOV.U32 R5, RZ, RZ, R16 ;  /* 0x000000ffff057224 */ /* 0x000fe200078e0010 */
[----:B--2---:R-:W5:Y:S05]  /*62d80*/  LDL.LU R6, [R1+0x1e34] ;  /* 0x001e340001067983 */ /* 0x004f6a0000300800 */
[----:B------:R1:W-:Y:S01]  /*62d90*/  LDGSTS.E [R0+0x20900], [R4.64], P4 ;  /* 0x2090000004007fae */ /* 0x0003e2000a12184a */
[----:B---3--:R-:W-:-:S05]  /*62da0*/  IADD3 R7, P0, R7, R10, RZ ;  /* 0x0000000a07077210 */ /* 0x008fca0007f1e0ff */
[----:B------:R-:W-:Y:S02]  /*62db0*/  IMAD.X R15, R15, 0x1, R3, P0 ;  /* 0x000000010f0f7824 */ /* 0x000fe400000e0603 */
[----:B-1----:R-:W-:Y:S01]  /*62dc0*/  IMAD.MOV.U32 R4, RZ, RZ, R7 ;  /* 0x000000ffff047224 */ /* 0x002fe200078e0007 */
[----:B------:R1:W-:Y:S02]  /*62dd0*/  STL [R1+0x1db4], R7 ;  /* 0x001db40701007387 */ /* 0x0003e40000100800 */
[----:B------:R-:W-:Y:S02]  /*62de0*/  MOV R5, R15 ;  /* 0x0000000f00057202 */ /* 0x000fe40000000f00 */
[----:B------:R3:W-:Y:S04]  /*62df0*/  STL [R1+0x1db0], R15 ;  /* 0x001db00f01007387 */ /* 0x0007e80000100800 */
[----:B------:R3:W-:Y:S04]  /*62e00*/  LDGSTS.E [R0+0x20980], [R4.64], P4 ;  /* 0x2098000004007fae */ /* 0x0007e8000a12184a */
[----:B-1----:R-:W2:Y:S01]  /*62e10*/  LDL.LU R7, [R1+0x1e30] ;  /* 0x001e300001077983 */ /* 0x002ea20000300800 */
[----:B------:R-:W-:-:S05]  /*62e20*/  IADD3 R12, P4, R12, R10, RZ ;  /* 0x0000000a0c0c7210 */ /* 0x000fca0007f9e0ff */
[----:B------:R-:W-:Y:S01]  /*62e30*/  IMAD.X R14, R14, 0x1, R3, P4 ;  /* 0x000000010e0e7824 */ /* 0x000fe200020e0603 */
[----:B------:R-:W-:Y:S04]  /*62e40*/  STL [R1+0x1dec], R12 ;  /* 0x001dec0c01007387 */ /* 0x000fe80000100800 */
[----:B------:R1:W-:Y:S04]  /*62e50*/  STL [R1+0x1de8], R14 ;  /* 0x001de80e01007387 */ /* 0x0003e80000100800 */
[----:B------:R-:W2:Y:S04]  /*62e60*/  LDL.LU R18, [R1+0x1e68] ;  /* 0x001e680001127983 */ /* 0x000ea80000300800 */
[----:B------:R-:W2:Y:S01]  /*62e70*/  LDL.LU R17, [R1+0x1e6c] ;  /* 0x001e6c0001117983 */ /* 0x000ea20000300800 */
[----:B---3--:R-:W-:-:S03]  /*62e80*/  IMAD.MOV.U32 R5, RZ, RZ, R14 ;  /* 0x000000ffff057224 */ /* 0x008fc600078e000e */
[----:B------:R-:W2:Y:S01]  /*62e90*/  LDL.LU R16, [R1+0x1e70] ;  /* 0x001e700001107983 */ /* 0x000ea20000300800 */
[----:B------:R-:W-:-:S03]  /*62ea0*/  IMAD.MOV.U32 R4, RZ, RZ, R12 ;  /* 0x000000ffff047224 */ /* 0x000fc600078e000c */
[----:B------:R-:W2:Y:S04]  /*62eb0*/  LDL.LU R15, [R1+0x1e74] ;  /* 0x001e7400010f7983 */ /* 0x000ea80000300800 */
[----:B-1----:R-:W2:Y:S04]  /*62ec0*/  LDL.LU R14, [R1+0x1ea8] ;  /* 0x001ea800010e7983 */ /* 0x002ea80000300800 */
[----:B------:R-:W2:Y:S01]  /*62ed0*/  LDL.LU R12, [R1+0x1eac] ;  /* 0x001eac00010c7983 */ /* 0x000ea20000300800 */
[----:B------:R-:W-:-:S04]  /*62ee0*/  UISETP.GT.AND UP1, UPT, UR13, 0xd, UPT ;  /* 0x0000000d0d00788c */ /* 0x000fc8000bf24270 */
[----:B------:R-:W-:-:S04]  /*62ef0*/  USEL UR9, URZ, 0x4, !UP1 ;  /* 0x000000043f097887 */ /* 0x000fc8000c800000 */
[----:B------:R-:W-:-:S06]  /*62f00*/  USEL UR9, UR9, URZ, !UP0 ;  /* 0x0000003f09097287 */ /* 0x000fcc000c000000 */
[----:B------:R-:W-:Y:S11]  /*62f10*/  ISETP.NE.U32.AND P0, PT, RZ, UR9, PT ;  /* 0x00000009ff007c0c */ /* 0x000ff6000bf05070 */
[----:B------:R-:W-:Y:S02]  /*62f20*/  @!UPT UIADD3 URZ, URZ, URZ, URZ ;  /* 0x0000003f3f3ff290 */ /* 0x000fe4000fffe03f */
[----:B------:R1:W-:Y:S01]  /*62f30*/  LDGSTS.E [R0+0x20d00], [R4.64], P0 ;  /* 0x20d0000004007fae */ /* 0x0003e2000812184a */
[----:B------:R-:W-:-:S04]  /*62f40*/  UISETP.GT.AND UP1, UPT, UR13, 0x11, UPT ;  /* 0x000000110d00788c */ /* 0x000fc8000bf24270 */
[----:B------:R-:W-:-:S04]  /*62f50*/  USEL UR9, URZ, 0x4, !UP1 ;  /* 0x000000043f097887 */ /* 0x000fc8000c800000 */
[----:B------:R-:W-:-:S06]  /*62f60*/  USEL UR9, UR9, URZ, !UP0 ;  /* 0x0000003f09097287 */ /* 0x000fcc000c000000 */
[----:B------:R-:W-:Y:S01]  /*62f70*/  ISETP.NE.U32.AND P4, PT, RZ, UR9, PT ;  /* 0x00000009ff007c0c */ /* 0x000fe2000bf85070 */
[----:B------:R-:W-:-:S04]  /*62f80*/  UISETP.GT.AND UP1, UPT, UR13, 0x15, UPT ;  /* 0x000000150d00788c */ /* 0x000fc8000bf24270 */
[----:B------:R-:W-:-:S04]  /*62f90*/  USEL UR9, URZ, 0x4, !UP1 ;  /* 0x000000043f097887 */ /* 0x000fc8000c800000 */
[----:B------:R-:W-:Y:S01]  /*62fa0*/  USEL UR9, UR9, URZ, !UP0 ;  /* 0x0000003f09097287 */ /* 0x000fe2000c000000 */
[-C--:B----4-:R-:W-:Y:S02]  /*62fb0*/  IADD3 R11, P5, R11, R10.reuse, RZ ;  /* 0x0000000a0b0b7210 */ /* 0x090fe40007fbe0ff */
[----:B-----5:R-:W-:-:S03]  /*62fc0*/  IADD3 R8, P6, R8, R10, RZ ;  /* 0x0000000a08087210 */ /* 0x020fc60007fde0ff */
[----:B-1----:R-:W-:Y:S01]  /*62fd0*/  IMAD.MOV.U32 R4, RZ, RZ, R11 ;  /* 0x000000ffff047224 */ /* 0x002fe200078e000b */
[----:B------:R1:W-:Y:S01]  /*62fe0*/  STL [R1+0x1df4], R11 ;  /* 0x001df40b01007387 */ /* 0x0003e20000100800 */
[----:B------:R-:W-:-:S04]  /*62ff0*/  IMAD.X R13, R13, 0x1, R3, P5 ;  /* 0x000000010d0d7824 */ /* 0x000fc800028e0603 */
[----:B------:R-:W-:Y:S01]  /*63000*/  IMAD.MOV.U32 R5, RZ, RZ, R13 ;  /* 0x000000ffff057224 */ /* 0x000fe200078e000d */
[----:B------:R-:W-:Y:S01]  /*63010*/  STL [R1+0x1df0], R13 ;  /* 0x001df00d01007387 */ /* 0x000fe20000100800 */
[----:B------:R-:W-:-:S03]  /*63020*/  IMAD.X R9, R9, 0x1, R3, P6 ;  /* 0x0000000109097824 */ /* 0x000fc600030e0603 */
[----:B------:R4:W-:Y:S04]  /*63030*/  STL [R1+0x1e2c], R8 ;  /* 0x001e2c0801007387 */ /* 0x0009e80000100800 */
[----:B------:R5:W-:Y:S04]  /*63040*/  LDGSTS.E [R0+0x20d80], [R4.64], P0 ;  /* 0x20d8000004007fae */ /* 0x000be8000812184a */
[----:B------:R2:W-:Y:S04]  /*63050*/  STL [R1+0x1e28], R9 ;  /* 0x001e280901007387 */ /* 0x0005e80000100800 */
[----:B-1----:R-:W3:Y:S01]  /*63060*/  LDL.LU R11, [R1+0x1eb0] ;  /* 0x001eb000010b7983 */ /* 0x002ee20000300800 */
[----:B-----5:R-:W-:-:S03]  /*63070*/  IMAD.MOV.U32 R4, RZ, RZ, R8 ;  /* 0x000000ffff047224 */ /* 0x020fc600078e0008 */
[----:B----4-:R-:W4:Y:S01]  /*63080*/  LDL.LU R8, [R1+0x1eb4] ;  /* 0x001eb40001087983 */ /* 0x010f220000300800 */
[----:B------:R-:W-:Y:S01]  /*63090*/  IADD3 R6, P0, R6, R10, RZ ;  /* 0x0000000a06067210 */ /* 0x000fe20007f1e0ff */
[----:B------:R-:W-:-:S04]  /*630a0*/  IMAD.MOV.U32 R5, RZ, RZ, R9 ;  /* 0x000000ffff057224 */ /* 0x000fc800078e0009 */
[----:B------:R-:W-:Y:S04]  /*630b0*/  STL [R1+0x1e34], R6 ;  /* 0x001e340601007387 */ /* 0x000fe80000100800 */
[----:B------:R1:W-:Y:S02]  /*630c0*/  LDGSTS.E [R0+0x21100], [R4.64], P4 ;  /* 0x2110000004007fae */ /* 0x0003e4000a12184a */
[----:B-1----:R-:W-:Y:S02]  /*630d0*/  IMAD.MOV.U32 R4, RZ, RZ, R6 ;  /* 0x000000ffff047224 */ /* 0x002fe400078e0006 */
[----:B--2---:R-:W-:-:S05]  /*630e0*/  IMAD.X R7, R7, 0x1, R3, P0 ;  /* 0x0000000107077824 */ /* 0x004fca00000e0603 */
[----:B------:R1:W-:Y:S01]  /*630f0*/  STL [R1+0x1e30], R7 ;  /* 0x001e300701007387 */ /* 0x0003e20000100800 */
[----:B------:R-:W-:-:S03]  /*63100*/  IMAD.MOV.U32 R5, RZ, RZ, R7 ;  /* 0x000000ffff057224 */ /* 0x000fc600078e0007 */
[----:B------:R-:W2:Y:S04]  /*63110*/  LDL.LU R13, [R1+0x1ee8] ;  /* 0x001ee800010d7983 */ /* 0x000ea80000300800 */
[----:B------:R-:W5:Y:S04]  /*63120*/  LDL.LU R9, [R1+0x1eec] ;  /* 0x001eec0001097983 */ /* 0x000f680000300800 */
[----:B-1----:R-:W2:Y:S01]  /*63130*/  LDL.LU R7, [R1+0x1ef0] ;  /* 0x001ef00001077983 */ /* 0x002ea20000300800 */
[----:B------:R-:W-:-:S03]  /*63140*/  ISETP.NE.U32.AND P0, PT, RZ, UR9, PT ;  /* 0x00000009ff007c0c */ /* 0x000fc6000bf05070 */
[----:B------:R-:W2:Y:S04]  /*63150*/  LDL.LU R6, [R1+0x1ef4] ;  /* 0x001ef40001067983 */ /* 0x000ea80000300800 */
[----:B------:R1:W-:Y:S01]  /*63160*/  LDGSTS.E [R0+0x21180], [R4.64], P4 ;  /* 0x2118000004007fae */ /* 0x0003e2000a12184a */
[----:B------:R-:W-:-:S05]  /*63170*/  IADD3 R17, P4, R17, R10, RZ ;  /* 0x0000000a11117210 */ /* 0x000fca0007f9e0ff */
[----:B------:R-:W-:Y:S01]  /*63180*/  IMAD.X R18, R18, 0x1, R3, P4 ;  /* 0x0000000112127824 */ /* 0x000fe200020e0603 */
[-C--:B------:R-:W-:Y:S01]  /*63190*/  IADD3 R15, P5, R15, R10.reuse, RZ ;  /* 0x0000000a0f0f7210 */ /* 0x080fe20007fbe0ff */
[----:B-1----:R-:W-:Y:S02]  /*631a0*/  IMAD.MOV.U32 R4, RZ, RZ, R17 ;  /* 0x000000ffff047224 */ /* 0x002fe400078e0011 */
[----:B------:R-:W-:Y:S01]  /*631b0*/  IMAD.MOV.U32 R5, RZ, RZ, R18 ;  /* 0x000000ffff057224 */ /* 0x000fe200078e0012 */
[----:B------:R-:W-:Y:S01]  /*631c0*/  IADD3 R12, P6, R12, R10, RZ ;  /* 0x0000000a0c0c7210 */ /* 0x000fe20007fde0ff */
[--C-:B------:R-:W-:Y:S01]  /*631d0*/  IMAD.X R16, R16, 0x1, R3.reuse, P5 ;  /* 0x0000000110107824 */ /* 0x100fe200028e0603 */
[----:B------:R-:W-:Y:S03]  /*631e0*/  STL [R1+0x1e6c], R17 ;  /* 0x001e6c1101007387 */ /* 0x000fe60000100800 */
[----:B------:R-:W-:Y:S01]  /*631f0*/  IMAD.X R14, R14, 0x1, R3, P6 ;  /* 0x000000010e0e7824 */ /* 0x000fe200030e0603 */
[----:B------:R1:W-:Y:S04]  /*63200*/  LDGSTS.E [R0+0x21500], [R4.64], P0 ;  /* 0x2150000004007fae */ /* 0x0003e8000812184a */
[----:B------:R-:W-:Y:S04]  /*63210*/  STL [R1+0x1e68], R18 ;  /* 0x001e681201007387 */ /* 0x000fe80000100800 */
[----:B------:R1:W-:Y:S02]  /*63220*/  STL [R1+0x1e74], R15 ;  /* 0x001e740f01007387 */ /* 0x0003e40000100800 */
[----:B-1----:R-:W-:-:S02]  /*63230*/  IMAD.MOV.U32 R4, RZ, RZ, R15 ;  /* 0x000000ffff047224 */ /* 0x002fc400078e000f */
[----:B------:R-:W-:Y:S01]  /*63240*/  IMAD.MOV.U32 R5, RZ, RZ, R16 ;  /* 0x000000ffff057224 */ /* 0x000fe200078e0010 */
[----:B------:R-:W-:Y:S04]  /*63250*/  STL [R1+0x1e70], R16 ;  /* 0x001e701001007387 */ /* 0x000fe80000100800 */
[----:B------:R1:W-:Y:S04]  /*63260*/  STL [R1+0x1eac], R12 ;  /* 0x001eac0c01007387 */ /* 0x0003e80000100800 */
[----:B------:R1:W-:Y:S04]  /*63270*/  LDGSTS.E [R0+0x21580], [R4.64], P0 ;  /* 0x2158000004007fae */ /* 0x0003e8000812184a */
[----:B------:R-:W-:Y:S04]  /*63280*/  STL [R1+0x1ea8], R14 ;  /* 0x001ea80e01007387 */ /* 0x000fe80000100800 */
[----:B------:R-:W2:Y:S01]  /*63290*/  LDL.LU R15, [R1+0x1d38] ;  /* 0x001d3800010f7983 */ /* 0x000ea20000300800 */
[----:B-1----:R-:W-:-:S03]  /*632a0*/  IMAD.MOV.U32 R4, RZ, RZ, R12 ;  /* 0x000000ffff047224 */ /* 0x002fc600078e000c */
[----:B------:R-:W2:Y:S01]  /*632b0*/  LDL.LU R12, [R1+0x1d3c] ;  /* 0x001d3c00010c7983 */ /* 0x000ea20000300800 */
[----:B------:R-:W-:-:S04]  /*632c0*/  UISETP.GT.AND UP1, UPT, UR13, 0x19, UPT ;  /* 0x000000190d00788c */ /* 0x000fc8000bf24270 */
[----:B------:R-:W-:-:S04]  /*632d0*/  USEL UR9, URZ, 0x4, !UP1 ;  /* 0x000000043f097887 */ /* 0x000fc8000c800000 */
[----:B------:R-:W-:-:S06]  /*632e0*/  USEL UR9, UR9, URZ, !UP0 ;  /* 0x0000003f09097287 */ /* 0x000fcc000c000000 */
[----:B------:R-:W-:Y:S01]  /*632f0*/  ISETP.NE.U32.AND P4, PT, RZ, UR9, PT ;  /* 0x00000009ff007c0c */ /* 0x000fe2000bf85070 */
[----:B------:R-:W-:Y:S01]  /*63300*/  IMAD.MOV.U32 R5, RZ, RZ, R14 ;  /* 0x000000ffff057224 */ /* 0x000fe200078e000e */
[----:B------:R-:W-:-:S11]  /*63310*/  UISETP.GT.AND UP1, UPT, UR13, 0x1d, UPT ;  /* 0x0000001d0d00788c */ /* 0x000fd6000bf24270 */
[----:B------:R1:W-:Y:S01]  /*63320*/  LDGSTS.E [R0+0x21900], [R4.64], P4 ;  /* 0x2190000004007fae */ /* 0x0003e2000a12184a */
[----:B------:R-:W-:-:S04]  /*63330*/  USEL UR9, URZ, 0x4, !UP1 ;  /* 0x000000043f097887 */ /* 0x000fc8000c800000 */
[----:B------:R-:W-:Y:S01]  /*63340*/  USEL UR9, UR9, URZ, !UP0 ;  /* 0x0000003f09097287 */ /* 0x000fe2000c000000 */
[----:B----4-:R-:W-:-:S05]  /*63350*/  IADD3 R8, P0, R8, R10, RZ ;  /* 0x0000000a08087210 */ /* 0x010fca0007f1e0ff */
[----:B---3--:R-:W-:Y:S01]  /*63360*/  IMAD.X R11, R11, 0x1, R3, P0 ;  /* 0x000000010b0b7824 */ /* 0x008fe200000e0603 */
[----:B------:R-:W-:Y:S01]  /*63370*/  STL [R1+0x1eb4], R8 ;  /* 0x001eb40801007387 */ /* 0x000fe20000100800 */
[----:B-1----:R-:W-:Y:S02]  /*63380*/  IMAD.MOV.U32 R4, RZ, RZ, R8 ;  /* 0x000000ffff047224 */ /* 0x002fe400078e0008 */
[----:B------:R-:W-:Y:S01]  /*63390*/  IMAD.MOV.U32 R5, RZ, RZ, R11 ;  /* 0x000000ffff057224 */ /* 0x000fe200078e000b */
[----:B------:R1:W-:Y:S01]  /*633a0*/  STL [R1+0x1eb0], R11 ;  /* 0x001eb00b01007387 */ /* 0x0003e20000100800 */
[----:B------:R-:W-:-:S03]  /*633b0*/  ISETP.NE.U32.AND P0, PT, RZ, UR9, PT ;  /* 0x00000009ff007c0c */ /* 0x000fc6000bf05070 */
[----:B------:R3:W-:Y:S04]  /*633c0*/  LDGSTS.E [R0+0x21980], [R4.64], P4 ;  /* 0x2198000004007fae */ /* 0x0007e8000a12184a */
[----:B-1----:R-:W4:Y:S04]  /*633d0*/  LDL.LU R11, [R1+0x1d40] ;  /* 0x001d4000010b7983 */ /* 0x002f280000300800 */
[----:B------:R-:W4:Y:S01]  /*633e0*/  LDL.LU R8, [R1+0x1d44] ;  /* 0x001d440001087983 */ /* 0x000f220000300800 */
[----:B-----5:R-:W-:-:S05]  /*633f0*/  IADD3 R9, P4, R9, R10, RZ ;  /* 0x0000000a09097210 */ /* 0x020fca0007f9e0ff */
[----:B--2---:R-:W-:Y:S01]  /*63400*/  IMAD.X R13, R13, 0x1, R3, P4 ;  /* 0x000000010d0d7824 */ /* 0x004fe200020e0603 */
[----:B------:R-:W-:Y:S01]  /*63410*/  IADD3 R6, P5, R6, R10, RZ ;  /* 0x0000000a06067210 */ /* 0x000fe20007fbe0ff */
[----:B---3--:R-:W-:Y:S02]  /*63420*/  IMAD.MOV.U32 R4, RZ, RZ, R9 ;  /* 0x000000ffff047224 */ /* 0x008fe400078e0009 */
[----:B------:R-:W-:Y:S01]  /*63430*/  IMAD.MOV.U32 R5, RZ, RZ, R13 ;  /* 0x000000ffff057224 */ /* 0x000fe200078e000d */
[----:B------:R-:W-:Y:S01]  /*63440*/  IADD3.X R7, R7, R3, RZ, P5, !PT ;  /* 0x0000000307077210 */ /* 0x000fe20002ffe4ff */
[----:B------:R-:W-:Y:S04]  /*63450*/  STL [R1+0x1eec], R9 ;  /* 0x001eec0901007387 */ /* 0x000fe80000100800 */
[----:B------:R1:W-:Y:S04]  /*63460*/  STL [R1+0x1ee8], R13 ;  /* 0x001ee80d01007387 */ /* 0x0003e80000100800 */
[----:B------:R-:W-:Y:S04]  /*63470*/  STL [R1+0x1ef4], R6 ;  /* 0x001ef40601007387 */ /* 0x000fe80000100800 */
[----:B------:R2:W-:Y:S04]  /*63480*/  LDGSTS.E [R0+0x21d00], [R4.64], P0 ;  /* 0x21d0000004007fae */ /* 0x0005e8000812184a */
[----:B------:R3:W-:Y:S04]  /*63490*/  STL [R1+0x1ef0], R7 ;  /* 0x001ef00701007387 */ /* 0x0007e80000100800 */
[----:B-1----:R-:W5:Y:S01]  /*634a0*/  LDL.LU R13, [R1+0x1d78] ;  /* 0x001d7800010d7983 */ /* 0x002f620000300800 */
[----:B--2---:R-:W-:-:S03]  /*634b0*/  IMAD.MOV.U32 R5, RZ, RZ, R7 ;  /* 0x000000ffff057224 */ /* 0x004fc600078e0007 */
[----:B---3--:R-:W2:Y:S04]  /*634c0*/  LDL.LU R7, [R1+0x1d7c] ;  /* 0x001d7c0001077983 */ /* 0x008ea80000300800 */
[----:B------:R-:W4:Y:S04]  /*634d0*/  LDL.LU R14, [R1+0x1d80] ;  /* 0x001d8000010e7983 */ /* 0x000f280000300800 */
[----:B------:R-:W4:Y:S01]  /*634e0*/  LDL.LU R9, [R1+0x1d84] ;  /* 0x001d840001097983 */ /* 0x000f220000300800 */
[----:B------:R-:W-:-:S03]  /*634f0*/  IMAD.MOV.U32 R4, RZ, RZ, R6 ;  /* 0x000000ffff047224 */ /* 0x000fc600078e0006 */
[----:B------:R-:W4:Y:S04]  /*63500*/  LDL.LU R16, [R1+0x1db8] ;  /* 0x001db80001107983 */ /* 0x000f280000300800 */
[----:B------:R-:W4:Y:S04]  /*63510*/  LDL.LU R6, [R1+0x1dbc] ;  /* 0x001dbc0001067983 */ /* 0x000f280000300800 */
[----:B------:R1:W-:Y:S01]  /*63520*/  LDGSTS.E [R0+0x21d80], [R4.64], P0 ;  /* 0x21d8000004007fae */ /* 0x0003e2000812184a */
[----:B------:R-:W-:-:S05]  /*63530*/  IADD3 R12, P4, R12, R10, RZ ;  /* 0x0000000a0c0c7210 */ /* 0x000fca0007f9e0ff */
[----:B------:R-:W-:Y:S01]  /*63540*/  IMAD.X R15, R15, 0x1, R3, P4 ;  /* 0x000000010f0f7824 */ /* 0x000fe200020e0603 */
[----:B------:R-:W-:Y:S01]  /*63550*/  STL [R1+0x1d3c], R12 ;  /* 0x001d3c0c01007387 */ /* 0x000fe20000100800 */
[----:B-1----:R-:W-:Y:S02]  /*63560*/  IMAD.MOV.U32 R4, RZ, RZ, R12 ;  /* 0x000000ffff047224 */ /* 0x002fe400078e000c */
[----:B------:R-:W-:Y:S01]  /*63570*/  IMAD.MOV.U32 R5, RZ, RZ, R15 ;  /* 0x000000ffff057224 */ /* 0x000fe200078e000f */
[----:B------:R1:W-:Y:S04]  /*63580*/  STL [R1+0x1d38], R15 ;  /* 0x001d380f01007387 */ /* 0x0003e80000100800 */
[----:B-1----:R-:W4:Y:S04]  /*63590*/  LDL.LU R15, [R1+0x1dc0] ;  /* 0x001dc000010f7983 */ /* 0x002f280000300800 */
[----:B------:R-:W4:Y:S01]  /*635a0*/  LDL.LU R12, [R1+0x1dc4] ;  /* 0x001dc400010c7983 */ /* 0x000f220000300800 */
[----:B------:R-:W-:-:S04]  /*635b0*/  UISETP.GT.AND UP1, UPT, UR13, 0x2, UPT ;  /* 0x000000020d00788c */ /* 0x000fc8000bf24270 */
[----:B------:R-:W-:-:S04]  /*635c0*/  USEL UR9, URZ, 0x4, !UP1 ;  /* 0x000000043f097887 */ /* 0x000fc8000c800000 */
[----:B------:R-:W-:Y:S01]  /*635d0*/  USEL UR9, UR9, URZ, !UP0 ;  /* 0x0000003f09097287 */ /* 0x000fe2000c000000 */
[----:B------:R-:W-:-:S05]  /*635e0*/  IMAD.SHL.U32 R88, R41, 0x4, RZ ;  /* 0x0000000429587824 */ /* 0x000fca00078e00ff */
[----:B------:R-:W-:Y:S01]  /*635f0*/  ISETP.NE.U32.AND P0, PT, RZ, UR9, PT ;  /* 0x00000009ff007c0c */ /* 0x000fe2000bf05070 */
[----:B------:R-:W-:Y:S01]  /*63600*/  IMAD.U32 R0, RZ, RZ, UR6 ;  /* 0x00000006ff007e24 */ /* 0x000fe2000f8e00ff */
[----:B------:R-:W-:-:S05]  /*63610*/  LOP3.LUT R70, R88, 0x40, RZ, 0x3c, !PT ;  /* 0x0000004058467812 */ /* 0x000fca00078e3cff */
[----:B------:R-:W-:-:S06]  /*63620*/  IMAD R0, R0, 0x2000, R70 ;  /* 0x0000200000007824 */ /* 0x000fcc00078e0246 */
[----:B------:R1:W-:Y:S01]  /*63630*/  LDGSTS.E [R0+0x20200], [R4.64], P0 ;  /* 0x2020000004007fae */ /* 0x0003e2000812184a */
[----:B------:R-:W-:-:S04]  /*63640*/  UISETP.GT.AND UP1, UPT, UR13, 0x6, UPT ;  /* 0x000000060d00788c */ /* 0x000fc8000bf24270 */
[----:B------:R-:W-:-:S04]  /*63650*/  USEL UR9, URZ, 0x4, !UP1 ;  /* 0x000000043f097887 */ /* 0x000fc8000c800000 */
[----:B------:R-:W-:Y:S02]  /*63660*/  USEL UR9, UR9, URZ, !UP0 ;  /* 0x0000003f09097287 */ /* 0x000fe4000c000000 */
[----:B------:R-:W-:Y:S01]  /*63670*/  UISETP.GT.AND UP1, UPT, UR13, 0xa, UPT ;  /* 0x0000000a0d00788c */ /* 0x000fe2000bf24270 */
[----:B----4-:R-:W-:-:S05]  /*63680*/  IADD3 R8, P4, R8, R10, RZ ;  /* 0x0000000a08087210 */ /* 0x010fca0007f9e0ff */
[----:B------:R-:W-:Y:S01]  /*63690*/  IMAD.X R11, R11, 0x1, R3, P4 ;  /* 0x000000010b0b7824 */ /* 0x000fe200020e0603 */
[----:B------:R-:W-:Y:S01]  /*636a0*/  STL [R1+0x1d44], R8 ;  /* 0x001d440801007387 */ /* 0x000fe20000100800 */
[----:B-1----:R-:W-:Y:S02]  /*636b0*/  IMAD.MOV.U32 R4, RZ, RZ, R8 ;  /* 0x000000ffff047224 */ /* 0x002fe400078e0008 */
[----:B------:R-:W-:Y:S01]  /*636c0*/  IMAD.MOV.U32 R5, RZ, RZ, R11 ;  /* 0x000000ffff057224 */ /* 0x000fe200078e000b */
[----:B------:R1:W-:Y:S04]  /*636d0*/  STL [R1+0x1d40], R11 ;  /* 0x001d400b01007387 */ /* 0x0003e80000100800 */
[----:B------:R4:W-:Y:S04]  /*636e0*/  LDGSTS.E [R0+0x20280], [R4.64], P0 ;  /* 0x2028000004007fae */ /* 0x0009e8000812184a */
[----:B-1----:R-:W3:Y:S04]  /*636f0*/  LDL.LU R11, [R1+0x1df8] ;  /* 0x001df800010b7983 */ /* 0x002ee80000300800 */
[----:B------:R-:W3:Y:S01]  /*63700*/  LDL.LU R8, [R1+0x1dfc] ;  /* 0x001dfc0001087983 */ /* 0x000ee20000300800 */
[----:B------:R-:W-:Y:S01]  /*63710*/  ISETP.NE.U32.AND P0, PT, RZ, UR9, PT ;  /* 0x00000009ff007c0c */ /* 0x000fe2000bf05070 */
[----:B------:R-:W-:-:S04]  /*63720*/  USEL UR9, URZ, 0x4, !UP1 ;  /* 0x000000043f097887 */ /* 0x000fc8000c800000 */
[----:B------:R-:W-:Y:S01]  /*63730*/  USEL UR9, UR9, URZ, !UP0 ;  /* 0x0000003f09097287 */ /* 0x000fe2000c000000 */
[----:B--2---:R-:W-:-:S05]  /*63740*/  IADD3 R7, P4, R7, R10, RZ ;  /* 0x0000000a07077210 */ /* 0x004fca0007f9e0ff */
[----:B-----5:R-:W-:Y:S01]  /*63750*/  IMAD.X R13, R13, 0x1, R3, P4 ;  /* 0x000000010d0d7824 */ /* 0x020fe200020e0603 */
[-C--:B----4-:R-:W-:Y:S01]  /*63760*/  IADD3 R9, P5, R9, R10.reuse, RZ ;  /* 0x0000000a09097210 */ /* 0x090fe20007fbe0ff */
[----:B------:R-:W-:Y:S01]  /*63770*/  STL [R1+0x1d7c], R7 ;  /* 0x001d7c0701007387 */ /* 0x000fe20000100800 */
[----:B------:R-:W-:Y:S02]  /*63780*/  IMAD.MOV.U32 R4, RZ, RZ, R7 ;  /* 0x000000ffff047224 */ /* 0x000fe400078e0007 */
        /* <DEDUP_REMOVED lines=13> */
[----:B-1----:R-:W5:Y:S01]  /*63860*/  LDL.LU R14, [R1+0x1e00] ;  /* 0x001e0000010e7983 */ /* 0x002f620000300800 */
[----:B------:R-:W-:-:S03]  /*63870*/  ISETP.NE.U32.AND P4, PT, RZ, UR9, PT ;  /* 0x00000009ff007c0c */ /* 0x000fc6000bf85070 */
[----:B------:R-:W-:Y:S04]  /*63880*/  STL [R1+0x1db8], R16 ;  /* 0x001db81001007387 */ /* 0x000fe80000100800 */
[----:B------:R-:W5:Y:S04]  /*63890*/  LDL.LU R9, [R1+0x1e38] ;  /* 0x001e380001097983 */ /* 0x000f680000300800 */
[----:B------:R1:W-:Y:S01]  /*638a0*/  LDGSTS.E [R0+0x20680], [R4.64], P0 ;  /* 0x2068000004007fae */ /* 0x0003e2000812184a */
[----:B------:R-:W-:-:S05]  /*638b0*/  IADD3 R12, P0, R12, R10, RZ ;  /* 0x0000000a0c0c7210 */ /* 0x000fca0007f1e0ff */
[----:B------:R-:W-:Y:S02]  /*638c0*/  IMAD.X R15, R15, 0x1, R3, P0 ;  /* 0x000000010f0f7824 */ /* 0x000fe400000e0603 */
[----:B-1----:R-:W-:Y:S02]  /*638d0*/  IMAD.MOV.U32 R4, RZ, RZ, R6 ;  /* 0x000000ffff047224 */ /* 0x002fe400078e0006 */
[----:B------:R-:W-:Y:S01]  /*638e0*/  IMAD.MOV.U32 R5, RZ, RZ, R16 ;  /* 0x000000ffff057224 */ /* 0x000fe200078e0010 */
[----:B--2---:R-:W5:Y:S04]  /*638f0*/  LDL.LU R6, [R1+0x1e44] ;  /* 0x001e440001067983 */ /* 0x004f680000300800 */
[----:B------:R1:W-:Y:S04]  /*63900*/  LDGSTS.E [R0+0x20a00], [R4.64], P4 ;  /* 0x20a0000004007fae */ /* 0x0003e8000a12184a */
[----:B------:R1:W-:Y:S04]  /*63910*/  STL [R1+0x1dc4], R12 ;  /* 0x001dc40c01007387 */ /* 0x0003e80000100800 */
[----:B------:R3:W-:Y:S01]  /*63920*/  STL [R1+0x1dc0], R15 ;  /* 0x001dc00f01007387 */ /* 0x0007e20000100800 */
[----:B-1----:R-:W-:-:S03]  /*63930*/  IMAD.MOV.U32 R4, RZ, RZ, R12 ;  /* 0x000000ffff047224 */ /* 0x002fc600078e000c */
[----:B------:R-:W5:Y:S01]  /*63940*/  LDL.LU R12, [R1+0x1e40] ;  /* 0x001e4000010c7983 */ /* 0x000f620000300800 */
[----:B------:R-:W-:-:S05]  /*63950*/  IMAD.MOV.U32 R5, RZ, RZ, R15 ;  /* 0x000000ffff057224 */ /* 0x000fca00078e000f */
        /* <DEDUP_REMOVED lines=8> */
[----:B---3--:R-:W-:-:S04]  /*639e0*/  IADD3 R8, P4, R8, R10, RZ ;  /* 0x0000000a08087210 */ /* 0x008fc80007f9e0ff */
[----:B------:R-:W-:Y:S01]  /*639f0*/  IADD3.X R11, R11, R3, RZ, P4, !PT ;  /* 0x000000030b0b7210 */ /* 0x000fe200027fe4ff */
[----:B------:R-:W-:Y:S04]  /*63a00*/  STL [R1+0x1dfc], R8 ;  /* 0x001dfc0801007387 */ /* 0x000fe80000100800 */
[----:B------:R3:W-:Y:S04]  /*63a10*/  STL [R1+0x1df8], R11 ;  /* 0x001df80b01007387 */ /* 0x0007e80000100800 */
[----:B------:R-:W2:Y:S04]  /*63a20*/  LDL.LU R18, [R1+0x1e78] ;  /* 0x001e780001127983 */ /* 0x000ea80000300800 */
[----:B------:R-:W2:Y:S04]  /*63a30*/  LDL.LU R17, [R1+0x1e7c] ;  /* 0x001e7c0001117983 */ /* 0x000ea80000300800 */
[----:B------:R-:W2:Y:S01]  /*63a40*/  LDL.LU R16, [R1+0x1e80] ;  /* 0x001e800001107983 */ /* 0x000ea20000300800 */
[----:B-1----:R-:W-:-:S03]  /*63a50*/  IMAD.MOV.U32 R5, RZ, RZ, R11 ;  /* 0x000000ffff057224 */ /* 0x002fc600078e000b */
[----:B------:R-:W2:Y:S01]  /*63a60*/  LDL.LU R15, [R1+0x1e84] ;  /* 0x001e8400010f7983 */ /* 0x000ea20000300800 */
[----:B------:R-:W-:-:S03]  /*63a70*/  IMAD.MOV.U32 R4, RZ, RZ, R8 ;  /* 0x000000ffff047224 */ /* 0x000fc600078e0008 */
[----:B---3--:R-:W3:Y:S04]  /*63a80*/  LDL.LU R11, [R1+0x1eb8] ;  /* 0x001eb800010b7983 */ /* 0x008ee80000300800 */
[----:B------:R-:W3:Y:S04]  /*63a90*/  LDL.LU R8, [R1+0x1ebc] ;  /* 0x001ebc0001087983 */ /* 0x000ee80000300800 */
[----:B------:R1:W-:Y:S01]  /*63aa0*/  LDGSTS.E [R0+0x20e00], [R4.64], P0 ;  /* 0x20e0000004007fae */ /* 0x0003e2000812184a */
[----:B------:R-:W-:Y:S02]  /*63ab0*/  ISETP.NE.U32.AND P4, PT, RZ, UR9, PT ;  /* 0x00000009ff007c0c */ /* 0x000fe4000bf85070 */
[----:B----4-:R-:W-:-:S02]  /*63ac0*/  IADD3 R13, P5, R13, R10, RZ ;  /* 0x0000000a0d0d7210 */ /* 0x010fc40007fbe0ff */
[----:B-----5:R-:W-:-:S03]  /*63ad0*/  IADD3 R7, P6, R7, R10, RZ ;  /* 0x0000000a07077210 */ /* 0x020fc60007fde0ff */
[----:B-1----:R-:W-:Y:S01]  /*63ae0*/  IMAD.MOV.U32 R4, RZ, RZ, R13 ;  /* 0x000000ffff047224 */ /* 0x002fe200078e000d */
[----:B------:R-:W-:Y:S01]  /*63af0*/  STL [R1+0x1e04], R13 ;  /* 0x001e040d01007387 */ /* 0x000fe20000100800 */
[----:B------:R-:W-:-:S04]  /*63b00*/  IMAD.X R14, R14, 0x1, R3, P5 ;  /* 0x000000010e0e7824 */ /* 0x000fc800028e0603 */
[----:B------:R-:W-:Y:S01]  /*63b10*/  IMAD.MOV.U32 R5, RZ, RZ, R14 ;  /* 0x000000ffff057224 */ /* 0x000fe200078e000e */
[----:B------:R-:W-:Y:S01]  /*63b20*/  STL [R1+0x1e00], R14 ;  /* 0x001e000e01007387 */ /* 0x000fe20000100800 */
[----:B------:R-:W-:-:S03]  /*63b30*/  IMAD.X R9, R9, 0x1, R3, P6 ;  /* 0x0000000109097824 */ /* 0x000fc600030e0603 */
[----:B------:R-:W-:Y:S04]  /*63b40*/  STL [R1+0x1e3c], R7 ;  /* 0x001e3c0701007387 */ /* 0x000fe80000100800 */
[----:B------:R1:W-:Y:S04]  /*63b50*/  LDGSTS.E [R0+0x20e80], [R4.64], P0 ;  /* 0x20e8000004007fae */ /* 0x0003e8000812184a */
[----:B------:R4:W-:Y:S01]  /*63b60*/  STL [R1+0x1e38], R9 ;  /* 0x001e380901007387 */ /* 0x0009e20000100800 */
[----:B-1----:R-:W-:Y:S02]  /*63b70*/  IMAD.MOV.U32 R5, RZ, RZ, R9 ;  /* 0x000000ffff057224 */ /* 0x002fe400078e0009 */
[----:B------:R-:W-:Y:S01]  /*63b80*/  IMAD.MOV.U32 R4, RZ, RZ, R7 ;  /* 0x000000ffff047224 */ /* 0x000fe200078e0007 */
[----:B----4-:R-:W4:Y:S01]  /*63b90*/  LDL.LU R9, [R1+0x1ec0] ;  /* 0x001ec00001097983 */ /* 0x010f220000300800 */
[----:B------:R-:W-:-:S03]  /*63ba0*/  IADD3 R6, P0, R6, R10, RZ ;  /* 0x0000000a06067210 */ /* 0x000fc60007f1e0ff */
[----:B------:R-:W5:Y:S04]  /*63bb0*/  LDL.LU R7, [R1+0x1ec4] ;  /* 0x001ec40001077983 */ /* 0x000f680000300800 */
[----:B------:R-:W-:Y:S04]  /*63bc0*/  STL [R1+0x1e44], R6 ;  /* 0x001e440601007387 */ /* 0x000fe80000100800 */
[----:B------:R1:W-:Y:S01]  /*63bd0*/  LDGSTS.E [R0+0x21200], [R4.64], P4 ;  /* 0x2120000004007fae */ /* 0x0003e2000a12184a */
[----:B------:R-:W-:-:S05]  /*63be0*/  IMAD.X R12, R12, 0x1, R3, P0 ;  /* 0x000000010c0c7824 */ /* 0x000fca00000e0603 */
[----:B------:R1:W-:Y:S04]  /*63bf0*/  STL [R1+0x1e40], R12 ;  /* 0x001e400c01007387 */ /* 0x0003e80000100800 */
[----:B------:R-:W4:Y:S01]  /*63c00*/  LDL.LU R14, [R1+0x1ef8] ;  /* 0x001ef800010e7983 */ /* 0x000f220000300800 */
[----:B-1----:R-:W-:-:S03]  /*63c10*/  IMAD.MOV.U32 R5, RZ, RZ, R12 ;  /* 0x000000ffff057224 */ /* 0x002fc600078e000c */
[----:B------:R-:W4:Y:S01]  /*63c20*/  LDL.LU R13, [R1+0x1efc] ;  /* 0x001efc00010d7983 */ /* 0x000f220000300800 */
[----:B------:R-:W-:-:S03]  /*63c30*/  IMAD.MOV.U32 R4, RZ, RZ, R6 ;  /* 0x000000ffff047224 */ /* 0x000fc600078e0006 */
[----:B------:R-:W4:Y:S04]  /*63c40*/  LDL.LU R12, [R1+0x1f00] ;  /* 0x001f0000010c7983 */ /* 0x000f280000300800 */
[----:B------:R-:W4:Y:S01]  /*63c50*/  LDL.LU R6, [R1+0x1f04] ;  /* 0x001f040001067983 */ /* 0x000f220000300800 */
[----:B------:R-:W-:-:S03]  /*63c60*/  UISETP.GT.AND UP1, UPT, UR13, 0x16, UPT ;  /* 0x000000160d00788c */ /* 0x000fc6000bf24270 */
[----:B------:R1:W-:Y:S01]  /*63c70*/  LDGSTS.E [R0+0x21280], [R4.64], P4 ;  /* 0x2128000004007fae */ /* 0x0003e2000a12184a */
[----:B------:R-:W-:-:S04]  /*63c80*/  USEL UR9, URZ, 0x4, !UP1 ;  /* 0x000000043f097887 */ /* 0x000fc8000c800000 */
[----:B------:R-:W-:-:S06]  /*63c90*/  USEL UR9, UR9, URZ, !UP0 ;  /* 0x0000003f09097287 */ /* 0x000fcc000c000000 */
[----:B------:R-:W-:Y:S01]  /*63ca0*/  ISETP.NE.U32.AND P0, PT, RZ, UR9, PT ;  /* 0x00000009ff007c0c */ /* 0x000fe2000bf05070 */
[----:B------:R-:W-:-:S04]  /*63cb0*/  UISETP.GT.AND UP1, UPT, UR13, 0x1a, UPT ;  /* 0x0000001a0d00788c */ /* 0x000fc8000bf24270 */
[----:B------:R-:W-:-:S04]  /*63cc0*/  USEL UR9, URZ, 0x4, !UP1 ;  /* 0x000000043f097887 */ /* 0x000fc8000c800000 */
[----:B------:R-:W-:Y:S02]  /*63cd0*/  USEL UR9, UR9, URZ, !UP0 ;  /* 0x0000003f09097287 */ /* 0x000fe4000c000000 */
[----:B------:R-:W-:Y:S01]  /*63ce0*/  UISETP.GT.AND UP1, UPT, UR13, 0x1e, UPT ;  /* 0x0000001e0d00788c */ /* 0x000fe2000bf24270 */
[----:B--2---:R-:W-:-:S05]  /*63cf0*/  IADD3 R17, P4, R17, R10, RZ ;  /* 0x0000000a11117210 */ /* 0x004fca0007f9e0ff */
        /* <DEDUP_REMOVED lines=12> */
[----:B------:R-:W-:Y:S04]  /*63dc0*/  STL [R1+0x1e84], R15 ;  /* 0x001e840f01007387 */ /* 0x000fe80000100800 */
[----:B------:R-:W-:Y:S04]  /*63dd0*/  STL [R1+0x1e80], R16 ;  /* 0x001e801001007387 */ /* 0x000fe80000100800 */
[----:B------:R-:W-:Y:S04]  /*63de0*/  STL [R1+0x1ebc], R8 ;  /* 0x001ebc0801007387 */ /* 0x000fe80000100800 */
[----:B------:R1:W-:Y:S04]  /*63df0*/  LDGSTS.E [R0+0x21680], [R4.64], P0 ;  /* 0x2168000004007fae */ /* 0x0003e8000812184a */
[----:B------:R2:W-:Y:S01]  /*63e00*/  STL [R1+0x1eb8], R11 ;  /* 0x001eb80b01007387 */ /* 0x0005e20000100800 */
[----:B-1----:R-:W-:-:S02]  /*63e10*/  IMAD.MOV.U32 R5, RZ, RZ, R11 ;  /* 0x000000ffff057224 */ /* 0x002fc400078e000b */
[----:B------:R-:W-:Y:S01]  /*63e20*/  IMAD.MOV.U32 R4, RZ, RZ, R8 ;  /* 0x000000ffff047224 */ /* 0x000fe200078e0008 */
[----:B--2---:R-:W2:Y:S04]  /*63e30*/  LDL.LU R11, [R1+0x1d48] ;  /* 0x001d4800010b7983 */ /* 0x004ea80000300800 */
[----:B------:R-:W3:Y:S01]  /*63e40*/  LDL.LU R8, [R1+0x1d4c] ;  /* 0x001d4c0001087983 */ /* 0x000ee20000300800 */
[----:B------:R-:W-:Y:S01]  /*63e50*/  ISETP.NE.U32.AND P4, PT, RZ, UR9, PT ;  /* 0x00000009ff007c0c */ /* 0x000fe2000bf85070 */
[----:B------:R-:W-:-:S04]  /*63e60*/  USEL UR9, URZ, 0x4, !UP1 ;  /* 0x000000043f097887 */ /* 0x000fc8000c800000 */
[----:B------:R-:W-:-:S08]  /*63e70*/  USEL UR9, UR9, URZ, !UP0 ;  /* 0x0000003f09097287 */ /* 0x000fd0000c000000 */
[----:B------:R1:W-:Y:S01]  /*63e80*/  LDGSTS.E [R0+0x21a00], [R4.64], P4 ;  /* 0x21a0000004007fae */ /* 0x0003e2000a12184a */
[----:B-----5:R-:W-:-:S05]  /*63e90*/  IADD3 R7, P0, R7, R10, RZ ;  /* 0x0000000a07077210 */ /* 0x020fca0007f1e0ff */
[----:B----4-:R-:W-:Y:S01]  /*63ea0*/  IMAD.X R9, R9, 0x1, R3, P0 ;  /* 0x0000000109097824 */ /* 0x010fe200000e0603 */
[----:B------:R-:W-:Y:S01]  /*63eb0*/  STL [R1+0x1ec4], R7 ;  /* 0x001ec40701007387 */ /* 0x000fe20000100800 */
[----:B-1----:R-:W-:Y:S02]  /*63ec0*/  IMAD.MOV.U32 R4, RZ, RZ, R7 ;  /* 0x000000ffff047224 */ /* 0x002fe400078e0007 */
[----:B------:R-:W-:Y:S01]  /*63ed0*/  IMAD.MOV.U32 R5, RZ, RZ, R9 ;  /* 0x000000ffff057224 */ /* 0x000fe200078e0009 */
[----:B------:R1:W-:Y:S01]  /*63ee0*/  STL [R1+0x1ec0], R9 ;  /* 0x001ec00901007387 */ /* 0x0003e20000100800 */
[----:B------:R-:W-:-:S03]  /*63ef0*/  ISETP.NE.U32.AND P0, PT, RZ, UR9, PT ;  /* 0x00000009ff007c0c */ /* 0x000fc6000bf05070 */
[----:B------:R4:W-:Y:S04]  /*63f00*/  LDGSTS.E [R0+0x21a80], [R4.64], P4 ;  /* 0x21a8000004007fae */ /* 0x0009e8000a12184a */
[----:B-1----:R-:W5:Y:S04]  /*63f10*/  LDL.LU R9, [R1+0x1d50] ;  /* 0x001d500001097983 */ /* 0x002f680000300800 */
[----:B------:R-:W5:Y:S01]  /*63f20*/  LDL.LU R7, [R1+0x1d54] ;  /* 0x001d540001077983 */ /* 0x000f620000300800 */
[----:B------:R-:W-:-:S05]  /*63f30*/  IADD3 R13, P4, R13, R10, RZ ;  /* 0x0000000a0d0d7210 */ /* 0x000fca0007f9e0ff */
[----:B------:R-:W-:Y:S01]  /*63f40*/  IMAD.X R14, R14, 0x1, R3, P4 ;  /* 0x000000010e0e7824 */ /* 0x000fe200020e0603 */
[----:B------:R-:W-:-:S03]  /*63f50*/  IADD3 R6, P5, R6, R10, RZ ;  /* 0x0000000a06067210 */ /* 0x000fc60007fbe0ff */
[----:B----4-:R-:W-:Y:S01]  /*63f60*/  IMAD.MOV.U32 R5, RZ, RZ, R14 ;  /* 0x000000ffff057224 */ /* 0x010fe200078e000e */
[----:B------:R-:W-:Y:S01]  /*63f70*/  MOV R4, R13 ;  /* 0x0000000d00047202 */ /* 0x000fe20000000f00 */
[----:B------:R-:W-:Y:S01]  /*63f80*/  STL [R1+0x1efc], R13 ;  /* 0x001efc0d01007387 */ /* 0x000fe20000100800 */
[----:B------:R-:W-:-:S03]  /*63f90*/  IMAD.X R12, R12, 0x1, R3, P5 ;  /* 0x000000010c0c7824 */ /* 0x000fc600028e0603 */
[----:B------:R-:W-:Y:S04]  /*63fa0*/  STL [R1+0x1ef8], R14 ;  /* 0x001ef80e01007387 */ /* 0x000fe80000100800 */
[----:B------:R-:W-:Y:S04]  /*63fb0*/  STL [R1+0x1f04], R6 ;  /* 0x001f040601007387 */ /* 0x000fe80000100800 */
[----:B------:R1:W-:Y:S04]  /*63fc0*/  LDGSTS.E [R0+0x21e00], [R4.64], P0 ;  /* 0x21e0000004007fae */ /* 0x0003e8000812184a */
[----:B------:R4:W-:Y:S01]  /*63fd0*/  STL [R1+0x1f00], R12 ;  /* 0x001f000c01007387 */ /* 0x0009e20000100800 */
[----:B-1----:R-:W-:-:S03]  /*63fe0*/  IMAD.MOV.U32 R5, RZ, RZ, R12 ;  /* 0x000000ffff057224 */ /* 0x002fc600078e000c */
[----:B----4-:R-:W4:Y:S04]  /*63ff0*/  LDL.LU R12, [R1+0x1d8c] ;  /* 0x001d8c00010c7983 */ /* 0x010f280000300800 */
[----:B------:R-:W4:Y:S04]  /*64000*/  LDL.LU R14, [R1+0x1d88] ;  /* 0x001d8800010e7983 */ /* 0x000f280000300800 */
[----:B------:R-:W4:Y:S04]  /*64010*/  LDL.LU R15, [R1+0x1d90] ;  /* 0x001d9000010f7983 */ /* 0x000f280000300800 */
[----:B------:R-:W4:Y:S01]  /*64020*/  LDL.LU R13, [R1+0x1d94] ;  /* 0x001d9400010d7983 */ /* 0x000f220000300800 */
[----:B------:R-:W-:-:S03]  /*64030*/  IMAD.MOV.U32 R4, RZ, RZ, R6 ;  /* 0x000000ffff047224 */ /* 0x000fc600078e0006 */
[----:B------:R-:W4:Y:S04]  /*64040*/  LDL.LU R16, [R1+0x1dc8] ;  /* 0x001dc80001107983 */ /* 0x000f280000300800 */
[----:B------:R-:W4:Y:S04]  /*64050*/  LDL.LU R6, [R1+0x1dcc] ;  /* 0x001dcc0001067983 */ /* 0x000f280000300800 */
[----:B------:R1:W-:Y:S01]  /*64060*/  LDGSTS.E [R0+0x21e80], [R4.64], P0 ;  /* 0x21e8000004007fae */ /* 0x0003e2000812184a */
[----:B------:R-:W-:-:S04]  /*64070*/  UISETP.GT.AND UP1, UPT, UR13, 0x3, UPT ;  /* 0x000000030d00788c */ /* 0x000fc8000bf24270 */
[----:B------:R-:W-:-:S04]  /*64080*/  USEL UR9, URZ, 0x4, !UP1 ;  /* 0x000000043f097887 */ /* 0x000fc8000c800000 */
[----:B------:R-:W-:Y:S01]  /*64090*/  USEL UR9, UR9, URZ, !UP0 ;  /* 0x0000003f09097287 */ /* 0x000fe2000c000000 */
[----:B------:R-:W-:-:S05]  /*640a0*/  IMAD.SHL.U32 R89, R41, 0x4, RZ ;  /* 0x0000000429597824 */ /* 0x000fca00078e00ff */
[----:B------:R-:W-:Y:S01]  /*640b0*/  ISETP.NE.U32.AND P0, PT, RZ, UR9, PT ;  /* 0x00000009ff007c0c */ /* 0x000fe2000bf05070 */
[----:B-1----:R-:W-:Y:S01]  /*640c0*/  IMAD.U32 R0, RZ, RZ, UR6 ;  /* 0x00000006ff007e24 */ /* 0x002fe2000f8e00ff */
[----:B------:R-:W-:Y:S01]  /*640d0*/  LOP3.LUT R69, R89, 0x60, RZ, 0x3c, !PT ;  /* 0x0000006059457812 */ /* 0x000fe200078e3cff */
[----:B------:R-:W-:-:S04]  /*640e0*/  UISETP.GT.AND UP1, UPT, UR13, 0x7, UPT ;  /* 0x000000070d00788c */ /* 0x000fc8000bf24270 */
[----:B------:R-:W-:Y:S01]  /*640f0*/  IMAD R0, R0, 0x2000, R69 ;  /* 0x0000200000007824 */ /* 0x000fe200078e0245 */
[----:B------:R-:W-:-:S04]  /*64100*/  USEL UR9, URZ, 0x4, !UP1 ;  /* 0x000000043f097887 */ /* 0x000fc8000c800000 */
[----:B------:R-:W-:Y:S01]  /*64110*/  USEL UR9, UR9, URZ, !UP0 ;  /* 0x0000003f09097287 */ /* 0x000fe2000c000000 */
        /* <DEDUP_REMOVED lines=9> */
[----:B-----5:R-:W-:-:S05]  /*641b0*/  IADD3 R7, P4, R7, R10, RZ ;  /* 0x0000000a07077210 */ /* 0x020fca0007f9e0ff */
[----:B------:R-:W-:Y:S01]  /*641c0*/  IMAD.X R9, R9, 0x1, R3, P4 ;  /* 0x0000000109097824 */ /* 0x000fe200020e0603 */
[----:B------:R-:W-:Y:S01]  /*641d0*/  STL [R1+0x1d54], R7 ;  /* 0x001d540701007387 */ /* 0x000fe20000100800 */
[----:B--2---:R-:W-:Y:S02]  /*641e0*/  IMAD.MOV.U32 R4, RZ, RZ, R7 ;  /* 0x000000ffff047224 */ /* 0x004fe400078e0007 */
[----:B------:R-:W-:Y:S01]  /*641f0*/  IMAD.MOV.U32 R5, RZ, RZ, R9 ;  /* 0x000000ffff057224 */ /* 0x000fe200078e0009 */
[----:B------:R1:W-:Y:S04]  /*64200*/  STL [R1+0x1d50], R9 ;  /* 0x001d500901007387 */ /* 0x0003e80000100800 */
[----:B------:R2:W-:Y:S04]  /*64210*/  LDGSTS.E [R0+0x20380], [R4.64], P0 ;  /* 0x2038000004007fae */ /* 0x0005e8000812184a */
[----:B-1----:R-:W5:Y:S04]  /*64220*/  LDL.LU R9, [R1+0x1e08] ;  /* 0x001e080001097983 */ /* 0x002f680000300800 */
[----:B------:R-:W5:Y:S01]  /*64230*/  LDL.LU R7, [R1+0x1e0c] ;  /* 0x001e0c0001077983 */ /* 0x000f620000300800 */
[----:B------:R-:W-:-:S02]  /*64240*/  ISETP.NE.U32.AND P0, PT, RZ, UR9, PT ;  /* 0x00000009ff007c0c */ /* 0x000fc4000bf05070 */
[----:B----4-:R-:W-:-:S05]  /*64250*/  IADD3 R12, P4, R12, R10, RZ ;  /* 0x0000000a0c0c7210 */ /* 0x010fca0007f9e0ff */
[--C-:B------:R-:W-:Y:S01]  /*64260*/  IMAD.X R14, R14, 0x1, R3.reuse, P4 ;  /* 0x000000010e0e7824 */ /* 0x100fe200020e0603 */
[----:B------:R-:W-:Y:S01]  /*64270*/  STL [R1+0x1d8c], R12 ;  /* 0x001d8c0c01007387 */ /* 0x000fe20000100800 */
[----:B--2---:R-:W-:Y:S01]  /*64280*/  IMAD.MOV.U32 R4, RZ, RZ, R12 ;  /* 0x000000ffff047224 */ /* 0x004fe200078e000c */
[-C--:B------:R-:W-:Y:S01]  /*64290*/  IADD3 R13, P5, R13, R10.reuse, RZ ;  /* 0x0000000a0d0d7210 */ /* 0x080fe20007fbe0ff */
[----:B------:R-:W-:Y:S01]  /*642a0*/  IMAD.MOV.U32 R5, RZ, RZ, R14 ;  /* 0x000000ffff057224 */ /* 0x000fe200078e000e */
[----:B------:R1:W-:Y:S03]  /*642b0*/  STL [R1+0x1d88], R14 ;  /* 0x001d880e01007387 */ /* 0x0003e60000100800 */
[----:B------:R-:W-:Y:S01]  /*642c0*/  IMAD.X R15, R15, 0x1, R3, P5 ;  /* 0x000000010f0f7824 */ /* 0x000fe200028e0603 */
[----:B------:R2:W-:Y:S01]  /*642d0*/  LDGSTS.E [R0+0x20700], [R4.64], P0 ;  /* 0x2070000004007fae */ /* 0x0005e2000812184a */
[----:B------:R-:W-:-:S03]  /*642e0*/  IADD3 R6, P6, R6, R10, RZ ;  /* 0x0000000a06067210 */ /* 0x000fc60007fde0ff */
[----:B-1----:R-:W4:Y:S02]  /*642f0*/  LDL.LU R14, [R1+0x1e14] ;  /* 0x001e1400010e7983 */ /* 0x002f240000300800 */
[----:B------:R-:W-:Y:S02]  /*64300*/  IMAD.X R16, R16, 0x1, R3, P6 ;  /* 0x0000000110107824 */ /* 0x000fe400030e0603 */
[----:B------:R-:W4:Y:S01]  /*64310*/  LDL.LU R12, [R1+0x1e4c] ;  /* 0x001e4c00010c7983 */ /* 0x000f220000300800 */
[----:B--2---:R-:W-:-:S03]  /*64320*/  IMAD.MOV.U32 R5, RZ, RZ, R15 ;  /* 0x000000ffff057224 */ /* 0x004fc600078e000f */
[----:B------:R-:W-:Y:S04]  /*64330*/  STL [R1+0x1d94], R13 ;  /* 0x001d940d01007387 */ /* 0x000fe80000100800 */
[----:B------:R1:W-:Y:S04]  /*64340*/  STL [R1+0x1d90], R15 ;  /* 0x001d900f01007387 */ /* 0x0003e80000100800 */
[----:B------:R2:W-:Y:S01]  /*64350*/  STL [R1+0x1dcc], R6 ;  /* 0x001dcc0601007387 */ /* 0x0005e20000100800 */
[----:B------:R-:W-:-:S03]  /*64360*/  IMAD.MOV.U32 R4, RZ, RZ, R13 ;  /* 0x000000ffff047224 */ /* 0x000fc600078e000d */
[----:B-1----:R-:W4:Y:S04]  /*64370*/  LDL.LU R15, [R1+0x1e10] ;  /* 0x001e1000010f7983 */ /* 0x002f280000300800 */
[----:B------:R-:W-:Y:S04]  /*64380*/  STL [R1+0x1dc8], R16 ;  /* 0x001dc81001007387 */ /* 0x000fe80000100800 */
[----:B------:R-:W4:Y:S01]  /*64390*/  LDL.LU R13, [R1+0x1e48] ;  /* 0x001e4800010d7983 */ /* 0x000f220000300800 */
[----:B------:R-:W-:-:S03]  /*643a0*/  UISETP.GT.AND UP1, UPT, UR13, 0xb, UPT ;  /* 0x0000000b0d00788c */ /* 0x000fc6000bf24270 */
[----:B------:R1:W-:Y:S01]  /*643b0*/  LDGSTS.E [R0+0x20780], [R4.64], P0 ;  /* 0x2078000004007fae */ /* 0x0003e2000812184a */
[----:B------:R-:W-:-:S04]  /*643c0*/  USEL UR9, URZ, 0x4, !UP1 ;  /* 0x000000043f097887 */ /* 0x000fc8000c800000 */
[----:B------:R-:W-:-:S06]  /*643d0*/  USEL UR9, UR9, URZ, !UP0 ;  /* 0x0000003f09097287 */ /* 0x000fcc000c000000 */
[----:B------:R-:W-:Y:S01]  /*643e0*/  ISETP.NE.U32.AND P4, PT, RZ, UR9, PT ;  /* 0x00000009ff007c0c */ /* 0x000fe2000bf85070 */
[----:B-1----:R-:W-:Y:S02]  /*643f0*/  IMAD.MOV.U32 R4, RZ, RZ, R6 ;  /* 0x000000ffff047224 */ /* 0x002fe400078e0006 */
[----:B------:R-:W-:Y:S01]  /*64400*/  IMAD.MOV.U32 R5, RZ, RZ, R16 ;  /* 0x000000ffff057224 */ /* 0x000fe200078e0010 */
[----:B--2---:R-:W2:Y:S09]  /*64410*/  LDL.LU R6, [R1+0x1e54] ;  /* 0x001e540001067983 */ /* 0x004eb20000300800 */
[----:B------:R1:W-:Y:S01]  /*64420*/  LDGSTS.E [R0+0x20b00], [R4.64], P4 ;  /* 0x20b0000004007fae */ /* 0x0003e2000a12184a */
[----:B------:R-:W-:-:S04]  /*64430*/  UISETP.GT.AND UP1, UPT, UR13, 0xf, UPT ;  /* 0x0000000f0d00788c */ /* 0x000fc8000bf24270 */
[----:B------:R-:W-:-:S04]  /*64440*/  USEL UR9, URZ, 0x4, !UP1 ;  /* 0x000000043f097887 */ /* 0x000fc8000c800000 */
[----:B------:R-:W-:Y:S01]  /*64450*/  USEL UR9, UR9, URZ, !UP0 ;  /* 0x0000003f09097287 */ /* 0x000fe2000c000000 */
[----:B---3--:R-:W-:-:S05]  /*64460*/  IADD3 R8, P0, R8, R10, RZ ;  /* 0x0000000a08087210 */ /* 0x008fca0007f1e0ff */
[----:B------:R-:W-:Y:S01]  /*64470*/  IMAD.X R11, R11, 0x1, R3, P0 ;  /* 0x000000010b0b7824 */ /* 0x000fe200000e0603 */
[----:B------:R3:W-:Y:S01]  /*64480*/  STL [R1+0x1dd4], R8 ;  /* 0x001dd40801007387 */ /* 0x0007e20000100800 */
[----:B-1----:R-:W-:-:S03]  /*64490*/  IMAD.MOV.U32 R4, RZ, RZ, R8 ;  /* 0x000000ffff047224 */ /* 0x002fc600078e0008 */
[----:B------:R1:W-:Y:S04]  /*644a0*/  STL [R1+0x1dd0], R11 ;  /* 0x001dd00b01007387 */ /* 0x0003e80000100800 */
[----:B---3--:R-:W2:Y:S01]  /*644b0*/  LDL.LU R8, [R1+0x1e50] ;  /* 0x001e500001087983 */ /* 0x008ea20000300800 */
[----:B------:R-:W-:-:S05]  /*644c0*/  IMAD.MOV.U32 R5, RZ, RZ, R11 ;  /* 0x000000ffff057224 */ /* 0x000fca00078e000b */
[----:B------:R1:W-:Y:S01]  /*644d0*/  LDGSTS.E [R0+0x20b80], [R4.64], P4 ;  /* 0x20b8000004007fae */ /* 0x0003e2000a12184a */
[----:B------:R-:W-:Y:S02]  /*644e0*/  ISETP.NE.U32.AND P0, PT, RZ, UR9, PT ;  /* 0x00000009ff007c0c */ /* 0x000fe4000bf05070 */
[----:B-----5:R-:W-:-:S05]  /*644f0*/  IADD3 R7, P4, R7, R10, RZ ;  /* 0x0000000a07077210 */ /* 0x020fca0007f9e0ff */
[----:B------:R-:W-:Y:S01]  /*64500*/  IMAD.X R9, R9, 0x1, R3, P4 ;  /* 0x0000000109097824 */ /* 0x000fe200020e0603 */
[----:B------:R-:W-:Y:S04]  /*64510*/  STL [R1+0x1e0c], R7 ;  /* 0x001e0c0701007387 */ /* 0x000fe80000100800 */
[----:B------:R5:W-:Y:S04]  /*64520*/  STL [R1+0x1e08], R9 ;  /* 0x001e080901007387 */ /* 0x000be80000100800 */
[----:B------:R-:W3:Y:S04]  /*64530*/  LDL.LU R18, [R1+0x1e88] ;  /* 0x001e880001127983 */ /* 0x000ee80000300800 */
[----:B------:R-:W3:Y:S01]  /*64540*/  LDL.LU R17, [R1+0x1e8c] ;  /* 0x001e8c0001117983 */ /* 0x000ee20000300800 */
[----:B-1----:R-:W-:-:S03]  /*64550*/  MOV R4, R7 ;  /* 0x0000000700047202 */ /* 0x002fc60000000f00 */
[----:B------:R-:W3:Y:S01]  /*64560*/  LDL.LU R16, [R1+0x1e90] ;  /* 0x001e900001107983 */ /* 0x000ee20000300800 */
[----:B------:R-:W-:-:S03]  /*64570*/  IMAD.MOV.U32 R5, RZ, RZ, R9 ;  /* 0x000000ffff057224 */ /* 0x000fc600078e0009 */
[----:B------:R-:W3:Y:S04]  /*64580*/  LDL.LU R11, [R1+0x1e94] ;  /* 0x001e9400010b7983 */ /* 0x000ee80000300800 */
[----:B-----5:R-:W5:Y:S04]  /*64590*/  LDL.LU R9, [R1+0x1ec8] ;  /* 0x001ec80001097983 */ /* 0x020f680000300800 */
[----:B------:R-:W5:Y:S04]  /*645a0*/  LDL.LU R7, [R1+0x1ecc] ;  /* 0x001ecc0001077983 */ /* 0x000f680000300800 */
[----:B------:R1:W-:Y:S01]  /*645b0*/  LDGSTS.E [R0+0x20f00], [R4.64], P0 ;  /* 0x20f0000004007fae */ /* 0x0003e2000812184a */
[----:B----4-:R-:W-:-:S02]  /*645c0*/  IADD3 R14, P5, R14, R10, RZ ;  /* 0x0000000a0e0e7210 */ /* 0x010fc40007fbe0ff */
[----:B------:R-:W-:-:S03]  /*645d0*/  IADD3 R12, P6, R12, R10, RZ ;  /* 0x0000000a0c0c7210 */ /* 0x000fc60007fde0ff */
[----:B------:R4:W-:Y:S01]  /*645e0*/  STL [R1+0x1e14], R14 ;  /* 0x001e140e01007387 */ /* 0x0009e20000100800 */
[----:B-1----:R-:W-:Y:S02]  /*645f0*/  IMAD.MOV.U32 R4, RZ, RZ, R14 ;  /* 0x000000ffff047224 */ /* 0x002fe400078e000e */
[----:B------:R-:W-:-:S04]  /*64600*/  IMAD.X R15, R15, 0x1, R3, P5 ;  /* 0x000000010f0f7824 */ /* 0x000fc800028e0603 */
[----:B------:R-:W-:Y:S01]  /*64610*/  IMAD.MOV.U32 R5, RZ, RZ, R15 ;  /* 0x000000ffff057224 */ /* 0x000fe200078e000f */
[----:B------:R-:W-:Y:S01]  /*64620*/  STL [R1+0x1e10], R15 ;  /* 0x001e100f01007387 */ /* 0x000fe20000100800 */
[----:B------:R-:W-:-:S03]  /*64630*/  IMAD.X R13, R13, 0x1, R3, P6 ;  /* 0x000000010d0d7824 */ /* 0x000fc600030e0603 */
[----:B------:R-:W-:Y:S04]  /*64640*/  STL [R1+0x1e4c], R12 ;  /* 0x001e4c0c01007387 */ /* 0x000fe80000100800 */
[----:B------:R1:W-:Y:S04]  /*64650*/  LDGSTS.E [R0+0x20f80], [R4.64], P0 ;  /* 0x20f8000004007fae */ /* 0x0003e8000812184a */
[----:B------:R1:W-:Y:S04]  /*64660*/  STL [R1+0x1e48], R13 ;  /* 0x001e480d01007387 */ /* 0x0003e80000100800 */
[----:B----4-:R-:W5:Y:S01]  /*64670*/  LDL.LU R14, [R1+0x1ed0] ;  /* 0x001ed000010e7983 */ /* 0x010f620000300800 */
[----:B-1----:R-:W-:-:S03]  /*64680*/  IMAD.MOV.U32 R5, RZ, RZ, R13 ;  /* 0x000000ffff057224 */ /* 0x002fc600078e000d */
[----:B------:R-:W5:Y:S01]  /*64690*/  LDL.LU R13, [R1+0x1ed4] ;  /* 0x001ed400010d7983 */ /* 0x000f620000300800 */
[----:B------:R-:W-:-:S04]  /*646a0*/  UISETP.GT.AND UP1, UPT, UR13, 0x13, UPT ;  /* 0x000000130d00788c */ /* 0x000fc8000bf24270 */
[----:B------:R-:W-:-:S04]  /*646b0*/  USEL UR9, URZ, 0x4, !UP1 ;  /* 0x000000043f097887 */ /* 0x000fc8000c800000 */
[----:B------:R-:W-:Y:S01]  /*646c0*/  USEL UR9, UR9, URZ, !UP0 ;  /* 0x0000003f09097287 */ /* 0x000fe2000c000000 */
[----:B--2---:R-:W-:-:S05]  /*646d0*/  IADD3 R6, P0, R6, R10, RZ ;  /* 0x0000000a06067210 */ /* 0x004fca0007f1e0ff */
[----:B------:R-:W-:Y:S01]  /*646e0*/  ISETP.NE.U32.AND P4, PT, RZ, UR9, PT ;  /* 0x00000009ff007c0c */ /* 0x000fe2000bf85070 */
[----:B------:R-:W-:Y:S01]  /*646f0*/  IMAD.MOV.U32 R4, RZ, RZ, R12 ;  /* 0x000000ffff047224 */ /* 0x000fe200078e000c */
[----:B------:R1:W-:Y:S11]  /*64700*/  STL [R1+0x1e54], R6 ;  /* 0x001e540601007387 */ /* 0x0003f60000100800 */
[----:B------:R2:W-:Y:S02]  /*64710*/  LDGSTS.E [R0+0x21300], [R4.64], P4 ;  /* 0x2130000004007fae */ /* 0x0005e4000a12184a */
[----:B--2---:R-:W-:Y:S01]  /*64720*/  IMAD.MOV.U32 R4, RZ, RZ, R6 ;  /* 0x000000ffff047224 */ /* 0x004fe200078e0006 */
[----:B------:R-:W-:-:S04]  /*64730*/  UISETP.GT.AND UP1, UPT, UR13, 0x17, UPT ;  /* 0x000000170d00788c */ /* 0x000fc8000bf24270 */
[----:B------:R-:W-:-:S04]  /*64740*/  USEL UR9, URZ, 0x4, !UP1 ;  /* 0x000000043f097887 */ /* 0x000fc8000c800000 */
[----:B------:R-:W-:Y:S02]  /*64750*/  USEL UR9, UR9, URZ, !UP0 ;  /* 0x0000003f09097287 */ /* 0x000fe4000c000000 */
[----:B------:R-:W-:Y:S01]  /*64760*/  UISETP.GT.AND UP1, UPT, UR13, 0x1b, UPT ;  /* 0x0000001b0d00788c */ /* 0x000fe2000bf24270 */
[----:B------:R-:W-:-:S05]  /*64770*/  IMAD.X R8, R8, 0x1, R3, P0 ;  /* 0x0000000108087824 */ /* 0x000fca00000e0603 */
[----:B------:R2:W-:Y:S04]  /*64780*/  STL [R1+0x1e50], R8 ;  /* 0x001e500801007387 */ /* 0x0005e80000100800 */
[----:B------:R-:W4:Y:S01]  /*64790*/  LDL.LU R12, [R1+0x1f08] ;  /* 0x001f0800010c7983 */ /* 0x000f220000300800 */
[----:B------:R-:W-:-:S03]  /*647a0*/  IMAD.MOV.U32 R5, RZ, RZ, R8 ;  /* 0x000000ffff057224 */ /* 0x000fc600078e0008 */
[----:B-1----:R-:W4:Y:S04]  /*647b0*/  LDL.LU R6, [R1+0x1f0c] ;  /* 0x001f0c0001067983 */ /* 0x002f280000300800 */
[----:B------:R-:W4:Y:S04]  /*647c0*/  LDL.LU R15, [R1+0x1f10] ;  /* 0x001f1000010f7983 */ /* 0x000f280000300800 */
[----:B--2---:R-:W4:Y:S01]  /*647d0*/  LDL.LU R8, [R1+0x1f14] ;  /* 0x001f140001087983 */ /* 0x004f220000300800 */
[----:B------:R-:W-:-:S03]  /*647e0*/  ISETP.NE.U32.AND P0, PT, RZ, UR9, PT ;  /* 0x00000009ff007c0c */ /* 0x000fc6000bf05070 */
[----:B------:R1:W-:Y:S01]  /*647f0*/  LDGSTS.E [R0+0x21380], [R4.64], P4 ;  /* 0x2138000004007fae */ /* 0x0003e2000a12184a */
[----:B------:R-:W-:-:S04]  /*64800*/  USEL UR9, URZ, 0x4, !UP1 ;  /* 0x000000043f097887 */ /* 0x000fc8000c800000 */
[----:B------:R-:W-:Y:S01]  /*64810*/  USEL UR9, UR9, URZ, !UP0 ;  /* 0x0000003f09097287 */ /* 0x000fe2000c000000 */
[----:B---3--:R-:W-:-:S05]  /*64820*/  IADD3 R17, P4, R17, R10, RZ ;  /* 0x0000000a11117210 */ /* 0x008fca0007f9e0ff */
[----:B------:R-:W-:Y:S01]  /*64830*/  IMAD.X R18, R18, 0x1, R3, P4 ;  /* 0x0000000112127824 */ /* 0x000fe200020e0603 */
[-C--:B------:R-:W-:Y:S01]  /*64840*/  IADD3 R11, P5, R11, R10.reuse, RZ ;  /* 0x0000000a0b0b7210 */ /* 0x080fe20007fbe0ff */
[----:B-1----:R-:W-:Y:S02]  /*64850*/  IMAD.MOV.U32 R4, RZ, RZ, R17 ;  /* 0x000000ffff047224 */ /* 0x002fe400078e0011 */
[----:B------:R-:W-:Y:S02]  /*64860*/  IMAD.MOV.U32 R5, RZ, RZ, R18 ;  /* 0x000000ffff057224 */ /* 0x000fe400078e0012 */
[----:B------:R-:W-:Y:S01]  /*64870*/  IMAD.X R16, R16, 0x1, R3, P5 ;  /* 0x0000000110107824 */ /* 0x000fe200028e0603 */
[----:B-----5:R-:W-:Y:S02]  /*64880*/  IADD3 R7, P6, R7, R10, RZ ;  /* 0x0000000a07077210 */ /* 0x020fe40007fde0ff */
[----:B------:R1:W-:Y:S01]  /*64890*/  LDGSTS.E [R0+0x21700], [R4.64], P0 ;  /* 0x2170000004007fae */ /* 0x0003e2000812184a */
[----:B------:R-:W-:-:S03]  /*648a0*/  ISETP.NE.U32.AND P4, PT, RZ, UR9, PT ;  /* 0x00000009ff007c0c */ /* 0x000fc6000bf85070 */
[----:B------:R-:W-:Y:S01]  /*648b0*/  STL [R1+0x1e8c], R17 ;  /* 0x001e8c1101007387 */ /* 0x000fe20000100800 */
[----:B------:R-:W-:-:S03]  /*648c0*/  IMAD.X R9, R9, 0x1, R3, P6 ;  /* 0x0000000109097824 */ /* 0x000fc600030e0603 */
[----:B------:R-:W-:Y:S01]  /*648d0*/  STL [R1+0x1e88], R18 ;  /* 0x001e881201007387 */ /* 0x000fe20000100800 */
[----:B-1----:R-:W-:Y:S02]  /*648e0*/  IMAD.MOV.U32 R4, RZ, RZ, R11 ;  /* 0x000000ffff047224 */ /* 0x002fe400078e000b */
[----:B------:R-:W-:Y:S01]  /*648f0*/  IMAD.MOV.U32 R5, RZ, RZ, R16 ;  /* 0x000000ffff057224 */ /* 0x000fe200078e0010 */
[----:B------:R1:W-:Y:S04]  /*64900*/  STL [R1+0x1e94], R11 ;  /* 0x001e940b01007387 */ /* 0x0003e80000100800 */
[----:B------:R-:W-:Y:S04]  /*64910*/  STL [R1+0x1e90], R16 ;  /* 0x001e901001007387 */ /* 0x000fe80000100800 */
[----:B------:R3:W-:Y:S04]  /*64920*/  STL [R1+0x1ecc], R7 ;  /* 0x001ecc0701007387 */ /* 0x0007e80000100800 */
[----:B------:R5:W-:Y:S04]  /*64930*/  LDGSTS.E [R0+0x21780], [R4.64], P0 ;  /* 0x2178000004007fae */ /* 0x000be8000812184a */
[----:B------:R3:W-:Y:S04]  /*64940*/  STL [R1+0x1ec8], R9 ;  /* 0x001ec80901007387 */ /* 0x0007e80000100800 */
[----:B-1----:R-:W2:Y:S01]  /*64950*/  LDL.LU R11, [R1+0x1f18] ;  /* 0x001f1800010b7983 */ /* 0x002ea20000300800 */
[----:B-----5:R-:W-:-:S03]  /*64960*/  IMAD.MOV.U32 R4, RZ, RZ, R7 ;  /* 0x000000ffff047224 */ /* 0x020fc600078e0007 */
[----:B---3--:R-:W3:Y:S01]  /*64970*/  LDL.LU R7, [R1+0x1f1c] ;  /* 0x001f1c0001077983 */ /* 0x008ee20000300800 */
[----:B------:R-:W-:-:S03]  /*64980*/  IMAD.MOV.U32 R5, RZ, RZ, R9 ;  /* 0x000000ffff057224 */ /* 0x000fc600078e0009 */
[----:B------:R-:W5:Y:S04]  /*64990*/  LDL.LU R9, [R1+0x1f5c] ;  /* 0x001f5c0001097983 */ /* 0x000f680000300800 */
[----:B------:R1:W-:Y:S01]  /*649a0*/  LDGSTS.E [R0+0x21b00], [R4.64], P4 ;  /* 0x21b0000004007fae */ /* 0x0003e2000a12184a */
[----:B------:R-:W-:-:S05]  /*649b0*/  IADD3 R13, P0, R13, R10, RZ ;  /* 0x0000000a0d0d7210 */ /* 0x000fca0007f1e0ff */
[----:B------:R-:W-:Y:S01]  /*649c0*/  IMAD.X R14, R14, 0x1, R3, P0 ;  /* 0x000000010e0e7824 */ /* 0x000fe200000e0603 */
[----:B------:R1:W-:Y:S02]  /*649d0*/  STL [R1+0x1ed4], R13 ;  /* 0x001ed40d01007387 */ /* 0x0003e40000100800 */
[----:B-1----:R-:W-:Y:S02]  /*649e0*/  IMAD.MOV.U32 R4, RZ, RZ, R13 ;  /* 0x000000ffff047224 */ /* 0x002fe400078e000d */
[----:B------:R1:W-:Y:S04]  /*649f0*/  STL [R1+0x1ed0], R14 ;  /* 0x001ed00e01007387 */ /* 0x0003e80000100800 */
[----:B------:R-:W2:Y:S01]  /*64a00*/  LDL.LU R13, [R1+0x1f58] ;  /* 0x001f5800010d7983 */ /* 0x000ea20000300800 */
[----:B------:R-:W-:Y:S01]  /*64a10*/  IMAD.MOV.U32 R5, RZ, RZ, R14 ;  /* 0x000000ffff057224 */ /* 0x000fe200078e000e */
[----:B------:R-:W-:-:S02]  /*64a20*/  UISETP.GT.AND UP1, UPT, UR13, 0x1f, UPT ;  /* 0x0000001f0d00788c */ /* 0x000fc4000bf24270 */
[----:B-1----:R-:W2:Y:S04]  /*64a30*/  LDL.LU R14, [R1+0x1f9c] ;  /* 0x001f9c00010e7983 */ /* 0x002ea80000300800 */
[----:B------:R1:W-:Y:S01]  /*64a40*/  LDGSTS.E [R0+0x21b80], [R4.64], P4 ;  /* 0x21b8000004007fae */ /* 0x0003e2000a12184a */
[----:B------:R-:W-:-:S03]  /*64a50*/  USEL UR9, URZ, 0x4, !UP1 ;  /* 0x000000043f097887 */ /* 0x000fc6000c800000 */
[----:B------:R-:W1:Y:S01]  /*64a60*/  S2R R41, SR_TID.X ;  /* 0x0000000000297919 */ /* 0x000e620000002100 */
[----:B------:R-:W-:-:S06]  /*64a70*/  USEL UR9, UR9, URZ, !UP0 ;  /* 0x0000003f09097287 */ /* 0x000fcc000c000000 */
[----:B------:R-:W-:Y:S01]  /*64a80*/  ISETP.NE.U32.AND P0, PT, RZ, UR9, PT ;  /* 0x00000009ff007c0c */ /* 0x000fe2000bf05070 */
[----:B------:R-:W-:-:S05]  /*64a90*/  IMAD.MOV.U32 R252, RZ, RZ, c[0x0][0x18c] ;  /* 0x00006300fffc7624 */ /* 0x000fca00078e00ff */
[----:B------:R-:W-:-:S05]  /*64aa0*/  SHF.L.U32 R252, R252, 0x5, RZ ;  /* 0x00000005fcfc7819 */ /* 0x000fca00000006ff */
[----:B------:R-:W-:Y:S01]  /*64ab0*/  IMAD.SHL.U32 R252, R252, 0x4, RZ ;  /* 0x00000004fcfc7824 */ /* 0x000fe200078e00ff */
[----:B----4-:R-:W-:-:S05]  /*64ac0*/  IADD3 R6, P4, R6, R10, RZ ;  /* 0x0000000a06067210 */ /* 0x010fca0007f9e0ff */
[----:B------:R-:W-:Y:S01]  /*64ad0*/  IMAD.X R12, R12, 0x1, R3, P4 ;  /* 0x000000010c0c7824 */ /* 0x000fe200020e0603 */
[----:B------:R-:W-:Y:S02]  /*64ae0*/  IADD3 R8, P5, R8, R10, RZ ;  /* 0x0000000a08087210 */ /* 0x000fe40007fbe0ff */
[----:B------:R-:W4:Y:S04]  /*64af0*/  LDL.LU R10, [R1+0x1fdc] ;  /* 0x001fdc00010a7983 */ /* 0x000f280000300800 */
[----:B------:R-:W-:Y:S04]  /*64b00*/  STL [R1+0x1f0c], R6 ;  /* 0x001f0c0601007387 */ /* 0x000fe80000100800 */
[----:B------:R-:W-:Y:S04]  /*64b10*/  STL [R1+0x1f14], R8 ;  /* 0x001f140801007387 */ /* 0x000fe80000100800 */
[----:B------:R1:W-:Y:S04]  /*64b20*/  STL [R1+0x1f08], R12 ;  /* 0x001f080c01007387 */ /* 0x0003e80000100800 */
[----:B------:R-:W4:Y:S01]  /*64b30*/  LDL.LU R16, [R1+0x1f98] ;  /* 0x001f980001107983 */ /* 0x000f220000300800 */
[----:B-1----:R-:W-:-:S03]  /*64b40*/  MOV R5, R12 ;  /* 0x0000000c00057202 */ /* 0x002fc60000000f00 */
[----:B------:R-:W4:Y:S01]  /*64b50*/  LDL.LU R12, [R1+0x1fd8] ;  /* 0x001fd800010c7983 */ /* 0x000f220000300800 */
[----:B------:R-:W-:Y:S02]  /*64b60*/  IMAD.MOV.U32 R4, RZ, RZ, R6 ;  /* 0x000000ffff047224 */ /* 0x000fe400078e0006 */
[----:B------:R-:W-:-:S03]  /*64b70*/  IMAD.X R15, R15, 0x1, R3, P5 ;  /* 0x000000010f0f7824 */ /* 0x000fc600028e0603 */
[----:B------:R1:W-:Y:S01]  /*64b80*/  LDGSTS.E [R0+0x21f00], [R4.64], P0 ;  /* 0x21f0000004007fae */ /* 0x0003e2000812184a */
[----:B------:R-:W-:-:S03]  /*64b90*/  LOP3.LUT R6, R41, 0x1f, RZ, 0xc0, !PT ;  /* 0x0000001f29067812 */ /* 0x000fc600078ec0ff */
[----:B------:R1:W-:Y:S04]  /*64ba0*/  STL [R1+0x1f10], R15 ;  /* 0x001f100f01007387 */ /* 0x0003e80000100800 */
[----:B------:R-:W4:Y:S01]  /*64bb0*/  LDL.LU R17, [R1+0x2018] ;  /* 0x0020180001117983 */ /* 0x000f220000300800 */
[----:B-1----:R-:W-:Y:S02]  /*64bc0*/  IMAD.MOV.U32 R4, RZ, RZ, R8 ;  /* 0x000000ffff047224 */ /* 0x002fe400078e0008 */
[----:B------:R-:W-:Y:S02]  /*64bd0*/  IMAD.MOV.U32 R5, RZ, RZ, R15 ;  /* 0x000000ffff057224 */ /* 0x000fe400078e000f */
[----:B------:R-:W4:Y:S04]  /*64be0*/  LDL.LU R15, [R1+0x201c] ;  /* 0x00201c00010f7983 */ /* 0x000f280000300800 */
[----:B------:R1:W-:Y:S01]  /*64bf0*/  LDGSTS.E [R0+0x21f80], [R4.64], P0 ;  /* 0x21f8000004007fae */ /* 0x0003e2000812184a */
[----:B------:R-:W-:-:S02]  /*64c00*/  ISETP.GE.AND P0, PT, R6, UR13, PT ;  /* 0x0000000d06007c0c */ /* 0x000fc4000bf06270 */
[----:B------:R-:W-:Y:S01]  /*64c10*/  PLOP3.LUT P4, PT, PT, PT, UP0, 0x80, 0x0 ;  /* 0x000000000000781c */ /* 0x000fe20003f8f008 */
[----:B------:R-:W4:Y:S04]  /*64c20*/  LDL.LU R8, [R1+0x2058] ;  /* 0x0020580001087983 */ /* 0x000f280000300800 */
[----:B------:R-:W4:Y:S01]  /*64c30*/  LDL.LU R6, [R1+0x205c] ;  /* 0x00205c0001067983 */ /* 0x000f220000300800 */
[----:B-1----:R-:W-:-:S03]  /*64c40*/  SEL R0, RZ, 0x4, P0 ;  /* 0x00000004ff007807 */ /* 0x002fc60000000000 */
[----:B------:R-:W0:Y:S01]  /*64c50*/  LDGDEPBAR ;  /* 0x00000000000079af */ /* 0x000e220000000000 */
[----:B------:R-:W-:-:S04]  /*64c60*/  SEL R0, R0, RZ, !P4 ;  /* 0x000000ff00007207 */ /* 0x000fc80006000000 */
[----:B------:R-:W-:Y:S01]  /*64c70*/  ISETP.NE.U32.AND P0, PT, R0, RZ, PT ;  /* 0x000000ff0000720c */ /* 0x000fe20003f05070 */
[----:B------:R-:W-:-:S04]  /*64c80*/  IMAD.U32 R0, RZ, RZ, UR6 ;  /* 0x00000006ff007e24 */ /* 0x000fc8000f8e00ff */
[----:B------:R-:W-:Y:S01]  /*64c90*/  IMAD R0, R0, 0x10000, R68 ;  /* 0x0001000000007824 */ /* 0x000fe200078e0244 */
[-C--:B---3--:R-:W-:Y:S02]  /*64ca0*/  IADD3 R7, P4, R7, R252.reuse, RZ ;  /* 0x000000fc07077210 */ /* 0x088fe40007f9e0ff */
[----:B-----5:R-:W-:-:S03]  /*64cb0*/  IADD3 R9, P5, R9, R252, RZ ;  /* 0x000000fc09097210 */ /* 0x020fc60007fbe0ff */
[--C-:B--2---:R-:W-:Y:S01]  /*64cc0*/  IMAD.X R11, R11, 0x1, R2.reuse, P4 ;  /* 0x000000010b0b7824 */ /* 0x104fe200020e0602 */
[----:B------:R-:W-:Y:S01]  /*64cd0*/  STL [R1+0x1f1c], R7 ;  /* 0x001f1c0701007387 */ /* 0x000fe20000100800 */
[----:B------:R-:W-:Y:S02]  /*64ce0*/  IMAD.MOV.U32 R4, RZ, RZ, R7 ;  /* 0x000000ffff047224 */ /* 0x000fe400078e0007 */
[----:B------:R-:W-:Y:S01]  /*64cf0*/  IMAD.MOV.U32 R5, RZ, RZ, R11 ;  /* 0x000000ffff057224 */ /* 0x000fe200078e000b */
[----:B------:R-:W-:Y:S04]  /*64d00*/  STL [R1+0x1f5c], R9 ;  /* 0x001f5c0901007387 */ /* 0x000fe80000100800 */
[----:B------:R1:W-:Y:S04]  /*64d10*/  STL [R1+0x1f18], R11 ;  /* 0x001f180b01007387 */ /* 0x0003e80000100800 */
[----:B------:R2:W-:Y:S04]  /*64d20*/  LDGSTS.E [R0], [R4.64], P0 ;  /* 0x0000000004007fae */ /* 0x0005e8000812184a */
[----:B-1----:R-:W3:Y:S01]  /*64d30*/  LDL.LU R11, [R1+0x209c] ;  /* 0x00209c00010b7983 */ /* 0x002ee20000300800 */
[----:B------:R-:W-:-:S04]  /*64d40*/  IMAD.X R13, R13, 0x1, R2, P5 ;  /* 0x000000010d0d7824 */ /* 0x000fc800028e0602 */
[----:B--2---:R-:W-:Y:S01]  /*64d50*/  IMAD.MOV.U32 R5, RZ, RZ, R13 ;  /* 0x000000ffff057224 */ /* 0x004fe200078e000d */
[----:B------:R1:W-:Y:S04]  /*64d60*/  STL [R1+0x1f58], R13 ;  /* 0x001f580d01007387 */ /* 0x0003e80000100800 */
[----:B------:R-:W2:Y:S01]  /*64d70*/  LDL.LU R7, [R1+0x20dc] ;  /* 0x0020dc0001077983 */ /* 0x000ea20000300800 */
[----:B------:R-:W-:-:S03]  /*64d80*/  IMAD.MOV.U32 R4, RZ, RZ, R9 ;  /* 0x000000ffff047224 */ /* 0x000fc600078e0009 */
[----:B-1----:R-:W2:Y:S04]  /*64d90*/  LDL.LU R13, [R1+0x2098] ;  /* 0x00209800010d7983 */ /* 0x002ea80000300800 */
[----:B------:R-:W2:Y:S01]  /*64da0*/  LDL.LU R9, [R1+0x20d8] ;  /* 0x0020d80001097983 */ /* 0x000ea20000300800 */
[----:B------:R-:W-:-:S03]  /*64db0*/  IADD3 R14, P4, R14, R252, RZ ;  /* 0x000000fc0e0e7210 */ /* 0x000fc60007f9e0ff */
[----:B------:R1:W-:Y:S04]  /*64dc0*/  LDGSTS.E [R0+0x400], [R4.64], P0 ;  /* 0x0040000004007fae */ /* 0x0003e8000812184a */
[----:B------:R4:W-:Y:S01]  /*64dd0*/  STL [R1+0x1f9c], R14 ;  /* 0x001f9c0e01007387 */ /* 0x0009e20000100800 */
[----:B-1----:R-:W-:Y:S01]  /*64de0*/  IMAD.MOV.U32 R4, RZ, RZ, R14 ;  /* 0x000000ffff047224 */ /* 0x002fe200078e000e */
[----:B----4-:R-:W-:Y:S01]  /*64df0*/  IADD3 R10, P5, R10, R252, RZ ;  /* 0x000000fc0a0a7210 */ /* 0x010fe20007fbe0ff */
[----:B------:R-:W-:-:S05]  /*64e00*/  IMAD.X R16, R16, 0x1, R2, P4 ;  /* 0x0000000110107824 */ /* 0x000fca00020e0602 */
[----:B------:R1:W-:Y:S01]  /*64e10*/  STL [R1+0x1f98], R16 ;  /* 0x001f981001007387 */ /* 0x0003e20000100800 */
[----:B------:R-:W-:-:S03]  /*64e20*/  IMAD.X R12, R12, 0x1, R2, P5 ;  /* 0x000000010c0c7824 */ /* 0x000fc600028e0602 */
[----:B------:R4:W-:Y:S04]  /*64e30*/  STL [R1+0x1fdc], R10 ;  /* 0x001fdc0a01007387 */ /* 0x0009e80000100800 */
[----:B------:R-:W5:Y:S01]  /*64e40*/  LDL.LU R14, [R1+0x211c] ;  /* 0x00211c00010e7983 */ /* 0x000f620000300800 */
[----:B------:R-:W-:-:S03]  /*64e50*/  IMAD.MOV.U32 R5, RZ, RZ, R16 ;  /* 0x000000ffff057224 */ /* 0x000fc600078e0010 */
[----:B------:R4:W-:Y:S04]  /*64e60*/  STL [R1+0x1fd8], R12 ;  /* 0x001fd80c01007387 */ /* 0x0009e80000100800 */
[----:B------:R-:W5:Y:S04]  /*64e70*/  LDL.LU R18, [R1+0x215c] ;  /* 0x00215c0001127983 */ /* 0x000f680000300800 */
[----:B-1----:R-:W5:Y:S04]  /*64e80*/  LDL.LU R16, [R1+0x2118] ;  /* 0x0021180001107983 */ /* 0x002f680000300800 */
[----:B------:R-:W5:Y:S01]  /*64e90*/  LDL.LU R19, [R1+0x2158] ;  /* 0x0021580001137983 */ /* 0x000f620000300800 */
[----:B------:R-:W-:-:S03]  /*64ea0*/  IADD3 R15, P4, R15, R252, RZ ;  /* 0x000000fc0f0f7210 */ /* 0x000fc60007f9e0ff */
[----:B------:R1:W-:Y:S02]  /*64eb0*/  LDGSTS.E [R0+0x800], [R4.64], P0 ;  /* 0x0080000004007fae */ /* 0x0003e4000812184a */
[----:B------:R-:W-:Y:S01]  /*64ec0*/  IMAD.X R17, R17, 0x1, R2, P4 ;  /* 0x0000000111117824 */ /* 0x000fe200020e0602 */
[----:B------:R-:W-:Y:S01]  /*64ed0*/  IADD3 R6, P5, R6, R252, RZ ;  /* 0x000000fc06067210 */ /* 0x000fe20007fbe0ff */
[----:B-1----:R-:W-:Y:S02]  /*64ee0*/  IMAD.MOV.U32 R4, RZ, RZ, R10 ;  /* 0x000000ffff047224 */ /* 0x002fe400078e000a */
[----:B------:R-:W-:Y:S01]  /*64ef0*/  IMAD.MOV.U32 R5, RZ, RZ, R12 ;  /* 0x000000ffff057224 */ /* 0x000fe200078e000c */
[----:B----4-:R-:W4:Y:S01]  /*64f00*/  LDL.LU R10, [R1+0x219c] ;  /* 0x00219c00010a7983 */ /* 0x010f220000300800 */
[----:B------:R-:W-:-:S03]  /*64f10*/  IMAD.X R8, R8, 0x1, R2, P5 ;  /* 0x0000000108087824 */ /* 0x000fc600028e0602 */
[----:B------:R-:W4:Y:S04]  /*64f20*/  LDL.LU R12, [R1+0x21dc] ;  /* 0x0021dc00010c7983 */ /* 0x000f280000300800 */
[----:B------:R1:W-:Y:S04]  /*64f30*/  STL [R1+0x201c], R15 ;  /* 0x00201c0f01007387 */ /* 0x0003e80000100800 */
[----:B------:R1:W-:Y:S04]  /*64f40*/  LDGSTS.E [R0+0xc00], [R4.64], P0 ;  /* 0x00c0000004007fae */ /* 0x0003e8000812184a */
[----:B------:R1:W-:Y:S04]  /*64f50*/  STL [R1+0x2018], R17 ;  /* 0x0020181101007387 */ /* 0x0003e80000100800 */
[----:B------:R1:W-:Y:S02]  /*64f60*/  STL [R1+0x205c], R6 ;  /* 0x00205c0601007387 */ /* 0x0003e40000100800 */
[----:B-1----:R-:W-:-:S02]  /*64f70*/  IMAD.MOV.U32 R4, RZ, RZ, R15 ;  /* 0x000000ffff047224 */ /* 0x002fc400078e000f */
[----:B------:R-:W4:Y:S01]  /*64f80*/  LDL.LU R15, [R1+0x2198] ;  /* 0x00219800010f7983 */ /* 0x000f220000300800 */
[----:B------:R-:W-:-:S03]  /*64f90*/  IMAD.MOV.U32 R5, RZ, RZ, R17 ;  /* 0x000000ffff057224 */ /* 0x000fc600078e0011 */
[----:B------:R1:W-:Y:S04]  /*64fa0*/  STL [R1+0x2058], R8 ;  /* 0x0020580801007387 */ /* 0x0003e80000100800 */
[----:B------:R-:W4:Y:S04]  /*64fb0*/  LDL.LU R17, [R1+0x21d8] ;  /* 0x0021d80001117983 */ /* 0x000f280000300800 */
[----:B------:R1:W-:Y:S02]  /*64fc0*/  LDGSTS.E [R0+0x1000], [R4.64], P0 ;  /* 0x0100000004007fae */ /* 0x0003e4000812184a */
[----:B-1----:R-:W-:-:S02]  /*64fd0*/  IMAD.MOV.U32 R4, RZ, RZ, R6 ;  /* 0x000000ffff047224 */ /* 0x002fc400078e0006 */
[----:B------:R-:W-:Y:S01]  /*64fe0*/  IMAD.MOV.U32 R5, RZ, RZ, R8 ;  /* 0x000000ffff057224 */ /* 0x000fe200078e0008 */
[----:B------:R-:W4:Y:S04]  /*64ff0*/  LDL.LU R6, [R1+0x221c] ;  /* 0x00221c0001067983 */ /* 0x000f280000300800 */
[----:B------:R-:W4:Y:S04]  /*65000*/  LDL.LU R8, [R1+0x225c] ;  /* 0x00225c0001087983 */ /* 0x000f280000300800 */
[----:B------:R1:W-:Y:S01]  /*65010*/  LDGSTS.E [R0+0x1400], [R4.64], P0 ;  /* 0x0140000004007fae */ /* 0x0003e2000812184a */
[----:B---3--:R-:W-:-:S05]  /*65020*/  IADD3 R11, P4, R11, R252, RZ ;  /* 0x000000fc0b0b7210 */ /* 0x008fca0007f9e0ff */
[----:B------:R3:W-:Y:S01]  /*65030*/  STL [R1+0x209c], R11 ;  /* 0x00209c0b01007387 */ /* 0x0007e20000100800 */
[----:B-1----:R-:W-:Y:S01]  /*65040*/  IMAD.MOV.U32 R4, RZ, RZ, R11 ;  /* 0x000000ffff047224 */ /* 0x002fe200078e000b */
[----:B--2---:R-:W-:Y:S01]  /*65050*/  IADD3 R7, P5, R7, R252, RZ ;  /* 0x000000fc07077210 */ /* 0x004fe20007fbe0ff */
[----:B------:R-:W-:-:S04]  /*65060*/  IMAD.X R13, R13, 0x1, R2, P4 ;  /* 0x000000010d0d7824 */ /* 0x000fc800020e0602 */
[----:B------:R-:W-:Y:S01]  /*65070*/  IMAD.X R9, R9, 0x1, R2, P5 ;  /* 0x0000000109097824 */ /* 0x000fe200028e0602 */
[----:B------:R1:W-:Y:S04]  /*65080*/  STL [R1+0x2098], R13 ;  /* 0x0020980d01007387 */ /* 0x0003e80000100800 */
[----:B------:R2:W-:Y:S04]  /*65090*/  STL [R1+0x20dc], R7 ;  /* 0x0020dc0701007387 */ /* 0x0005e80000100800 */
[----:B---3--:R-:W3:Y:S01]  /*650a0*/  LDL.LU R11, [R1+0x2218] ;  /* 0x00221800010b7983 */ /* 0x008ee20000300800 */
[----:B------:R-:W-:-:S03]  /*650b0*/  MOV R5, R13 ;  /* 0x0000000d00057202 */ /* 0x000fc60000000f00 */
[----:B------:R2:W-:Y:S04]  /*650c0*/  STL [R1+0x20d8], R9 ;  /* 0x0020d80901007387 */ /* 0x0005e80000100800 */
[----:B-1----:R-:W3:Y:S04]  /*650d0*/  LDL.LU R13, [R1+0x2258] ;  /* 0x00225800010d7983 */ /* 0x002ee80000300800 */
[----:B------:R1:W-:Y:S02]  /*650e0*/  LDGSTS.E [R0+0x1800], [R4.64], P0 ;  /* 0x0180000004007fae */ /* 0x0003e4000812184a */
[----:B-1----:R-:W-:-:S02]  /*650f0*/  IMAD.MOV.U32 R4, RZ, RZ, R7 ;  /* 0x000000ffff047224 */ /* 0x002fc400078e0007 */
[----:B------:R-:W-:Y:S01]  /*65100*/  IMAD.MOV.U32 R5, RZ, RZ, R9 ;  /* 0x000000ffff057224 */ /* 0x000fe200078e0009 */
[----:B--2---:R-:W2:Y:S04]  /*65110*/  LDL.LU R7, [R1+0x229c] ;  /* 0x00229c0001077983 */ /* 0x004ea80000300800 */
[----:B------:R-:W2:Y:S04]  /*65120*/  LDL.LU R9, [R1+0x22dc] ;  /* 0x0022dc0001097983 */ /* 0x000ea80000300800 */
[----:B------:R1:W-:Y:S01]  /*65130*/  LDGSTS.E [R0+0x1c00], [R4.64], P0 ;  /* 0x01c0000004007fae */ /* 0x0003e2000812184a */
[----:B-----5:R-:W-:-:S05]  /*65140*/  IADD3 R14, P4, R14, R252, RZ ;  /* 0x000000fc0e0e7210 */ /* 0x020fca0007f9e0ff */
[----:B------:R-:W-:Y:S01]  /*65150*/  STL [R1+0x211c], R14 ;  /* 0x00211c0e01007387 */ /* 0x000fe20000100800 */
[----:B------:R-:W-:Y:S01]  /*65160*/  IADD3 R18, P5, R18, R252, RZ ;  /* 0x000000fc12127210 */ /* 0x000fe20007fbe0ff */
[----:B------:R-:W-:-:S04]  /*65170*/  IMAD.X R16, R16, 0x1, R2, P4 ;  /* 0x0000000110107824 */ /* 0x000fc800020e0602 */
[----:B------:R-:W-:Y:S01]  /*65180*/  IMAD.X R19, R19, 0x1, R2, P5 ;  /* 0x0000000113137824 */ /* 0x000fe200028e0602 */
[----:B------:R5:W-:Y:S01]  /*65190*/  STL [R1+0x2118], R16 ;  /* 0x0021181001007387 */ /* 0x000be20000100800 */
[----:B-1----:R-:W-:-:S03]  /*651a0*/  IMAD.MOV.U32 R5, RZ, RZ, R16 ;  /* 0x000000ffff057224 */ /* 0x002fc600078e0010 */
[----:B------:R-:W-:Y:S01]  /*651b0*/  STL [R1+0x215c], R18 ;  /* 0x00215c1201007387 */ /* 0x000fe20000100800 */
[----:B------:R-:W-:-:S03]  /*651c0*/  IMAD.MOV.U32 R4, RZ, RZ, R14 ;  /* 0x000000ffff047224 */ /* 0x000fc600078e000e */
[----:B-----5:R-:W5:Y:S04]  /*651d0*/  LDL.LU R16, [R1+0x2298] ;  /* 0x0022980001107983 */ /* 0x020f680000300800 */
[----:B------:R-:W-:Y:S04]  /*651e0*/  STL [R1+0x2158], R19 ;  /* 0x0021581301007387 */ /* 0x000fe80000100800 */
[----:B------:R-:W5:Y:S01]  /*651f0*/  LDL.LU R14, [R1+0x22d8] ;  /* 0x0022d800010e7983 */ /* 0x000f620000300800 */
[----:B----4-:R-:W-:-:S03]  /*65200*/  IADD3 R10, P4, R10, R252, RZ ;  /* 0x000000fc0a0a7210 */ /* 0x010fc60007f9e0ff */
[----:B------:R1:W-:Y:S01]  /*65210*/  LDGSTS.E [R0+0x2000], [R4.64], P0 ;  /* 0x0200000004007fae */ /* 0x0003e2000812184a */
[----:B------:R-:W-:-:S03]  /*65220*/  IADD3 R12, P5, R12, R252, RZ ;  /* 0x000000fc0c0c7210 */ /* 0x000fc60007fbe0ff */
[----:B------:R-:W-:Y:S01]  /*65230*/  STL [R1+0x219c], R10 ;  /* 0x00219c0a01007387 */ /* 0x000fe20000100800 */
[----:B-1----:R-:W-:Y:S02]  /*65240*/  IMAD.MOV.U32 R4, RZ, RZ, R18 ;  /* 0x000000ffff047224 */ /* 0x002fe400078e0012 */
[----:B------:R-:W-:-:S05]  /*65250*/  IMAD.MOV.U32 R5, RZ, RZ, R19 ;  /* 0x000000ffff057224 */ /* 0x000fca00078e0013 */
[----:B------:R1:W-:Y:S01]  /*65260*/  LDGSTS.E [R0+0x2400], [R4.64], P0 ;  /* 0x0240000004007fae */ /* 0x0003e2000812184a */
[----:B------:R-:W-:-:S05]  /*65270*/  IMAD.X R15, R15, 0x1, R2, P4 ;  /* 0x000000010f0f7824 */ /* 0x000fca00020e0602 */
[----:B------:R4:W-:Y:S01]  /*65280*/  STL [R1+0x2198], R15 ;  /* 0x0021980f01007387 */ /* 0x0009e20000100800 */
[----:B------:R-:W-:-:S03]  /*65290*/  IMAD.X R17, R17, 0x1, R2, P5 ;  /* 0x0000000111117824 */ /* 0x000fc600028e0602 */
[----:B------:R-:W-:Y:S01]  /*652a0*/  STL [R1+0x21dc], R12 ;  /* 0x0021dc0c01007387 */ /* 0x000fe20000100800 */
[----:B-1----:R-:W-:Y:S02]  /*652b0*/  IMAD.MOV.U32 R4, RZ, RZ, R10 ;  /* 0x000000ffff047224 */ /* 0x002fe400078e000a */
[----:B------:R-:W-:Y:S02]  /*652c0*/  IMAD.MOV.U32 R5, RZ, RZ, R15 ;  /* 0x000000ffff057224 */ /* 0x000fe400078e000f */
[----:B----4-:R-:W5:Y:S04]  /*652d0*/  LDL.LU R15, [R1+0x231c] ;  /* 0x00231c00010f7983 */ /* 0x010f680000300800 */
[----:B------:R1:W-:Y:S04]  /*652e0*/  STL [R1+0x21d8], R17 ;  /* 0x0021d81101007387 */ /* 0x0003e80000100800 */
[----:B------:R1:W-:Y:S04]  /*652f0*/  LDGSTS.E [R0+0x2800], [R4.64], P0 ;  /* 0x0280000004007fae */ /* 0x0003e8000812184a */
[----:B------:R-:W5:Y:S01]  /*65300*/  LDL.LU R10, [R1+0x235c] ;  /* 0x00235c00010a7983 */ /* 0x000f620000300800 */
[----:B-1----:R-:W-:-:S03]  /*65310*/  IMAD.MOV.U32 R5, RZ, RZ, R17 ;  /* 0x000000ffff057224 */ /* 0x002fc600078e0011 */
[----:B------:R-:W5:Y:S01]  /*65320*/  LDL.LU R17, [R1+0x2318] ;  /* 0x0023180001117983 */ /* 0x000f620000300800 */
[----:B------:R-:W-:Y:S01]  /*65330*/  IMAD.MOV.U32 R4, RZ, RZ, R12 ;  /* 0x000000ffff047224 */ /* 0x000fe200078e000c */
[-C--:B------:R-:W-:Y:S02]  /*65340*/  IADD3 R6, P4, R6, R252.reuse, RZ ;  /* 0x000000fc06067210 */ /* 0x080fe40007f9e0ff */
[----:B------:R-:W5:Y:S01]  /*65350*/  LDL.LU R12, [R1+0x2358] ;  /* 0x00235800010c7983 */ /* 0x000f620000300800 */
[----:B------:R-:W-:-:S03]  /*65360*/  IADD3 R8, P5, R8, R252, RZ ;  /* 0x000000fc08087210 */ /* 0x000fc60007fbe0ff */
[----:B------:R1:W-:Y:S04]  /*65370*/  LDGSTS.E [R0+0x2c00], [R4.64], P0 ;  /* 0x02c0000004007fae */ /* 0x0003e8000812184a */
[----:B------:R-:W-:Y:S01]  /*65380*/  STL [R1+0x221c], R6 ;  /* 0x00221c0601007387 */ /* 0x000fe20000100800 */
[----:B-1----:R-:W-:Y:S02]  /*65390*/  IMAD.MOV.U32 R4, RZ, RZ, R6 ;  /* 0x000000ffff047224 */ /* 0x002fe400078e0006 */
[----:B---3--:R-:W-:-:S04]  /*653a0*/  IMAD.X R11, R11, 0x1, R2, P4 ;  /* 0x000000010b0b7824 */ /* 0x008fc800020e0602 */
[----:B------:R-:W-:Y:S01]  /*653b0*/  IMAD.MOV.U32 R5, RZ, RZ, R11 ;  /* 0x000000ffff057224 */ /* 0x000fe200078e000b */
[----:B------:R1:W-:Y:S01]  /*653c0*/  STL [R1+0x2218], R11 ;  /* 0x0022180b01007387 */ /* 0x0003e20000100800 */
[----:B------:R-:W-:-:S03]  /*653d0*/  IMAD.X R13, R13, 0x1, R2, P5 ;  /* 0x000000010d0d7824 */ /* 0x000fc600028e0602 */
[----:B------:R-:W-:Y:S04]  /*653e0*/  STL [R1+0x225c], R8 ;  /* 0x00225c0801007387 */ /* 0x000fe80000100800 */
[----:B------:R3:W-:Y:S04]  /*653f0*/  LDGSTS.E [R0+0x3000], [R4.64], P0 ;  /* 0x0300000004007fae */ /* 0x0007e8000812184a */
[----:B-1----:R-:W4:Y:S04]  /*65400*/  LDL.LU R11, [R1+0x239c] ;  /* 0x00239c00010b7983 */ /* 0x002f280000300800 */
[----:B------:R1:W-:Y:S04]  /*65410*/  STL [R1+0x2258], R13 ;  /* 0x0022580d01007387 */ /* 0x0003e80000100800 */
[----:B------:R-:W4:Y:S01]  /*65420*/  LDL.LU R6, [R1+0x23dc] ;  /* 0x0023dc0001067983 */ /* 0x000f220000300800 */
[----:B---3--:R-:W-:-:S03]  /*65430*/  IMAD.MOV.U32 R5, RZ, RZ, R13 ;  /* 0x000000ffff057224 */ /* 0x008fc600078e000d */
[----:B-1----:R-:W3:Y:S01]  /*65440*/  LDL.LU R13, [R1+0x2398] ;  /* 0x00239800010d7983 */ /* 0x002ee20000300800 */
[----:B------:R-:W-:-:S03]  /*65450*/  IMAD.MOV.U32 R4, RZ, RZ, R8 ;  /* 0x000000ffff047224 */ /* 0x000fc600078e0008 */
[----:B------:R-:W3:Y:S01]  /*65460*/  LDL.LU R8, [R1+0x23d8] ;  /* 0x0023d80001087983 */ /* 0x000ee20000300800 */
[-C--:B--2---:R-:W-:Y:S02]  /*65470*/  IADD3 R7, P4, R7, R252.reuse, RZ ;  /* 0x000000fc07077210 */ /* 0x084fe40007f9e0ff */
[----:B------:R-:W-:Y:S01]  /*65480*/  IADD3 R9, P5, R9, R252, RZ ;  /* 0x000000fc09097210 */ /* 0x000fe20007fbe0ff */
[----:B------:R1:W-:Y:S04]  /*65490*/  LDGSTS.E [R0+0x3400], [R4.64], P0 ;  /* 0x0340000004007fae */ /* 0x0003e8000812184a */
[----:B------:R2:W-:Y:S01]  /*654a0*/  STL [R1+0x229c], R7 ;  /* 0x00229c0701007387 */ /* 0x0005e20000100800 */
[----:B-1----:R-:W-:Y:S02]  /*654b0*/  IMAD.MOV.U32 R4, RZ, RZ, R7 ;  /* 0x000000ffff047224 */ /* 0x002fe400078e0007 */
[----:B-----5:R-:W-:-:S04]  /*654c0*/  IMAD.X R16, R16, 0x1, R2, P4 ;  /* 0x0000000110107824 */ /* 0x020fc800020e0602 */
[----:B------:R-:W-:Y:S01]  /*654d0*/  IMAD.MOV.U32 R5, RZ, RZ, R16 ;  /* 0x000000ffff057224 */ /* 0x000fe200078e0010 */
[----:B------:R-:W-:Y:S01]  /*654e0*/  STL [R1+0x2298], R16 ;  /* 0x0022981001007387 */ /* 0x000fe20000100800 */
[----:B------:R-:W-:-:S03]  /*654f0*/  IMAD.X R14, R14, 0x1, R2, P5 ;  /* 0x000000010e0e7824 */ /* 0x000fc600028e0602 */
[----:B------:R1:W-:Y:S04]  /*65500*/  STL [R1+0x22dc], R9 ;  /* 0x0022dc0901007387 */ /* 0x0003e80000100800 */
[----:B--2---:R-:W2:Y:S04]  /*65510*/  LDL.LU R7, [R1+0x241c] ;  /* 0x00241c0001077983 */ /* 0x004ea80000300800 */
[----:B------:R5:W-:Y:S04]  /*65520*/  STL [R1+0x22d8], R14 ;  /* 0x0022d80e01007387 */ /* 0x000be80000100800 */
[----:B------:R1:W-:Y:S04]  /*65530*/  LDGSTS.E [R0+0x3800], [R4.64], P0 ;  /* 0x0380000004007fae */ /* 0x0003e8000812184a */
[----:B------:R-:W2:Y:S01]  /*65540*/  LDL.LU R18, [R1+0x245c] ;  /* 0x00245c0001127983 */ /* 0x000ea20000300800 */
[----:B-1----:R-:W-:-:S03]  /*65550*/  IMAD.MOV.U32 R4, RZ, RZ, R9 ;  /* 0x000000ffff047224 */ /* 0x002fc600078e0009 */
[----:B------:R-:W2:Y:S04]  /*65560*/  LDL.LU R9, [R1+0x2418] ;  /* 0x0024180001097983 */ /* 0x000ea80000300800 */
[----:B------:R-:W2:Y:S01]  /*65570*/  LDL.LU R19, [R1+0x2458] ;  /* 0x0024580001137983 */ /* 0x000ea20000300800 */
[----:B------:R-:W-:-:S03]  /*65580*/  MOV R5, R14 ;  /* 0x0000000e00057202 */ /* 0x000fc60000000f00 */
[----:B------:R-:W2:Y:S04]  /*65590*/  LDL.LU R16, [R1+0x249c] ;  /* 0x00249c0001107983 */ /* 0x000ea80000300800 */
[----:B-----5:R-:W5:Y:S01]  /*655a0*/  LDL.LU R14, [R1+0x24dc] ;  /* 0x0024dc00010e7983 */ /* 0x020f620000300800 */
[----:B------:R-:W-:-:S03]  /*655b0*/  IADD3 R15, P4, R15, R252, RZ ;  /* 0x000000fc0f0f7210 */ /* 0x000fc60007f9e0ff */
[----:B------:R1:W-:Y:S04]  /*655c0*/  LDGSTS.E [R0+0x3c00], [R4.64], P0 ;  /* 0x03c0000004007fae */ /* 0x0003e8000812184a */
[----:B------:R-:W-:Y:S01]  /*655d0*/  STL [R1+0x231c], R15 ;  /* 0x00231c0f01007387 */ /* 0x000fe20000100800 */
[----:B------:R-:W-:Y:S01]  /*655e0*/  IADD3 R10, P5, R10, R252, RZ ;  /* 0x000000fc0a0a7210 */ /* 0x000fe20007fbe0ff */
[----:B------:R-:W-:-:S04]  /*655f0*/  IMAD.X R17, R17, 0x1, R2, P4 ;  /* 0x0000000111117824 */ /* 0x000fc800020e0602 */
[----:B------:R-:W-:Y:S01]  /*65600*/  IMAD.X R12, R12, 0x1, R2, P5 ;  /* 0x000000010c0c7824 */ /* 0x000fe200028e0602 */
[----:B------:R1:W-:Y:S02]  /*65610*/  STL [R1+0x2318], R17 ;  /* 0x0023181101007387 */ /* 0x0003e40000100800 */
[----:B-1----:R-:W-:Y:S02]  /*65620*/  IMAD.MOV.U32 R5, RZ, RZ, R17 ;  /* 0x000000ffff057224 */ /* 0x002fe400078e0011 */
[----:B------:R-:W-:Y:S01]  /*65630*/  STL [R1+0x235c], R10 ;  /* 0x00235c0a01007387 */ /* 0x000fe20000100800 */
[----:B------:R-:W-:-:S03]  /*65640*/  IMAD.MOV.U32 R4, RZ, RZ, R15 ;  /* 0x000000ffff047224 */ /* 0x000fc600078e000f */
[----:B------:R-:W5:Y:S04]  /*65650*/  LDL.LU R17, [R1+0x2498] ;  /* 0x0024980001117983 */ /* 0x000f680000300800 */
[----:B------:R1:W-:Y:S04]  /*65660*/  STL [R1+0x2358], R12 ;  /* 0x0023580c01007387 */ /* 0x0003e80000100800 */
[----:B------:R-:W5:Y:S04]  /*65670*/  LDL.LU R15, [R1+0x24d8] ;  /* 0x0024d800010f7983 */ /* 0x000f680000300800 */
[----:B------:R1:W-:Y:S02]  /*65680*/  LDGSTS.E [R0+0x4000], [R4.64], P0 ;  /* 0x0400000004007fae */ /* 0x0003e4000812184a */
[----:B-1----:R-:W-:-:S02]  /*65690*/  IMAD.MOV.U32 R4, RZ, RZ, R10 ;  /* 0x000000ffff047224 */ /* 0x002fc400078e000a */
[----:B------:R-:W-:Y:S02]  /*656a0*/  IMAD.MOV.U32 R5, RZ, RZ, R12 ;  /* 0x000000ffff057224 */ /* 0x000fe400078e000c */
[----:B------:R-:W5:Y:S04]  /*656b0*/  LDL.LU R12, [R1+0x251c] ;  /* 0x00251c00010c7983 */ /* 0x000f680000300800 */
[----:B------:R-:W5:Y:S04]  /*656c0*/  LDL.LU R10, [R1+0x255c] ;  /* 0x00255c00010a7983 */ /* 0x000f680000300800 */
[----:B------:R1:W-:Y:S01]  /*656d0*/  LDGSTS.E [R0+0x4400], [R4.64], P0 ;  /* 0x0440000004007fae */ /* 0x0003e2000812184a */
[----:B----4-:R-:W-:-:S05]  /*656e0*/  IADD3 R11, P4, R11, R252, RZ ;  /* 0x000000fc0b0b7210 */ /* 0x010fca0007f9e0ff */
[----:B------:R-:W-:Y:S01]  /*656f0*/  STL [R1+0x239c], R11 ;  /* 0x00239c0b01007387 */ /* 0x000fe20000100800 */
[----:B------:R-:W-:Y:S01]  /*65700*/  IADD3 R6, P5, R6, R252, RZ ;  /* 0x000000fc06067210 */ /* 0x000fe20007fbe0ff */
[----:B---3--:R-:W-:-:S04]  /*65710*/  IMAD.X R13, R13, 0x1, R2, P4 ;  /* 0x000000010d0d7824 */ /* 0x008fc800020e0602 */
[----:B------:R-:W-:Y:S01]  /*65720*/  IMAD.X R8, R8, 0x1, R2, P5 ;  /* 0x0000000108087824 */ /* 0x000fe200028e0602 */
[----:B------:R3:W-:Y:S01]  /*65730*/  STL [R1+0x2398], R13 ;  /* 0x0023980d01007387 */ /* 0x0007e20000100800 */
[----:B-1----:R-:W-:-:S03]  /*65740*/  IMAD.MOV.U32 R5, RZ, RZ, R13 ;  /* 0x000000ffff057224 */ /* 0x002fc600078e000d */
[----:B------:R1:W-:Y:S01]  /*65750*/  STL [R1+0x23dc], R6 ;  /* 0x0023dc0601007387 */ /* 0x0003e20000100800 */
[----:B------:R-:W-:-:S03]  /*65760*/  IMAD.MOV.U32 R4, RZ, RZ, R11 ;  /* 0x000000ffff047224 */ /* 0x000fc600078e000b */
[----:B---3--:R-:W3:Y:S04]  /*65770*/  LDL.LU R13, [R1+0x2518] ;  /* 0x00251800010d7983 */ /* 0x008ee80000300800 */
[----:B------:R4:W-:Y:S04]  /*65780*/  STL [R1+0x23d8], R8 ;  /* 0x0023d80801007387 */ /* 0x0009e80000100800 */
[----:B------:R-:W3:Y:S04]  /*65790*/  LDL.LU R11, [R1+0x2558] ;  /* 0x00255800010b7983 */ /* 0x000ee80000300800 */
[----:B------:R1:W-:Y:S02]  /*657a0*/  LDGSTS.E [R0+0x4800], [R4.64], P0 ;  /* 0x0480000004007fae */ /* 0x0003e4000812184a */
[----:B-1----:R-:W-:-:S02]  /*657b0*/  IMAD.MOV.U32 R4, RZ, RZ, R6 ;  /* 0x000000ffff047224 */ /* 0x002fc400078e0006 */
[----:B------:R-:W-:Y:S01]  /*657c0*/  IMAD.MOV.U32 R5, RZ, RZ, R8 ;  /* 0x000000ffff057224 */ /* 0x000fe200078e0008 */
[----:B------:R-:W3:Y:S04]  /*657d0*/  LDL.LU R6, [R1+0x259c] ;  /* 0x00259c0001067983 */ /* 0x000ee80000300800 */
[----:B----4-:R-:W4:Y:S04]  /*657e0*/  LDL.LU R8, [R1+0x25dc] ;  /* 0x0025dc0001087983 */ /* 0x010f280000300800 */
[----:B------:R1:W-:Y:S01]  /*657f0*/  LDGSTS.E [R0+0x4c00], [R4.64], P0 ;  /* 0x04c0000004007fae */ /* 0x0003e2000812184a */
[----:B--2---:R-:W-:-:S05]  /*65800*/  IADD3 R7, P4, R7, R252, RZ ;  /* 0x000000fc07077210 */ /* 0x004fca0007f9e0ff */
[----:B------:R2:W-:Y:S01]  /*65810*/  STL [R1+0x241c], R7 ;  /* 0x00241c0701007387 */ /* 0x0005e20000100800 */
[----:B-1----:R-:W-:Y:S01]  /*65820*/  IMAD.MOV.U32 R4, RZ, RZ, R7 ;  /* 0x000000ffff047224 */ /* 0x002fe200078e0007 */
[----:B------:R-:W-:Y:S01]  /*65830*/  IADD3 R18, P5, R18, R252, RZ ;  /* 0x000000fc12127210 */ /* 0x000fe20007fbe0ff */
[----:B------:R-:W-:-:S05]  /*65840*/  IMAD.X R9, R9, 0x1, R2, P4 ;  /* 0x0000000109097824 */ /* 0x000fca00020e0602 */
[----:B------:R1:W-:Y:S01]  /*65850*/  STL [R1+0x2418], R9 ;  /* 0x0024180901007387 */ /* 0x0003e20000100800 */
[----:B------:R-:W-:-:S03]  /*65860*/  IMAD.X R19, R19, 0x1, R2, P5 ;  /* 0x0000000113137824 */ /* 0x000fc600028e0602 */
[----:B------:R-:W-:Y:S04]  /*65870*/  STL [R1+0x245c], R18 ;  /* 0x00245c1201007387 */ /* 0x000fe80000100800 */
[----:B--2---:R-:W2:Y:S01]  /*65880*/  LDL.LU R7, [R1+0x2598] ;  /* 0x0025980001077983 */ /* 0x004ea20000300800 */
[----:B------:R-:W-:-:S03]  /*65890*/  IMAD.MOV.U32 R5, RZ, RZ, R9 ;  /* 0x000000ffff057224 */ /* 0x000fc600078e0009 */
[----:B------:R-:W-:Y:S04]  /*658a0*/  STL [R1+0x2458], R19 ;  /* 0x0024581301007387 */ /* 0x000fe80000100800 */
[----:B-1----:R-:W2:Y:S01]  /*658b0*/  LDL.LU R9, [R1+0x25d8] ;  /* 0x0025d80001097983 */ /* 0x002ea20000300800 */
[-C--:B------:R-:W-:Y:S02]  /*658c0*/  IADD3 R16, P4, R16, R252.reuse, RZ ;  /* 0x000000fc10107210 */ /* 0x080fe40007f9e0ff */
[----:B-----5:R-:W-:Y:S01]  /*658d0*/  IADD3 R14, P5, R14, R252, RZ ;  /* 0x000000fc0e0e7210 */ /* 0x020fe20007fbe0ff */
[----:B------:R1:W-:Y:S04]  /*658e0*/  LDGSTS.E [R0+0x5000], [R4.64], P0 ;  /* 0x0500000004007fae */ /* 0x0003e8000812184a */
[----:B------:R5:W-:Y:S01]  /*658f0*/  STL [R1+0x249c], R16 ;  /* 0x00249c1001007387 */ /* 0x000be20000100800 */
[----:B-1----:R-:W-:-:S02]  /*65900*/  IMAD.MOV.U32 R4, RZ, RZ, R18 ;  /* 0x000000ffff047224 */ /* 0x002fc400078e0012 */
[----:B------:R-:W-:-:S05]  /*65910*/  IMAD.MOV.U32 R5, RZ, RZ, R19 ;  /* 0x000000ffff057224 */ /* 0x000fca00078e0013 */
[----:B------:R1:W-:Y:S01]  /*65920*/  LDGSTS.E [R0+0x5400], [R4.64], P0 ;  /* 0x0540000004007fae */ /* 0x0003e2000812184a */
[----:B------:R-:W-:-:S05]  /*65930*/  IMAD.X R17, R17, 0x1, R2, P4 ;  /* 0x0000000111117824 */ /* 0x000fca00020e0602 */
[----:B------:R5:W-:Y:S01]  /*65940*/  STL [R1+0x2498], R17 ;  /* 0x0024981101007387 */ /* 0x000be20000100800 */
[----:B-1----:R-:W-:Y:S02]  /*65950*/  IMAD.MOV.U32 R4, RZ, RZ, R16 ;  /* 0x000000ffff047224 */ /* 0x002fe400078e0010 */
[----:B------:R-:W-:Y:S01]  /*65960*/  IMAD.X R15, R15, 0x1, R2, P5 ;  /* 0x000000010f0f7824 */ /* 0x000fe200028e0602 */
[----:B------:R-:W-:Y:S04]  /*65970*/  STL [R1+0x24dc], R14 ;  /* 0x0024dc0e01007387 */ /* 0x000fe80000100800 */
[----:B-----5:R-:W5:Y:S01]  /*65980*/  LDL.LU R16, [R1+0x261c] ;  /* 0x00261c0001107983 */ /* 0x020f620000300800 */
[----:B------:R-:W-:-:S03]  /*65990*/  IMAD.MOV.U32 R5, RZ, RZ, R17 ;  /* 0x000000ffff057224 */ /* 0x000fc600078e0011 */
[----:B------:R-:W-:Y:S04]  /*659a0*/  STL [R1+0x24d8], R15 ;  /* 0x0024d80f01007387 */ /* 0x000fe80000100800 */
[----:B------:R-:W5:Y:S04]  /*659b0*/  LDL.LU R18, [R1+0x265c] ;  /* 0x00265c0001127983 */ /* 0x000f680000300800 */
[----:B------:R-:W5:Y:S01]  /*659c0*/  LDL.LU R17, [R1+0x2618] ;  /* 0x0026180001117983 */ /* 0x000f620000300800 */
[----:B------:R-:W-:-:S03]  /*659d0*/  IADD3 R12, P4, R12, R252, RZ ;  /* 0x000000fc0c0c7210 */ /* 0x000fc60007f9e0ff */
[----:B------:R-:W5:Y:S01]  /*659e0*/  LDL.LU R19, [R1+0x2658] ;  /* 0x0026580001137983 */ /* 0x000f620000300800 */
[----:B------:R-:W-:-:S03]  /*659f0*/  IADD3 R10, P5, R10, R252, RZ ;  /* 0x000000fc0a0a7210 */ /* 0x000fc60007fbe0ff */
[----:B------:R-:W-:Y:S04]  /*65a00*/  STL [R1+0x251c], R12 ;  /* 0x00251c0c01007387 */ /* 0x000fe80000100800 */
[----:B------:R1:W-:Y:S01]  /*65a10*/  LDGSTS.E [R0+0x5800], [R4.64], P0 ;  /* 0x0580000004007fae */ /* 0x0003e2000812184a */
[----:B---3--:R-:W-:-:S05]  /*65a20*/  IMAD.X R13, R13, 0x1, R2, P4 ;  /* 0x000000010d0d7824 */ /* 0x008fca00020e0602 */
[----:B------:R-:W-:Y:S01]  /*65a30*/  STL [R1+0x2518], R13 ;  /* 0x0025180d01007387 */ /* 0x000fe20000100800 */
[----:B------:R-:W-:-:S03]  /*65a40*/  IADD3.X R11, R11, R2, RZ, P5, !PT ;  /* 0x000000020b0b7210 */ /* 0x000fc60002ffe4ff */
[----:B------:R-:W-:Y:S04]  /*65a50*/  STL [R1+0x255c], R10 ;  /* 0x00255c0a01007387 */ /* 0x000fe80000100800 */
[----:B------:R-:W3:Y:S04]  /*65a60*/  LDL.LU R24, [R1+0x269c] ;  /* 0x00269c0001187983 */ /* 0x000ee80000300800 */
[----:B------:R-:W-:Y:S04]  /*65a70*/  STL [R1+0x2558], R11 ;  /* 0x0025580b01007387 */ /* 0x000fe80000100800 */
[----:B------:R-:W3:Y:S04]  /*65a80*/  LDL.LU R26, [R1+0x26dc] ;  /* 0x0026dc00011a7983 */ /* 0x000ee80000300800 */
[----:B------:R-:W3:Y:S04]  /*65a90*/  LDL.LU R25, [R1+0x2698] ;  /* 0x0026980001197983 */ /* 0x000ee80000300800 */
[----:B------:R-:W3:Y:S01]  /*65aa0*/  LDL.LU R27, [R1+0x26d8] ;  /* 0x0026d800011b7983 */ /* 0x000ee20000300800 */
[----:B-1----:R-:W-:-:S02]  /*65ab0*/  IMAD.MOV.U32 R4, RZ, RZ, R14 ;  /* 0x000000ffff047224 */ /* 0x002fc400078e000e */
[----:B------:R-:W-:Y:S01]  /*65ac0*/  IMAD.MOV.U32 R5, RZ, RZ, R15 ;  /* 0x000000ffff057224 */ /* 0x000fe200078e000f */
[----:B------:R-:W-:-:S04]  /*65ad0*/  IADD3 R6, P4, R6, R252, RZ ;  /* 0x000000fc06067210 */ /* 0x000fc80007f9e0ff */
[----:B------:R1:W-:Y:S01]  /*65ae0*/  LDGSTS.E [R0+0x5c00], [R4.64], P0 ;  /* 0x05c0000004007fae */ /* 0x0003e2000812184a */
[----:B----4-:R-:W-:Y:S01]  /*65af0*/  IADD3 R8, P5, R8, R252, RZ ;  /* 0x000000fc08087210 */ /* 0x010fe20007fbe0ff */
[----:B-1----:R-:W-:Y:S02]  /*65b00*/  IMAD.MOV.U32 R4, RZ, RZ, R12 ;  /* 0x000000ffff047224 */ /* 0x002fe400078e000c */
[----:B------:R-:W-:-:S05]  /*65b10*/  IMAD.MOV.U32 R5, RZ, RZ, R13 ;  /* 0x000000ffff057224 */ /* 0x000fca00078e000d */
[----:B------:R1:W-:Y:S04]  /*65b20*/  LDGSTS.E [R0+0x6000], [R4.64], P0 ;  /* 0x0600000004007fae */ /* 0x0003e8000812184a */
[----:B------:R-:W-:Y:S01]  /*65b30*/  STL [R1+0x259c], R6 ;  /* 0x00259c0601007387 */ /* 0x000fe20000100800 */
[----:B-1----:R-:W-:Y:S02]  /*65b40*/  IMAD.MOV.U32 R4, RZ, RZ, R10 ;  /* 0x000000ffff047224 */ /* 0x002fe400078e000a */
[----:B------:R-:W-:-:S05]  /*65b50*/  IMAD.MOV.U32 R5, RZ, RZ, R11 ;  /* 0x000000ffff057224 */ /* 0x000fca00078e000b */
[----:B------:R1:W-:Y:S02]  /*65b60*/  LDGSTS.E [R0+0x6400], [R4.64], P0 ;  /* 0x0640000004007fae */ /* 0x0003e4000812184a */
[----:B-1----:R-:W-:Y:S02]  /*65b70*/  IMAD.MOV.U32 R4, RZ, RZ, R6 ;  /* 0x000000ffff047224 */ /* 0x002fe400078e0006 */
[----:B--2---:R-:W-:-:S04]  /*65b80*/  IMAD.X R7, R7, 0x1, R2, P4 ;  /* 0x0000000107077824 */ /* 0x004fc800020e0602 */
[----:B------:R-:W-:Y:S01]  /*65b90*/  IMAD.MOV.U32 R5, RZ, RZ, R7 ;  /* 0x000000ffff057224 */ /* 0x000fe200078e0007 */
[----:B------:R1:W-:Y:S01]  /*65ba0*/  STL [R1+0x2598], R7 ;  /* 0x0025980701007387 */ /* 0x0003e20000100800 */
[----:B------:R-:W-:-:S03]  /*65bb0*/  IMAD.X R9, R9, 0x1, R2, P5 ;  /* 0x0000000109097824 */ /* 0x000fc600028e0602 */
[----:B------:R-:W-:Y:S04]  /*65bc0*/  STL [R1+0x25dc], R8 ;  /* 0x0025dc0801007387 */ /* 0x000fe80000100800 */
[----:B------:R2:W-:Y:S04]  /*65bd0*/  LDGSTS.E [R0+0x6800], [R4.64], P0 ;  /* 0x0680000004007fae */ /* 0x0005e8000812184a */
[----:B-1----:R-:W4:Y:S04]  /*65be0*/  LDL.LU.64 R6, [R1+0x1ce8] ;  /* 0x001ce80001067983 */ /* 0x002f280000300a00 */
[----:B------:R1:W-:Y:S01]  /*65bf0*/  STL [R1+0x25d8], R9 ;  /* 0x0025d80901007387 */ /* 0x0003e20000100800 */
[----:B--2---:R-:W-:-:S02]  /*65c00*/  IMAD.MOV.U32 R4, RZ, RZ, R8 ;  /* 0x000000ffff047224 */ /* 0x004fc400078e0008 */
[----:B------:R-:W-:Y:S02]  /*65c10*/  IMAD.MOV.U32 R5, RZ, RZ, R9 ;  /* 0x000000ffff057224 */ /* 0x000fe400078e0009 */
[----:B-1----:R-:W2:Y:S04]  /*65c20*/  LDL.LU.64 R8, [R1+0x1ca8] ;  /* 0x001ca80001087983 */ /* 0x002ea80000300a00 */
[----:B------:R-:W2:Y:S04]  /*65c30*/  LDL.LU.64 R10, [R1+0x1c68] ;  /* 0x001c6800010a7983 */ /* 0x000ea80000300a00 */
[----:B------:R-:W2:Y:S04]  /*65c40*/  LDL.LU.64 R12, [R1+0x17f8] ;  /* 0x0017f800010c7983 */ /* 0x000ea80000300a00 */
[----:B------:R-:W2:Y:S04]  /*65c50*/  LDL.LU.64 R14, [R1+0x1c28] ;  /* 0x001c2800010e7983 */ /* 0x000ea80000300a00 */
[----:B------:R1:W-:Y:S01]  /*65c60*/  LDGSTS.E [R0+0x6c00], [R4.64], P0 ;  /* 0x06c0000004007fae */ /* 0x0003e2000812184a */
[----:B-----5:R-:W-:-:S05]  /*65c70*/  IADD3 R16, P4, R16, R252, RZ ;  /* 0x000000fc10107210 */ /* 0x020fca0007f9e0ff */
[----:B------:R-:W-:Y:S01]  /*65c80*/  STL [R1+0x261c], R16 ;  /* 0x00261c1001007387 */ /* 0x000fe20000100800 */
[----:B------:R-:W-:Y:S01]  /*65c90*/  IADD3 R18, P5, R18, R252, RZ ;  /* 0x000000fc12127210 */ /* 0x000fe20007fbe0ff */
[----:B------:R-:W-:Y:S02]  /*65ca0*/  IMAD.X R17, R17, 0x1, R2, P4 ;  /* 0x0000000111117824 */ /* 0x000fe400020e0602 */
[----:B-1----:R-:W-:Y:S02]  /*65cb0*/  IMAD.MOV.U32 R4, RZ, RZ, R16 ;  /* 0x000000ffff047224 */ /* 0x002fe400078e0010 */
[----:B------:R-:W-:Y:S01]  /*65cc0*/  IMAD.MOV.U32 R5, RZ, RZ, R17 ;  /* 0x000000ffff057224 */ /* 0x000fe200078e0011 */
[----:B------:R1:W-:Y:S01]  /*65cd0*/  STL [R1+0x2618], R17 ;  /* 0x0026181101007387 */ /* 0x0003e20000100800 */
[----:B------:R-:W-:-:S03]  /*65ce0*/  IMAD.X R19, R19, 0x1, R2, P5 ;  /* 0x0000000113137824 */ /* 0x000fc600028e0602 */
[----:B------:R-:W-:Y:S04]  /*65cf0*/  STL [R1+0x265c], R18 ;  /* 0x00265c1201007387 */ /* 0x000fe80000100800 */
[----:B------:R5:W-:Y:S04]  /*65d00*/  LDGSTS.E [R0+0x7000], [R4.64], P0 ;  /* 0x0700000004007fae */ /* 0x000be8000812184a */
[----:B-1----:R-:W2:Y:S04]  /*65d10*/  LDL.LU.64 R16, [R1+0x1be8] ;  /* 0x001be80001107983 */ /* 0x002ea80000300a00 */
[----:B------:R1:W-:Y:S01]  /*65d20*/  STL [R1+0x2658], R19 ;  /* 0x0026581301007387 */ /* 0x0003e20000100800 */
[----:B-----5:R-:W-:-:S02]  /*65d30*/  IMAD.MOV.U32 R4, RZ, RZ, R18 ;  /* 0x000000ffff047224 */ /* 0x020fc400078e0012 */
[----:B------:R-:W-:Y:S02]  /*65d40*/  IMAD.MOV.U32 R5, RZ, RZ, R19 ;  /* 0x000000ffff057224 */ /* 0x000fe400078e0013 */
[----:B-1----:R-:W2:Y:S04]  /*65d50*/  LDL.LU.64 R18, [R1+0x1ba8] ;  /* 0x001ba80001127983 */ /* 0x002ea80000300a00 */
[----:B------:R-:W2:Y:S04]  /*65d60*/  LDL.LU.64 R20, [R1+0x1b68] ;  /* 0x001b680001147983 */ /* 0x000ea80000300a00 */
[----:B------:R-:W2:Y:S04]  /*65d70*/  LDL.LU.64 R22, [R1+0x1b28] ;  /* 0x001b280001167983 */ /* 0x000ea80000300a00 */
[----:B------:R1:W-:Y:S01]  /*65d80*/  LDGSTS.E [R0+0x7400], [R4.64], P0 ;  /* 0x0740000004007fae */ /* 0x0003e2000812184a */
[----:B---3--:R-:W-:-:S05]  /*65d90*/  IADD3 R24, P4, R24, R252, RZ ;  /* 0x000000fc18187210 */ /* 0x008fca0007f9e0ff */
        /* <DEDUP_REMOVED lines=9> */
[----:B-1----:R-:W5:Y:S04]  /*65e30*/  LDL.LU.64 R24, [R1+0x1ae8] ;  /* 0x001ae80001187983 */ /* 0x002f680000300a00 */
[----:B------:R1:W-:Y:S01]  /*65e40*/  STL [R1+0x26d8], R27 ;  /* 0x0026d81b01007387 */ /* 0x0003e20000100800 */
[----:B---3--:R-:W-:-:S02]  /*65e50*/  IMAD.MOV.U32 R4, RZ, RZ, R26 ;  /* 0x000000ffff047224 */ /* 0x008fc400078e001a */
[----:B------:R-:W-:Y:S02]  /*65e60*/  IMAD.MOV.U32 R5, RZ, RZ, R27 ;  /* 0x000000ffff057224 */ /* 0x000fe400078e001b */
[----:B-1----:R-:W3:Y:S04]  /*65e70*/  LDL.LU.64 R26, [R1+0x1aa8] ;  /* 0x001aa800011a7983 */ /* 0x002ee80000300a00 */
        /* <DEDUP_REMOVED lines=21> */
[----:B------:R4:W-:Y:S02]  /*65fd0*/  LDGSTS.E [R0+0x7c00], [R4.64], P0 ;  /* 0x07c0000004007fae */ /* 0x0009e4000812184a */
[----:B----4-:R-:W-:-:S05]  /*65fe0*/  IADD3 R5, P4, R6, R252, RZ ;  /* 0x000000fc06057210 */ /* 0x010fca0007f9e0ff */
[----:B------:R-:W-:Y:S01]  /*65ff0*/  IMAD.X R4, R7, 0x1, R2, P4 ;  /* 0x0000000107047824 */ /* 0x000fe200020e0602 */
[----:B--2---:R-:W-:-:S05]  /*66000*/  IADD3 R7, P4, R8, R252, RZ ;  /* 0x000000fc08077210 */ /* 0x004fca0007f9e0ff */
[----:B------:R-:W-:Y:S01]  /*66010*/  IMAD.X R6, R9, 0x1, R2, P4 ;  /* 0x0000000109067824 */ /* 0x000fe200020e0602 */
[----:B------:R-:W-:-:S05]  /*66020*/  IADD3 R9, P4, R10, R252, RZ ;  /* 0x000000fc0a097210 */ /* 0x000fca0007f9e0ff */
[----:B------:R-:W-:Y:S01]  /*66030*/  IMAD.X R8, R11, 0x1, R2, P4 ;  /* 0x000000010b087824 */ /* 0x000fe200020e0602 */
[----:B------:R-:W-:-:S04]  /*66040*/  IADD3 R11, P4, R12, R252, RZ ;  /* 0x000000fc0c0b7210 */ /* 0x000fc80007f9e0ff */
[----:B------:R-:W-:Y:S02]  /*66050*/  IADD3.X R10, R13, R2, RZ, P4, !PT ;  /* 0x000000020d0a7210 */ /* 0x000fe400027fe4ff */
[----:B------:R-:W-:-:S05]  /*66060*/  IADD3 R13, P4, R14, R252, RZ ;  /* 0x000000fc0e0d7210 */ /* 0x000fca0007f9e0ff */
[----:B------:R-:W-:Y:S01]  /*66070*/  IMAD.X R12, R15, 0x1, R2, P4 ;  /* 0x000000010f0c7824 */ /* 0x000fe200020e0602 */
        /* <DEDUP_REMOVED lines=8> */
[----:B-----5:R-:W-:-:S05]  /*66100*/  IADD3 R23, P4, R24, R252, RZ ;  /* 0x000000fc18177210 */ /* 0x020fca0007f9e0ff */
[----:B------:R-:W-:Y:S01]  /*66110*/  IMAD.X R22, R25, 0x1, R2, P4 ;  /* 0x0000000119167824 */ /* 0x000fe200020e0602 */
[----:B---3--:R-:W-:-:S05]  /*66120*/  IADD3 R25, P4, R26, R252, RZ ;  /* 0x000000fc1a197210 */ /* 0x008fca0007f9e0ff */
        /* <DEDUP_REMOVED lines=36> */
[--C-:B------:R-:W-:Y:S01]  /*66370*/  IMAD.X R60, R63, 0x1, R2.reuse, P4 ;  /* 0x000000013f3c7824 */ /* 0x100fe200020e0602 */
[----:B------:R-:W-:Y:S02]  /*66380*/  IADD3 R63, P4, R64, R252, RZ ;  /* 0x000000fc403f7210 */ /* 0x000fe40007f9e0ff */
[----:B------:R-:W-:Y:S02]  /*66390*/  LOP3.LUT R5, R5, R4, RZ, 0x3c, !PT ;  /* 0x0000000405057212 */ /* 0x000fe400078e3cff */
[----:B------:R-:W-:Y:S02]  /*663a0*/  IADD3.X R62, R65, R2, RZ, P4, !PT ;  /* 0x00000002413e7210 */ /* 0x000fe400027fe4ff */
[----:B------:R-:W-:Y:S02]  /*663b0*/  IADD3 R65, P4, R66, R252, RZ ;  /* 0x000000fc42417210 */ /* 0x000fe40007f9e0ff */
[----:B------:R-:W-:Y:S02]  /*663c0*/  LOP3.LUT R7, R7, R6, RZ, 0x3c, !PT ;  /* 0x0000000607077212 */ /* 0x000fe400078e3cff */
[----:B------:R-:W-:Y:S01]  /*663d0*/  LOP3.LUT R9, R9, R8, RZ, 0x3c, !PT ;  /* 0x0000000809097212 */ /* 0x000fe200078e3cff */
[----:B------:R-:W-:Y:S01]  /*663e0*/  IMAD.X R64, R67, 0x1, R2, P4 ;  /* 0x0000000143407824 */ /* 0x000fe200020e0602 */
[----:B------:R-:W-:-:S02]  /*663f0*/  LOP3.LUT R4, R5, R4, RZ, 0x3c, !PT ;  /* 0x0000000405047212 */ /* 0x000fc400078e3cff */
[----:B------:R-:W-:Y:S02]  /*66400*/  LOP3.LUT R13, R13, R12, RZ, 0x3c, !PT ;  /* 0x0000000c0d0d7212 */ /* 0x000fe400078e3cff */
[----:B------:R-:W-:Y:S02]  /*66410*/  IADD3 R67, P4, R72, R252, RZ ;  /* 0x000000fc48437210 */ /* 0x000fe40007f9e0ff */
[----:B------:R-:W-:Y:S02]  /*66420*/  LOP3.LUT R6, R7, R6, RZ, 0x3c, !PT ;  /* 0x0000000607067212 */ /* 0x000fe400078e3cff */
[----:B------:R-:W-:Y:S02]  /*66430*/  LOP3.LUT R15, R15, R14, RZ, 0x3c, !PT ;  /* 0x0000000e0f0f7212 */ /* 0x000fe400078e3cff */
[----:B------:R-:W-:Y:S02]  /*66440*/  LOP3.LUT R8, R9, R8, RZ, 0x3c, !PT ;  /* 0x0000000809087212 */ /* 0x000fe400078e3cff */
[----:B------:R-:W-:-:S02]  /*66450*/  LOP3.LUT R17, R17, R16, RZ, 0x3c, !PT ;  /* 0x0000001011117212 */ /* 0x000fc400078e3cff */
[----:B------:R-:W-:Y:S02]  /*66460*/  LOP3.LUT R19, R19, R18, RZ, 0x3c, !PT ;  /* 0x0000001213137212 */ /* 0x000fe400078e3cff */
[----:B------:R-:W-:Y:S02]  /*66470*/  LOP3.LUT R5, R5, R4, RZ, 0x3c, !PT ;  /* 0x0000000405057212 */ /* 0x000fe400078e3cff */
[----:B------:R-:W-:Y:S02]  /*66480*/  LOP3.LUT R12, R13, R12, RZ, 0x3c, !PT ;  /* 0x0000000c0d0c7212 */ /* 0x000fe400078e3cff */
[----:B------:R-:W-:Y:S01]  /*66490*/  LOP3.LUT R21, R21, R20, RZ, 0x3c, !PT ;  /* 0x0000001415157212 */ /* 0x000fe200078e3cff */
[----:B------:R-:W-:Y:S01]  /*664a0*/  IMAD.X R66, R73, 0x1, R2, P4 ;  /* 0x0000000149427824 */ /* 0x000fe200020e0602 */
[----:B------:R-:W-:Y:S02]  /*664b0*/  LOP3.LUT R7, R7, R6, RZ, 0x3c, !PT ;  /* 0x0000000607077212 */ /* 0x000fe400078e3cff */
[----:B------:R-:W-:-:S02]  /*664c0*/  LOP3.LUT R14, R15, R14, RZ, 0x3c, !PT ;  /* 0x0000000e0f0e7212 */ /* 0x000fc400078e3cff */
[----:B------:R-:W-:Y:S01]  /*664d0*/  LOP3.LUT R23, R23, R22, RZ, 0x3c, !PT ;  /* 0x0000001617177212 */ /* 0x000fe200078e3cff */
[----:B------:R-:W-:Y:S01]  /*664e0*/  IMAD.MOV.U32 R72, RZ, RZ, R11 ;  /* 0x000000ffff487224 */ /* 0x000fe200078e000b */
[----:B------:R-:W-:Y:S01]  /*664f0*/  LOP3.LUT R9, R9, R8, RZ, 0x3c, !PT ;  /* 0x0000000809097212 */ /* 0x000fe200078e3cff */
[----:B------:R-:W-:Y:S01]  /*66500*/  IMAD.MOV.U32 R73, RZ, RZ, R10 ;  /* 0x000000ffff497224 */ /* 0x000fe200078e000a */
[----:B------:R-:W-:Y:S02]  /*66510*/  LOP3.LUT R16, R17, R16, RZ, 0x3c, !PT ;  /* 0x0000001011107212 */ /* 0x000fe400078e3cff */
[----:B------:R-:W-:Y:S02]  /*66520*/  LOP3.LUT R25, R25, R24, RZ, 0x3c, !PT ;  /* 0x0000001819197212 */ /* 0x000fe400078e3cff */
[----:B------:R-:W-:Y:S02]  /*66530*/  LOP3.LUT R18, R19, R18, RZ, 0x3c, !PT ;  /* 0x0000001213127212 */ /* 0x000fe400078e3cff */
[----:B------:R-:W-:Y:S01]  /*66540*/  LOP3.LUT R27, R27, R26, RZ, 0x3c, !PT ;  /* 0x0000001a1b1b7212 */ /* 0x000fe200078e3cff */
[----:B------:R1:W-:Y:S01]  /*66550*/  STL.64 [R1+0x1ce8], R4 ;  /* 0x001ce80401007387 */ /* 0x0003e20000100a00 */
[----:B------:R-:W-:-:S02]  /*66560*/  LOP3.LUT R13, R13, R12, RZ, 0x3c, !PT ;  /* 0x0000000c0d0d7212 */ /* 0x000fc400078e3cff */
[----:B------:R-:W-:Y:S02]  /*66570*/  LOP3.LUT R20, R21, R20, RZ, 0x3c, !PT ;  /* 0x0000001415147212 */ /* 0x000fe400078e3cff */
[----:B------:R-:W-:Y:S01]  /*66580*/  LOP3.LUT R29, R29, R28, RZ, 0x3c, !PT ;  /* 0x0000001c1d1d7212 */ /* 0x000fe200078e3cff */
[----:B------:R-:W-:Y:S01]  /*66590*/  STL.64 [R1+0x1ca8], R6 ;  /* 0x001ca80601007387 */ /* 0x000fe20000100a00 */
        /* <DEDUP_REMOVED lines=15> */
[----:B------:R4:W-:Y:S01]  /*66690*/  STL.64 [R1+0x1be8], R14 ;  /* 0x001be80e01007387 */ /* 0x0009e20000100a00 */
        /* <DEDUP_REMOVED lines=11> */
[----:B------:R-:W-:Y:S01]  /*66750*/  STL.64 [R1+0x1b28], R20 ;  /* 0x001b281401007387 */ /* 0x000fe20000100a00 */
        /* <DEDUP_REMOVED lines=45> */
[----:B------:R-:W-:Y:S01]  /*66a30*/  LOP3.LUT R58, R59, R58, RZ, 0x3c, !PT ;  /* 0x0000003a3b3a7212 */ /* 0x000fe200078e3cff */
[----:B------:R-:W-:Y:S01]  /*66a40*/  STL.64 [R1+0x1858], R44 ;  /* 0x0018582c01007387 */ /* 0x000fe20000100a00 */
[----:B------:R-:W-:Y:S02]  /*66a50*/  LOP3.LUT R53, R53, R52, RZ, 0x3c, !PT ;  /* 0x0000003435357212 */ /* 0x000fe400078e3cff */
[----:B------:R-:W-:Y:S01]  /*66a60*/  LOP3.LUT R60, R61, R60, RZ, 0x3c, !PT ;  /* 0x0000003c3d3c7212 */ /* 0x000fe200078e3cff */
[----:B------:R-:W-:Y:S01]  /*66a70*/  STL.64 [R1+0x1850], R46 ;  /* 0x0018502e01007387 */ /* 0x000fe20000100a00 */
[----:B------:R-:W-:-:S02]  /*66a80*/  LOP3.LUT R55, R55, R54, RZ, 0x3c, !PT ;  /* 0x0000003637377212 */ /* 0x000fc400078e3cff */
        /* <DEDUP_REMOVED lines=8> */
[----:B------:R-:W-:Y:S01]  /*66b10*/  LOP3.LUT R63, R63, R62, RZ, 0x3c, !PT ;  /* 0x0000003e3f3f7212 */ /* 0x000fe200078e3cff */
[----:B------:R-:W-:Y:S01]  /*66b20*/  IMAD.MOV.U32 R74, RZ, RZ, R67 ;  /* 0x000000ffff4a7224 */ /* 0x000fe200078e0043 */
[----:B------:R-:W-:Y:S01]  /*66b30*/  LOP3.LUT R65, R65, R64, RZ, 0x3c, !PT ;  /* 0x0000004041417212 */ /* 0x000fe200078e3cff */
[----:B------:R-:W-:Y:S01]  /*66b40*/  STL.64 [R1+0x1830], R54 ;  /* 0x0018303601007387 */ /* 0x000fe20000100a00 */
[----:B------:R-:W-:-:S03]  /*66b50*/  IMAD.MOV.U32 R75, RZ, RZ, R66 ;  /* 0x000000ffff4b7224 */ /* 0x000fc600078e0042 */
[----:B------:R-:W-:Y:S04]  /*66b60*/  STL.64 [R1+0x1828], R56 ;  /* 0x0018283801007387 */ /* 0x000fe80000100a00 */
[----:B------:R-:W-:Y:S04]  /*66b70*/  STL.64 [R1+0x1820], R58 ;  /* 0x0018203a01007387 */ /* 0x000fe80000100a00 */
[----:B------:R-:W-:Y:S04]  /*66b80*/  STL.64 [R1+0x1818], R60 ;  /* 0x0018183c01007387 */ /* 0x000fe80000100a00 */
[----:B------:R-:W-:Y:S04]  /*66b90*/  STL.64 [R1+0x1810], R62 ;  /* 0x0018103e01007387 */ /* 0x000fe80000100a00 */
[----:B------:R-:W-:Y:S04]  /*66ba0*/  STL.64 [R1+0x1808], R64 ;  /* 0x0018084001007387 */ /* 0x000fe80000100a00 */
[----:B------:R1:W-:Y:S04]  /*66bb0*/  LDGSTS.E [R0+0x8000], [R4.64], P0 ;  /* 0x0800000004007fae */ /* 0x0003e8000812184a */
[----:B------:R-:W-:Y:S04]  /*66bc0*/  STL.64 [R1+0x1800], R74 ;  /* 0x0018004a01007387 */ /* 0x000fe80000100a00 */
[----:B------:R2:W-:Y:S04]  /*66bd0*/  LDGSTS.E [R0+0x8400], [R6.64], P0 ;  /* 0x0840000006007fae */ /* 0x0005e8000812184a */
[----:B-1----:R-:W5:Y:S04]  /*66be0*/  LDL.LU R4, [R1+0x1f24] ;  /* 0x001f240001047983 */ /* 0x002f680000300800 */
[----:B------:R2:W-:Y:S04]  /*66bf0*/  LDGSTS.E [R0+0x8800], [R8.64], P0 ;  /* 0x0880000008007fae */ /* 0x0005e8000812184a */
[----:B------:R3:W-:Y:S04]  /*66c00*/  LDGSTS.E [R0+0x8c00], [R12.64], P0 ;  /* 0x08c000000c007fae */ /* 0x0007e8000812184a */
[----:B------:R4:W-:Y:S04]  /*66c10*/  LDGSTS.E [R0+0x9000], [R14.64], P0 ;  /* 0x090000000e007fae */ /* 0x0009e8000812184a */
[----:B--2---:R-:W2:Y:S04]  /*66c20*/  LDL.LU R9, [R1+0x1f64] ;  /* 0x001f640001097983 */ /* 0x004ea80000300800 */
[----:B------:R-:W2:Y:S04]  /*66c30*/  LDL.LU R5, [R1+0x1f20] ;  /* 0x001f200001057983 */ /* 0x000ea80000300800 */
[----:B---3--:R-:W3:Y:S04]  /*66c40*/  LDL.LU R13, [R1+0x1f60] ;  /* 0x001f6000010d7983 */ /* 0x008ee80000300800 */
[----:B----4-:R-:W4:Y:S04]  /*66c50*/  LDL.LU R14, [R1+0x1fa4] ;  /* 0x001fa400010e7983 */ /* 0x010f280000300800 */
[----:B------:R1:W-:Y:S04]  /*66c60*/  LDGSTS.E [R0+0x9400], [R16.64], P0 ;  /* 0x0940000010007fae */ /* 0x0003e8000812184a */
[----:B------:R-:W4:Y:S04]  /*66c70*/  LDL.LU R10, [R1+0x1fe4] ;  /* 0x001fe400010a7983 */ /* 0x000f280000300800 */
[----:B------:R1:W-:Y:S04]  /*66c80*/  LDGSTS.E [R0+0x9800], [R18.64], P0 ;  /* 0x0980000012007fae */ /* 0x0003e8000812184a */
[----:B-1----:R-:W4:Y:S04]  /*66c90*/  LDL.LU R16, [R1+0x1fa0] ;  /* 0x001fa00001107983 */ /* 0x002f280000300800 */
[----:B------:R-:W4:Y:S04]  /*66ca0*/  LDL.LU R12, [R1+0x1fe0] ;  /* 0x001fe000010c7983 */ /* 0x000f280000300800 */
[----:B------:R1:W-:Y:S04]  /*66cb0*/  LDGSTS.E [R0+0x9c00], [R20.64], P0 ;  /* 0x09c0000014007fae */ /* 0x0003e8000812184a */
[----:B------:R1:W-:Y:S04]  /*66cc0*/  LDGSTS.E [R0+0xa000], [R22.64], P0 ;  /* 0x0a00000016007fae */ /* 0x0003e8000812184a */
[----:B------:R1:W-:Y:S04]  /*66cd0*/  LDGSTS.E [R0+0xa400], [R24.64], P0 ;  /* 0x0a40000018007fae */ /* 0x0003e8000812184a */
[----:B------:R1:W-:Y:S04]  /*66ce0*/  LDGSTS.E [R0+0xa800], [R26.64], P0 ;  /* 0x0a8000001a007fae */ /* 0x0003e8000812184a */
[----:B------:R1:W-:Y:S04]  /*66cf0*/  LDGSTS.E [R0+0xac00], [R28.64], P0 ;  /* 0x0ac000001c007fae */ /* 0x0003e8000812184a */
[----:B------:R1:W-:Y:S04]  /*66d00*/  LDGSTS.E [R0+0xb000], [R30.64], P0 ;  /* 0x0b0000001e007fae */ /* 0x0003e8000812184a */
[----:B------:R1:W-:Y:S04]  /*66d10*/  LDGSTS.E [R0+0xb400], [R32.64], P0 ;  /* 0x0b40000020007fae */ /* 0x0003e8000812184a */
[----:B------:R-:W4:Y:S04]  /*66d20*/  LDL.LU R17, [R1+0x2020] ;  /* 0x0020200001117983 */ /* 0x000f280000300800 */
[----:B------:R1:W-:Y:S04]  /*66d30*/  LDGSTS.E [R0+0xb800], [R34.64], P0 ;  /* 0x0b80000022007fae */ /* 0x0003e8000812184a */
[----:B------:R-:W4:Y:S04]  /*66d40*/  LDL.LU R15, [R1+0x2024] ;  /* 0x00202400010f7983 */ /* 0x000f280000300800 */
        /* <DEDUP_REMOVED lines=19> */
[----:B------:R1:W-:Y:S02]  /*66e80*/  LDGSTS.E [R0+0xfc00], [R72.64], P0 ;  /* 0x0fc0000048007fae */ /* 0x0003e4000812184a */
[----:B-1----:R-:W-:-:S04]  /*66e90*/  IMAD.U32 R0, RZ, RZ, UR6 ;  /* 0x00000006ff007e24 */ /* 0x002fc8000f8e00ff */
[----:B------:R-:W-:Y:S01]  /*66ea0*/  IMAD R0, R0, 0x10000, R7 ;  /* 0x0001000000007824 */ /* 0x000fe200078e0207 */
[----:B-----5:R-:W-:-:S05]  /*66eb0*/  IADD3 R4, P4, R4, R252, RZ ;  /* 0x000000fc04047210 */ /* 0x020fca0007f9e0ff */
[----:B------:R-:W-:Y:S01]  /*66ec0*/  STL [R1+0x1f24], R4 ;  /* 0x001f240401007387 */ /* 0x000fe20000100800 */
[----:B--2---:R-:W-:Y:S01]  /*66ed0*/  IADD3 R9, P5, R9, R252, RZ ;  /* 0x000000fc09097210 */ /* 0x004fe20007fbe0ff */
[----:B------:R-:W-:-:S04]  /*66ee0*/  IMAD.X R5, R5, 0x1, R2, P4 ;  /* 0x0000000105057824 */ /* 0x000fc800020e0602 */
[----:B------:R-:W-:Y:S01]  /*66ef0*/  STL [R1+0x1f64], R9 ;  /* 0x001f640901007387 */ /* 0x000fe20000100800 */
[----:B---3--:R-:W-:-:S03]  /*66f00*/  IMAD.X R13, R13, 0x1, R2, P5 ;  /* 0x000000010d0d7824 */ /* 0x008fc600028e0602 */
[----:B------:R1:W-:Y:S04]  /*66f10*/  STL [R1+0x1f20], R5 ;  /* 0x001f200501007387 */ /* 0x0003e80000100800 */
[----:B------:R-:W2:Y:S04]  /*66f20*/  LDL.LU R11, [R1+0x20a4] ;  /* 0x0020a400010b7983 */ /* 0x000ea80000300800 */
[----:B------:R-:W3:Y:S04]  /*66f30*/  LDL.LU R7, [R1+0x20e4] ;  /* 0x0020e40001077983 */ /* 0x000ee80000300800 */
[----:B------:R1:W-:Y:S04]  /*66f40*/  LDGSTS.E [R0+0x80], [R4.64], P0 ;  /* 0x0008000004007fae */ /* 0x0003e8000812184a */
[----:B------:R5:W-:Y:S01]  /*66f50*/  STL [R1+0x1f60], R13 ;  /* 0x001f600d01007387 */ /* 0x000be20000100800 */
[----:B-1----:R-:W-:-:S03]  /*66f60*/  IMAD.MOV.U32 R5, RZ, RZ, R13 ;  /* 0x000000ffff057224 */ /* 0x002fc600078e000d */
[----:B-----5:R-:W5:Y:S01]  /*66f70*/  LDL.LU R13, [R1+0x20a0] ;  /* 0x0020a000010d7983 */ /* 0x020f620000300800 */
[----:B------:R-:W-:-:S03]  /*66f80*/  IMAD.MOV.U32 R4, RZ, RZ, R9 ;  /* 0x000000ffff047224 */ /* 0x000fc600078e0009 */
[----:B------:R-:W5:Y:S01]  /*66f90*/  LDL.LU R9, [R1+0x20e0] ;  /* 0x0020e00001097983 */ /* 0x000f620000300800 */
[-C--:B----4-:R-:W-:Y:S02]  /*66fa0*/  IADD3 R14, P4, R14, R252.reuse, RZ ;  /* 0x000000fc0e0e7210 */ /* 0x090fe40007f9e0ff */
[----:B------:R-:W-:Y:S01]  /*66fb0*/  IADD3 R10, P5, R10, R252, RZ ;  /* 0x000000fc0a0a7210 */ /* 0x000fe20007fbe0ff */
[----:B------:R1:W-:Y:S02]  /*66fc0*/  LDGSTS.E [R0+0x480], [R4.64], P0 ;  /* 0x0048000004007fae */ /* 0x0003e4000812184a */
[--C-:B------:R-:W-:Y:S02]  /*66fd0*/  IMAD.X R16, R16, 0x1, R2.reuse, P4 ;  /* 0x0000000110107824 */ /* 0x100fe400020e0602 */
[----:B------:R4:W-:Y:S01]  /*66fe0*/  STL [R1+0x1fa4], R14 ;  /* 0x001fa40e01007387 */ /* 0x0009e20000100800 */
[----:B------:R-:W-:-:S03]  /*66ff0*/  IMAD.X R12, R12, 0x1, R2, P5 ;  /* 0x000000010c0c7824 */ /* 0x000fc600028e0602 */
[----:B------:R4:W-:Y:S01]  /*67000*/  STL [R1+0x1fa0], R16 ;  /* 0x001fa01001007387 */ /* 0x0009e20000100800 */
[----:B-1----:R-:W-:-:S03]  /*67010*/  IMAD.MOV.U32 R4, RZ, RZ, R14 ;  /* 0x000000ffff047224 */ /* 0x002fc600078e000e */
[----:B------:R1:W-:Y:S04]  /*67020*/  STL [R1+0x1fe4], R10 ;  /* 0x001fe40a01007387 */ /* 0x0003e80000100800 */
[----:B----4-:R-:W4:Y:S01]  /*67030*/  LDL.LU R14, [R1+0x2124] ;  /* 0x00212400010e7983 */ /* 0x010f220000300800 */
[----:B------:R-:W-:-:S03]  /*67040*/  IMAD.MOV.U32 R5, RZ, RZ, R16 ;  /* 0x000000ffff057224 */ /* 0x000fc600078e0010 */
[----:B------:R1:W-:Y:S04]  /*67050*/  STL [R1+0x1fe0], R12 ;  /* 0x001fe00c01007387 */ /* 0x0003e80000100800 */
[----:B------:R-:W4:Y:S04]  /*67060*/  LDL.LU R18, [R1+0x2164] ;  /* 0x0021640001127983 */ /* 0x000f280000300800 */
[----:B------:R-:W4:Y:S04]  /*67070*/  LDL.LU R16, [R1+0x2120] ;  /* 0x0021200001107983 */ /* 0x000f280000300800 */
[----:B------:R-:W4:Y:S01]  /*67080*/  LDL.LU R19, [R1+0x2160] ;  /* 0x0021600001137983 */ /* 0x000f220000300800 */
[----:B------:R-:W-:-:S03]  /*67090*/  IADD3 R15, P4, R15, R252, RZ ;  /* 0x000000fc0f0f7210 */ /* 0x000fc60007f9e0ff */
[----:B------:R1:W-:Y:S02]  /*670a0*/  LDGSTS.E [R0+0x880], [R4.64], P0 ;  /* 0x0088000004007fae */ /* 0x0003e4000812184a */
[----:B------:R-:W-:Y:S02]  /*670b0*/  IMAD.X R17, R17, 0x1, R2, P4 ;  /* 0x0000000111117824 */ /* 0x000fe400020e0602 */
[----:B-1----:R-:W-:Y:S02]  /*670c0*/  IMAD.MOV.U32 R4, RZ, RZ, R10 ;  /* 0x000000ffff047224 */ /* 0x002fe400078e000a */
[----:B------:R-:W-:Y:S01]  /*670d0*/  IMAD.MOV.U32 R5, RZ, RZ, R12 ;  /* 0x000000ffff057224 */ /* 0x000fe200078e000c */
[----:B------:R-:W4:Y:S04]  /*670e0*/  LDL.LU R10, [R1+0x21a4] ;  /* 0x0021a400010a7983 */ /* 0x000f280000300800 */
[----:B------:R-:W4:Y:S01]  /*670f0*/  LDL.LU R12, [R1+0x21e4] ;  /* 0x0021e400010c7983 */ /* 0x000f220000300800 */
[----:B------:R-:W-:-:S03]  /*67100*/  IADD3 R6, P5, R6, R252, RZ ;  /* 0x000000fc06067210 */ /* 0x000fc60007fbe0ff */
[----:B------:R1:W-:Y:S04]  /*67110*/  STL [R1+0x2024], R15 ;  /* 0x0020240f01007387 */ /* 0x0003e80000100800 */
[----:B------:R1:W-:Y:S01]  /*67120*/  LDGSTS.E [R0+0xc80], [R4.64], P0 ;  /* 0x00c8000004007fae */ /* 0x0003e2000812184a */
[----:B------:R-:W-:-:S03]  /*67130*/  IMAD.X R8, R8, 0x1, R2, P5 ;  /* 0x0000000108087824 */ /* 0x000fc600028e0602 */
[----:B------:R1:W-:Y:S04]  /*67140*/  STL [R1+0x2020], R17 ;  /* 0x0020201101007387 */ /* 0x0003e80000100800 */
[----:B------:R1:W-:Y:S02]  /*67150*/  STL [R1+0x2064], R6 ;  /* 0x0020640601007387 */ /* 0x0003e40000100800 */
[----:B-1----:R-:W-:Y:S02]  /*67160*/  IMAD.MOV.U32 R4, RZ, RZ, R15 ;  /* 0x000000ffff047224 */ /* 0x002fe400078e000f */
        /* <DEDUP_REMOVED lines=10> */
[----:B--2---:R-:W-:-:S02]  /*67210*/  IADD3 R11, P4, R11, R252, RZ ;  /* 0x000000fc0b0b7210 */ /* 0x004fc40007f9e0ff */
[----:B---3--:R-:W-:-:S03]  /*67220*/  IADD3 R7, P5, R7, R252, RZ ;  /* 0x000000fc07077210 */ /* 0x008fc60007fbe0ff */
[----:B------:R2:W-:Y:S01]  /*67230*/  STL [R1+0x20a4], R11 ;  /* 0x0020a40b01007387 */ /* 0x0005e20000100800 */
[----:B-1----:R-:W-:Y:S02]  /*67240*/  IMAD.MOV.U32 R4, RZ, RZ, R11 ;  /* 0x000000ffff047224 */ /* 0x002fe400078e000b */
[----:B-----5:R-:W-:Y:S01]  /*67250*/  IMAD.X R13, R13, 0x1, R2, P4 ;  /* 0x000000010d0d7824 */ /* 0x020fe200020e0602 */
[----:B------:R-:W-:-:S04]  /*67260*/  IADD3.X R9, R9, R2, RZ, P5, !PT ;  /* 0x0000000209097210 */ /* 0x000fc80002ffe4ff */
[----:B------:R1:W-:Y:S04]  /*67270*/  STL [R1+0x20a0], R13 ;  /* 0x0020a00d01007387 */ /* 0x0003e80000100800 */
[----:B------:R3:W-:Y:S04]  /*67280*/  STL [R1+0x20e4], R7 ;  /* 0x0020e40701007387 */ /* 0x0007e80000100800 */
[----:B--2---:R-:W2:Y:S01]  /*67290*/  LDL.LU R11, [R1+0x2220] ;  /* 0x00222000010b7983 */ /* 0x004ea20000300800 */
[----:B------:R-:W-:-:S03]  /*672a0*/  IMAD.MOV.U32 R5, RZ, RZ, R13 ;  /* 0x000000ffff057224 */ /* 0x000fc600078e000d */
[----:B------:R5:W-:Y:S04]  /*672b0*/  STL [R1+0x20e0], R9 ;  /* 0x0020e00901007387 */ /* 0x000be80000100800 */
[----:B-1----:R-:W2:Y:S01]  /*672c0*/  LDL.LU R13, [R1+0x2260] ;  /* 0x00226000010d7983 */ /* 0x002ea20000300800 */
[----:B----4-:R-:W-:-:S03]  /*672d0*/  IADD3 R14, P4, R14, R252, RZ ;  /* 0x000000fc0e0e7210 */ /* 0x010fc60007f9e0ff */
[----:B------:R1:W-:Y:S01]  /*672e0*/  LDGSTS.E [R0+0x1880], [R4.64], P0 ;  /* 0x0188000004007fae */ /* 0x0003e2000812184a */
[----:B------:R-:W-:Y:S01]  /*672f0*/  IADD3 R18, P5, R18, R252, RZ ;  /* 0x000000fc12127210 */ /* 0x000fe20007fbe0ff */
[--C-:B------:R-:W-:Y:S02]  /*67300*/  IMAD.X R16, R16, 0x1, R2.reuse, P4 ;  /* 0x0000000110107824 */ /* 0x100fe400020e0602 */
[----:B-1----:R-:W-:Y:S02]  /*67310*/  IMAD.MOV.U32 R4, RZ, RZ, R7 ;  /* 0x000000ffff047224 */ /* 0x002fe400078e0007 */
[----:B------:R-:W-:Y:S01]  /*67320*/  IMAD.MOV.U32 R5, RZ, RZ, R9 ;  /* 0x000000ffff057224 */ /* 0x000fe200078e0009 */
[----:B---3--:R-:W3:Y:S01]  /*67330*/  LDL.LU R7, [R1+0x22a4] ;  /* 0x0022a40001077983 */ /* 0x008ee20000300800 */
[----:B------:R-:W-:-:S03]  /*67340*/  IMAD.X R19, R19, 0x1, R2, P5 ;  /* 0x0000000113137824 */ /* 0x000fc600028e0602 */
[----:B-----5:R-:W4:Y:S04]  /*67350*/  LDL.LU R9, [R1+0x22e4] ;  /* 0x0022e40001097983 */ /* 0x020f280000300800 */
[----:B------:R-:W-:Y:S04]  /*67360*/  STL [R1+0x2124], R14 ;  /* 0x0021240e01007387 */ /* 0x000fe80000100800 */
[----:B------:R1:W-:Y:S04]  /*67370*/  LDGSTS.E [R0+0x1c80], [R4.64], P0 ;  /* 0x01c8000004007fae */ /* 0x0003e8000812184a */
[----:B------:R5:W-:Y:S04]  /*67380*/  STL [R1+0x2120], R16 ;  /* 0x0021201001007387 */ /* 0x000be80000100800 */
[----:B------:R-:W-:Y:S01]  /*67390*/  STL [R1+0x2164], R18 ;  /* 0x0021641201007387 */ /* 0x000fe20000100800 */
[----:B-1----:R-:W-:-:S03]  /*673a0*/  IMAD.MOV.U32 R5, RZ, RZ, R16 ;  /* 0x000000ffff057224 */ /* 0x002fc600078e0010 */
[----:B-----5:R-:W4:Y:S01]  /*673b0*/  LDL.LU R16, [R1+0x22a0] ;  /* 0x0022a00001107983 */ /* 0x020f220000300800 */
[----:B------:R-:W-:-:S03]  /*673c0*/  IMAD.MOV.U32 R4, RZ, RZ, R14 ;  /* 0x000000ffff047224 */ /* 0x000fc600078e000e */
[----:B------:R-:W-:Y:S04]  /*673d0*/  STL [R1+0x2160], R19 ;  /* 0x0021601301007387 */ /* 0x000fe80000100800 */
[----:B------:R-:W4:Y:S01]  /*673e0*/  LDL.LU R14, [R1+0x22e0] ;  /* 0x0022e000010e7983 */ /* 0x000f220000300800 */
[----:B------:R-:W-:-:S03]  /*673f0*/  IADD3 R10, P4, R10, R252, RZ ;  /* 0x000000fc0a0a7210 */ /* 0x000fc60007f9e0ff */
[----:B------:R1:W-:Y:S01]  /*67400*/  LDGSTS.E [R0+0x2080], [R4.64], P0 ;  /* 0x0208000004007fae */ /* 0x0003e2000812184a */
[----:B------:R-:W-:-:S03]  /*67410*/  IADD3 R12, P5, R12, R252, RZ ;  /* 0x000000fc0c0c7210 */ /* 0x000fc60007fbe0ff */
[----:B------:R-:W-:Y:S01]  /*67420*/  STL [R1+0x21a4], R10 ;  /* 0x0021a40a01007387 */ /* 0x000fe20000100800 */
[----:B------:R-:W-:Y:S02]  /*67430*/  IMAD.X R15, R15, 0x1, R2, P4 ;  /* 0x000000010f0f7824 */ /* 0x000fe400020e0602 */
[----:B-1----:R-:W-:Y:S02]  /*67440*/  IMAD.MOV.U32 R4, RZ, RZ, R18 ;  /* 0x000000ffff047224 */ /* 0x002fe400078e0012 */
[----:B------:R-:W-:Y:S01]  /*67450*/  IMAD.MOV.U32 R5, RZ, RZ, R19 ;  /* 0x000000ffff057224 */ /* 0x000fe200078e0013 */
[----:B------:R1:W-:Y:S01]  /*67460*/  STL [R1+0x21a0], R15 ;  /* 0x0021a00f01007387 */ /* 0x0003e20000100800 */
[----:B------:R-:W-:-:S03]  /*67470*/  IMAD.X R17, R17, 0x1, R2, P5 ;  /* 0x0000000111117824 */ /* 0x000fc600028e0602 */
[----:B------:R1:W-:Y:S04]  /*67480*/  LDGSTS.E [R0+0x2480], [R4.64], P0 ;  /* 0x0248000004007fae */ /* 0x0003e8000812184a */
[----:B------:R-:W-:Y:S01]  /*67490*/  STL [R1+0x21e4], R12 ;  /* 0x0021e40c01007387 */ /* 0x000fe20000100800 */
[----:B-1----:R-:W-:Y:S02]  /*674a0*/  IMAD.MOV.U32 R4, RZ, RZ, R10 ;  /* 0x000000ffff047224 */ /* 0x002fe400078e000a */
[----:B------:R-:W-:Y:S02]  /*674b0*/  IMAD.MOV.U32 R5, RZ, RZ, R15 ;  /* 0x000000ffff057224 */ /* 0x000fe400078e000f */
[----:B------:R-:W4:Y:S04]  /*674c0*/  LDL.LU R15, [R1+0x2324] ;  /* 0x00232400010f7983 */ /* 0x000f280000300800 */
[----:B------:R1:W-:Y:S04]  /*674d0*/  STL [R1+0x21e0], R17 ;  /* 0x0021e01101007387 */ /* 0x0003e80000100800 */
[----:B------:R1:W-:Y:S04]  /*674e0*/  LDGSTS.E [R0+0x2880], [R4.64], P0 ;  /* 0x0288000004007fae */ /* 0x0003e8000812184a */
[----:B------:R-:W4:Y:S01]  /*674f0*/  LDL.LU R10, [R1+0x2364] ;  /* 0x00236400010a7983 */ /* 0x000f220000300800 */
[----:B-1----:R-:W-:-:S03]  /*67500*/  IMAD.MOV.U32 R5, RZ, RZ, R17 ;  /* 0x000000ffff057224 */ /* 0x002fc600078e0011 */
[----:B------:R-:W4:Y:S01]  /*67510*/  LDL.LU R17, [R1+0x2320] ;  /* 0x0023200001117983 */ /* 0x000f220000300800 */
[----:B------:R-:W-:Y:S01]  /*67520*/  IMAD.MOV.U32 R4, RZ, RZ, R12 ;  /* 0x000000ffff047224 */ /* 0x000fe200078e000c */
[-C--:B------:R-:W-:Y:S02]  /*67530*/  IADD3 R6, P4, R6, R252.reuse, RZ ;  /* 0x000000fc06067210 */ /* 0x080fe40007f9e0ff */
[----:B------:R-:W4:Y:S01]  /*67540*/  LDL.LU R12, [R1+0x2360] ;  /* 0x00236000010c7983 */ /* 0x000f220000300800 */
[----:B------:R-:W-:-:S03]  /*67550*/  IADD3 R8, P5, R8, R252, RZ ;  /* 0x000000fc08087210 */ /* 0x000fc60007fbe0ff */
[----:B------:R1:W-:Y:S04]  /*67560*/  LDGSTS.E [R0+0x2c80], [R4.64], P0 ;  /* 0x02c8000004007fae */ /* 0x0003e8000812184a */
[----:B------:R-:W-:Y:S01]  /*67570*/  STL [R1+0x2224], R6 ;  /* 0x0022240601007387 */ /* 0x000fe20000100800 */
[----:B-1----:R-:W-:Y:S02]  /*67580*/  IMAD.MOV.U32 R4, RZ, RZ, R6 ;  /* 0x000000ffff047224 */ /* 0x002fe400078e0006 */
[----:B--2---:R-:W-:-:S04]  /*67590*/  IMAD.X R11, R11, 0x1, R2, P4 ;  /* 0x000000010b0b7824 */ /* 0x004fc800020e0602 */
[----:B------:R-:W-:Y:S01]  /*675a0*/  IMAD.MOV.U32 R5, RZ, RZ, R11 ;  /* 0x000000ffff057224 */ /* 0x000fe200078e000b */
[----:B------:R1:W-:Y:S01]  /*675b0*/  STL [R1+0x2220], R11 ;  /* 0x0022200b01007387 */ /* 0x0003e20000100800 */
[----:B------:R-:W-:-:S03]  /*675c0*/  IMAD.X R13, R13, 0x1, R2, P5 ;  /* 0x000000010d0d7824 */ /* 0x000fc600028e0602 */
[----:B------:R-:W-:Y:S04]  /*675d0*/  STL [R1+0x2264], R8 ;  /* 0x0022640801007387 */ /* 0x000fe80000100800 */
[----:B------:R2:W-:Y:S04]  /*675e0*/  LDGSTS.E [R0+0x3080], [R4.64], P0 ;  /* 0x0308000004007fae */ /* 0x0005e8000812184a */
[----:B-1----:R-:W5:Y:S04]  /*675f0*/  LDL.LU R11, [R1+0x23a4] ;  /* 0x0023a400010b7983 */ /* 0x002f680000300800 */
[----:B------:R1:W-:Y:S04]  /*67600*/  STL [R1+0x2260], R13 ;  /* 0x0022600d01007387 */ /* 0x0003e80000100800 */
[----:B------:R-:W5:Y:S01]  /*67610*/  LDL.LU R6, [R1+0x23e4] ;  /* 0x0023e40001067983 */ /* 0x000f620000300800 */
[----:B--2---:R-:W-:-:S03]  /*67620*/  IMAD.MOV.U32 R5, RZ, RZ, R13 ;  /* 0x000000ffff057224 */ /* 0x004fc600078e000d */
[----:B-1----:R-:W2:Y:S01]  /*67630*/  LDL.LU R13, [R1+0x23a0] ;  /* 0x0023a000010d7983 */ /* 0x002ea20000300800 */
[----:B------:R-:W-:-:S03]  /*67640*/  IMAD.MOV.U32 R4, RZ, RZ, R8 ;  /* 0x000000ffff047224 */ /* 0x000fc600078e0008 */
[----:B------:R-:W2:Y:S01]  /*67650*/  LDL.LU R8, [R1+0x23e0] ;  /* 0x0023e00001087983 */ /* 0x000ea20000300800 */
[-C--:B---3--:R-:W-:Y:S02]  /*67660*/  IADD3 R7, P4, R7, R252.reuse, RZ ;  /* 0x000000fc07077210 */ /* 0x088fe40007f9e0ff */
[----:B----4-:R-:W-:Y:S01]  /*67670*/  IADD3 R9, P5, R9, R252, RZ ;  /* 0x000000fc09097210 */ /* 0x010fe20007fbe0ff */
[----:B------:R1:W-:Y:S04]  /*67680*/  LDGSTS.E [R0+0x3480], [R4.64], P0 ;  /* 0x0348000004007fae */ /* 0x0003e8000812184a */
[----:B------:R3:W-:Y:S01]  /*67690*/  STL [R1+0x22a4], R7 ;  /* 0x0022a40701007387 */ /* 0x0007e20000100800 */
[----:B------:R-:W-:Y:S02]  /*676a0*/  IMAD.X R16, R16, 0x1, R2, P4 ;  /* 0x0000000110107824 */ /* 0x000fe400020e0602 */
[----:B-1----:R-:W-:-:S03]  /*676b0*/  IMAD.MOV.U32 R4, RZ, RZ, R7 ;  /* 0x000000ffff047224 */ /* 0x002fc600078e0007 */
[----:B------:R-:W-:Y:S01]  /*676c0*/  STL [R1+0x22a0], R16 ;  /* 0x0022a01001007387 */ /* 0x000fe20000100800 */
[----:B------:R-:W-:Y:S01]  /*676d0*/  MOV R5, R16 ;  /* 0x0000001000057202 */ /* 0x000fe20000000f00 */
[----:B------:R-:W-:Y:S02]  /*676e0*/  IMAD.X R14, R14, 0x1, R2, P5 ;  /* 0x000000010e0e7824 */ /* 0x000fe400028e0602 */
[----:B------:R1:W-:Y:S04]  /*676f0*/  STL [R1+0x22e4], R9 ;  /* 0x0022e40901007387 */ /* 0x0003e80000100800 */
[----:B---3--:R-:W3:Y:S04]  /*67700*/  LDL.LU R7, [R1+0x2424] ;  /* 0x0024240001077983 */ /* 0x008ee80000300800 */
[----:B------:R4:W-:Y:S04]  /*67710*/  STL [R1+0x22e0], R14 ;  /* 0x0022e00e01007387 */ /* 0x0009e80000100800 */
[----:B------:R1:W-:Y:S04]  /*67720*/  LDGSTS.E [R0+0x3880], [R4.64], P0 ;  /* 0x0388000004007fae */ /* 0x0003e8000812184a */
[----:B------:R-:W3:Y:S01]  /*67730*/  LDL.LU R18, [R1+0x2464] ;  /* 0x0024640001127983 */ /* 0x000ee20000300800 */
[----:B-1----:R-:W-:-:S03]  /*67740*/  IMAD.MOV.U32 R4, RZ, RZ, R9 ;  /* 0x000000ffff047224 */ /* 0x002fc600078e0009 */
[----:B------:R-:W3:Y:S04]  /*67750*/  LDL.LU R9, [R1+0x2420] ;  /* 0x0024200001097983 */ /* 0x000ee80000300800 */
[----:B------:R-:W3:Y:S01]  /*67760*/  LDL.LU R19, [R1+0x2460] ;  /* 0x0024600001137983 */ /* 0x000ee20000300800 */
[----:B------:R-:W-:-:S03]  /*67770*/  IMAD.MOV.U32 R5, RZ, RZ, R14 ;  /* 0x000000ffff057224 */ /* 0x000fc600078e000e */
[----:B------:R-:W3:Y:S01]  /*67780*/  LDL.LU R16, [R1+0x24a4] ;  /* 0x0024a40001107983 */ /* 0x000ee20000300800 */
[----:B------:R-:W-:-:S03]  /*67790*/  IADD3 R15, P4, R15, R252, RZ ;  /* 0x000000fc0f0f7210 */ /* 0x000fc60007f9e0ff */
[----:B----4-:R-:W4:Y:S04]  /*677a0*/  LDL.LU R14, [R1+0x24e4] ;  /* 0x0024e400010e7983 */ /* 0x010f280000300800 */
[----:B------:R-:W-:Y:S04]  /*677b0*/  STL [R1+0x2324], R15 ;  /* 0x0023240f01007387 */ /* 0x000fe80000100800 */
[----:B------:R1:W-:Y:S01]  /*677c0*/  LDGSTS.E [R0+0x3c80], [R4.64], P0 ;  /* 0x03c8000004007fae */ /* 0x0003e2000812184a */
[----:B------:R-:W-:Y:S01]  /*677d0*/  IADD3 R10, P5, R10, R252, RZ ;  /* 0x000000fc0a0a7210 */ /* 0x000fe20007fbe0ff */
[----:B------:R-:W-:-:S04]  /*677e0*/  IMAD.X R17, R17, 0x1, R2, P4 ;  /* 0x0000000111117824 */ /* 0x000fc800020e0602 */
[----:B------:R-:W-:Y:S01]  /*677f0*/  IMAD.X R12, R12, 0x1, R2, P5 ;  /* 0x000000010c0c7824 */ /* 0x000fe200028e0602 */
[----:B------:R1:W-:Y:S02]  /*67800*/  STL [R1+0x2320], R17 ;  /* 0x0023201101007387 */ /* 0x0003e40000100800 */
[----:B-1----:R-:W-:Y:S02]  /*67810*/  IMAD.MOV.U32 R5, RZ, RZ, R17 ;  /* 0x000000ffff057224 */ /* 0x002fe400078e0011 */
[----:B------:R-:W-:Y:S01]  /*67820*/  STL [R1+0x2364], R10 ;  /* 0x0023640a01007387 */ /* 0x000fe20000100800 */
[----:B------:R-:W-:-:S03]  /*67830*/  IMAD.MOV.U32 R4, RZ, RZ, R15 ;  /* 0x000000ffff047224 */ /* 0x000fc600078e000f */
[----:B------:R-:W4:Y:S04]  /*67840*/  LDL.LU R17, [R1+0x24a0] ;  /* 0x0024a00001117983 */ /* 0x000f280000300800 */
[----:B------:R1:W-:Y:S04]  /*67850*/  STL [R1+0x2360], R12 ;  /* 0x0023600c01007387 */ /* 0x0003e80000100800 */
[----:B------:R-:W4:Y:S04]  /*67860*/  LDL.LU R15, [R1+0x24e0] ;  /* 0x0024e000010f7983 */ /* 0x000f280000300800 */
[----:B------:R1:W-:Y:S02]  /*67870*/  LDGSTS.E [R0+0x4080], [R4.64], P0 ;  /* 0x0408000004007fae */ /* 0x0003e4000812184a */
[----:B-1----:R-:W-:-:S02]  /*67880*/  IMAD.MOV.U32 R4, RZ, RZ, R10 ;  /* 0x000000ffff047224 */ /* 0x002fc400078e000a */
[----:B------:R-:W-:Y:S02]  /*67890*/  IMAD.MOV.U32 R5, RZ, RZ, R12 ;  /* 0x000000ffff057224 */ /* 0x000fe400078e000c */
[----:B------:R-:W4:Y:S04]  /*678a0*/  LDL.LU R12, [R1+0x2524] ;  /* 0x00252400010c7983 */ /* 0x000f280000300800 */
[----:B------:R-:W4:Y:S04]  /*678b0*/  LDL.LU R10, [R1+0x2564] ;  /* 0x00256400010a7983 */ /* 0x000f280000300800 */
[----:B------:R1:W-:Y:S01]  /*678c0*/  LDGSTS.E [R0+0x4480], [R4.64], P0 ;  /* 0x0448000004007fae */ /* 0x0003e2000812184a */
[----:B-----5:R-:W-:-:S05]  /*678d0*/  IADD3 R11, P4, R11, R252, RZ ;  /* 0x000000fc0b0b7210 */ /* 0x020fca0007f9e0ff */
[----:B------:R-:W-:Y:S01]  /*678e0*/  STL [R1+0x23a4], R11 ;  /* 0x0023a40b01007387 */ /* 0x000fe20000100800 */
[----:B------:R-:W-:Y:S01]  /*678f0*/  IADD3 R6, P5, R6, R252, RZ ;  /* 0x000000fc06067210 */ /* 0x000fe20007fbe0ff */
[----:B--2---:R-:W-:-:S04]  /*67900*/  IMAD.X R13, R13, 0x1, R2, P4 ;  /* 0x000000010d0d7824 */ /* 0x004fc800020e0602 */
[----:B------:R-:W-:Y:S01]  /*67910*/  IMAD.X R8, R8, 0x1, R2, P5 ;  /* 0x0000000108087824 */ /* 0x000fe200028e0602 */
[----:B------:R2:W-:Y:S01]  /*67920*/  STL [R1+0x23a0], R13 ;  /* 0x0023a00d01007387 */ /* 0x0005e20000100800 */
[----:B-1----:R-:W-:-:S03]  /*67930*/  IMAD.MOV.U32 R5, RZ, RZ, R13 ;  /* 0x000000ffff057224 */ /* 0x002fc600078e000d */
[----:B------:R1:W-:Y:S01]  /*67940*/  STL [R1+0x23e4], R6 ;  /* 0x0023e40601007387 */ /* 0x0003e20000100800 */
[----:B------:R-:W-:-:S03]  /*67950*/  IMAD.MOV.U32 R4, RZ, RZ, R11 ;  /* 0x000000ffff047224 */ /* 0x000fc600078e000b */
[----:B--2---:R-:W2:Y:S04]  /*67960*/  LDL.LU R13, [R1+0x2520] ;  /* 0x00252000010d7983 */ /* 0x004ea80000300800 */
[----:B------:R5:W-:Y:S04]  /*67970*/  STL [R1+0x23e0], R8 ;  /* 0x0023e00801007387 */ /* 0x000be80000100800 */
[----:B------:R-:W2:Y:S04]  /*67980*/  LDL.LU R11, [R1+0x2560] ;  /* 0x00256000010b7983 */ /* 0x000ea80000300800 */
[----:B------:R1:W-:Y:S01]  /*67990*/  LDGSTS.E [R0+0x4880], [R4.64], P0 ;  /* 0x0488000004007fae */ /* 0x0003e2000812184a */
[----:B---3--:R-:W-:Y:S01]  /*679a0*/  IADD3 R7, P4, R7, R252, RZ ;  /* 0x000000fc07077210 */ /* 0x008fe20007f9e0ff */
[----:B-1----:R-:W-:-:S02]  /*679b0*/  IMAD.MOV.U32 R4, RZ, RZ, R6 ;  /* 0x000000ffff047224 */ /* 0x002fc400078e0006 */
[----:B------:R-:W-:Y:S01]  /*679c0*/  IMAD.MOV.U32 R5, RZ, RZ, R8 ;  /* 0x000000ffff057224 */ /* 0x000fe200078e0008 */
[----:B------:R-:W3:Y:S04]  /*679d0*/  LDL.LU R6, [R1+0x25a4] ;  /* 0x0025a40001067983 */ /* 0x000ee80000300800 */
[----:B-----5:R-:W5:Y:S01]  /*679e0*/  LDL.LU R8, [R1+0x25e4] ;  /* 0x0025e40001087983 */ /* 0x020f620000300800 */
[----:B------:R-:W-:-:S03]  /*679f0*/  IADD3 R18, P5, R18, R252, RZ ;  /* 0x000000fc12127210 */ /* 0x000fc60007fbe0ff */
[----:B------:R1:W-:Y:S04]  /*67a00*/  STL [R1+0x2424], R7 ;  /* 0x0024240701007387 */ /* 0x0003e80000100800 */
[----:B------:R1:W-:Y:S01]  /*67a10*/  LDGSTS.E [R0+0x4c80], [R4.64], P0 ;  /* 0x04c8000004007fae */ /* 0x0003e2000812184a */
[----:B------:R-:W-:-:S05]  /*67a20*/  IMAD.X R9, R9, 0x1, R2, P4 ;  /* 0x0000000109097824 */ /* 0x000fca00020e0602 */
[----:B------:R4:W-:Y:S01]  /*67a30*/  STL [R1+0x2420], R9 ;  /* 0x0024200901007387 */ /* 0x0009e20000100800 */
[----:B-1----:R-:W-:-:S03]  /*67a40*/  IMAD.MOV.U32 R4, RZ, RZ, R7 ;  /* 0x000000ffff047224 */ /* 0x002fc600078e0007 */
[----:B------:R-:W-:Y:S01]  /*67a50*/  STL [R1+0x2464], R18 ;  /* 0x0024641201007387 */ /* 0x000fe20000100800 */
[----:B------:R-:W-:-:S03]  /*67a60*/  IMAD.X R19, R19, 0x1, R2, P5 ;  /* 0x0000000113137824 */ /* 0x000fc600028e0602 */
[----:B------:R-:W5:Y:S01]  /*67a70*/  LDL.LU R7, [R1+0x25a0] ;  /* 0x0025a00001077983 */ /* 0x000f620000300800 */
[----:B------:R-:W-:-:S03]  /*67a80*/  IMAD.MOV.U32 R5, RZ, RZ, R9 ;  /* 0x000000ffff057224 */ /* 0x000fc600078e0009 */
[----:B------:R-:W-:Y:S04]  /*67a90*/  STL [R1+0x2460], R19 ;  /* 0x0024601301007387 */ /* 0x000fe80000100800 */
[----:B----4-:R-:W4:Y:S01]  /*67aa0*/  LDL.LU R9, [R1+0x25e0] ;  /* 0x0025e00001097983 */ /* 0x010f220000300800 */
[-C--:B------:R-:W-:Y:S02]  /*67ab0*/  IADD3 R16, P4, R16, R252.reuse, RZ ;  /* 0x000000fc10107210 */ /* 0x080fe40007f9e0ff */
[----:B------:R-:W-:Y:S01]  /*67ac0*/  IADD3 R14, P5, R14, R252, RZ ;  /* 0x000000fc0e0e7210 */ /* 0x000fe20007fbe0ff */
[----:B------:R1:W-:Y:S04]  /*67ad0*/  LDGSTS.E [R0+0x5080], [R4.64], P0 ;  /* 0x0508000004007fae */ /* 0x0003e8000812184a */
[----:B------:R1:W-:Y:S02]  /*67ae0*/  STL [R1+0x24a4], R16 ;  /* 0x0024a41001007387 */ /* 0x0003e40000100800 */
[----:B-1----:R-:W-:-:S02]  /*67af0*/  IMAD.MOV.U32 R4, RZ, RZ, R18 ;  /* 0x000000ffff047224 */ /* 0x002fc400078e0012 */
[----:B------:R-:W-:-:S05]  /*67b00*/  IMAD.MOV.U32 R5, RZ, RZ, R19 ;  /* 0x000000ffff057224 */ /* 0x000fca00078e0013 */
[----:B------:R1:W-:Y:S01]  /*67b10*/  LDGSTS.E [R0+0x5480], [R4.64], P0 ;  /* 0x0548000004007fae */ /* 0x0003e2000812184a */
[----:B------:R-:W-:-:S05]  /*67b20*/  IMAD.X R17, R17, 0x1, R2, P4 ;  /* 0x0000000111117824 */ /* 0x000fca00020e0602 */
[----:B------:R1:W-:Y:S02]  /*67b30*/  STL [R1+0x24a0], R17 ;  /* 0x0024a01101007387 */ /* 0x0003e40000100800 */
[----:B-1----:R-:W-:Y:S02]  /*67b40*/  IMAD.MOV.U32 R4, RZ, RZ, R16 ;  /* 0x000000ffff047224 */ /* 0x002fe400078e0010 */
[----:B------:R-:W-:Y:S01]  /*67b50*/  IMAD.X R15, R15, 0x1, R2, P5 ;  /* 0x000000010f0f7824 */ /* 0x000fe200028e0602 */
[----:B------:R-:W-:Y:S04]  /*67b60*/  STL [R1+0x24e4], R14 ;  /* 0x0024e40e01007387 */ /* 0x000fe80000100800 */
[----:B------:R-:W4:Y:S01]  /*67b70*/  LDL.LU R16, [R1+0x2624] ;  /* 0x0026240001107983 */ /* 0x000f220000300800 */
[----:B------:R-:W-:-:S03]  /*67b80*/  IMAD.MOV.U32 R5, RZ, RZ, R17 ;  /* 0x000000ffff057224 */ /* 0x000fc600078e0011 */
[----:B------:R-:W-:Y:S04]  /*67b90*/  STL [R1+0x24e0], R15 ;  /* 0x0024e00f01007387 */ /* 0x000fe80000100800 */
[----:B------:R-:W4:Y:S04]  /*67ba0*/  LDL.LU R18, [R1+0x2664] ;  /* 0x0026640001127983 */ /* 0x000f280000300800 */
[----:B------:R-:W4:Y:S01]  /*67bb0*/  LDL.LU R17, [R1+0x2620] ;  /* 0x0026200001117983 */ /* 0x000f220000300800 */
[----:B------:R-:W-:-:S03]  /*67bc0*/  IADD3 R12, P4, R12, R252, RZ ;  /* 0x000000fc0c0c7210 */ /* 0x000fc60007f9e0ff */
[----:B------:R-:W4:Y:S01]  /*67bd0*/  LDL.LU R19, [R1+0x2660] ;  /* 0x0026600001137983 */ /* 0x000f220000300800 */
[----:B------:R-:W-:-:S03]  /*67be0*/  IADD3 R10, P5, R10, R252, RZ ;  /* 0x000000fc0a0a7210 */ /* 0x000fc60007fbe0ff */
[----:B------:R-:W-:Y:S04]  /*67bf0*/  STL [R1+0x2524], R12 ;  /* 0x0025240c01007387 */ /* 0x000fe80000100800 */
[----:B------:R1:W-:Y:S01]  /*67c00*/  LDGSTS.E [R0+0x5880], [R4.64], P0 ;  /* 0x0588000004007fae */ /* 0x0003e2000812184a */
[----:B--2---:R-:W-:-:S05]  /*67c10*/  IMAD.X R13, R13, 0x1, R2, P4 ;  /* 0x000000010d0d7824 */ /* 0x004fca00020e0602 */
[----:B------:R-:W-:Y:S01]  /*67c20*/  STL [R1+0x2520], R13 ;  /* 0x0025200d01007387 */ /* 0x000fe20000100800 */
[----:B------:R-:W-:-:S03]  /*67c30*/  IMAD.X R11, R11, 0x1, R2, P5 ;  /* 0x000000010b0b7824 */ /* 0x000fc600028e0602 */
[----:B------:R-:W-:Y:S04]  /*67c40*/  STL [R1+0x2564], R10 ;  /* 0x0025640a01007387 */ /* 0x000fe80000100800 */
[----:B------:R-:W2:Y:S04]  /*67c50*/  LDL.LU R24, [R1+0x26a4] ;  /* 0x0026a40001187983 */ /* 0x000ea80000300800 */
[----:B------:R-:W-:Y:S04]  /*67c60*/  STL [R1+0x2560], R11 ;  /* 0x0025600b01007387 */ /* 0x000fe80000100800 */
[----:B------:R-:W2:Y:S04]  /*67c70*/  LDL.LU R26, [R1+0x26e4] ;  /* 0x0026e400011a7983 */ /* 0x000ea80000300800 */
[----:B------:R-:W2:Y:S04]  /*67c80*/  LDL.LU R25, [R1+0x26a0] ;  /* 0x0026a00001197983 */ /* 0x000ea80000300800 */
[----:B------:R-:W2:Y:S01]  /*67c90*/  LDL.LU R27, [R1+0x26e0] ;  /* 0x0026e000011b7983 */ /* 0x000ea20000300800 */
[----:B-1----:R-:W-:Y:S01]  /*67ca0*/  IMAD.MOV.U32 R4, RZ, RZ, R14 ;  /* 0x000000ffff047224 */ /* 0x002fe200078e000e */
[----:B------:R-:W-:-:S02]  /*67cb0*/  MOV R5, R15 ;  /* 0x0000000f00057202 */ /* 0x000fc40000000f00 */
[----:B---3--:R-:W-:-:S03]  /*67cc0*/  IADD3 R6, P4, R6, R252, RZ ;  /* 0x000000fc06067210 */ /* 0x008fc60007f9e0ff */
[----:B------:R1:W-:Y:S01]  /*67cd0*/  LDGSTS.E [R0+0x5c80], [R4.64], P0 ;  /* 0x05c8000004007fae */ /* 0x0003e2000812184a */
[----:B-----5:R-:W-:Y:S01]  /*67ce0*/  IADD3 R8, P5, R8, R252, RZ ;  /* 0x000000fc08087210 */ /* 0x020fe20007fbe0ff */
[----:B-1----:R-:W-:Y:S02]  /*67cf0*/  IMAD.MOV.U32 R4, RZ, RZ, R12 ;  /* 0x000000ffff047224 */ /* 0x002fe400078e000c */
[----:B------:R-:W-:-:S05]  /*67d00*/  IMAD.MOV.U32 R5, RZ, RZ, R13 ;  /* 0x000000ffff057224 */ /* 0x000fca00078e000d */
[----:B------:R1:W-:Y:S01]  /*67d10*/  LDGSTS.E [R0+0x6080], [R4.64], P0 ;  /* 0x0608000004007fae */ /* 0x0003e2000812184a */
[----:B------:R-:W-:-:S03]  /*67d20*/  IMAD.X R7, R7, 0x1, R2, P4 ;  /* 0x0000000107077824 */ /* 0x000fc600020e0602 */
[----:B------:R-:W-:Y:S01]  /*67d30*/  STL [R1+0x25a4], R6 ;  /* 0x0025a40601007387 */ /* 0x000fe20000100800 */
[----:B-1----:R-:W-:Y:S02]  /*67d40*/  IMAD.MOV.U32 R4, RZ, RZ, R10 ;  /* 0x000000ffff047224 */ /* 0x002fe400078e000a */
[----:B------:R-:W-:Y:S01]  /*67d50*/  IMAD.MOV.U32 R5, RZ, RZ, R11 ;  /* 0x000000ffff057224 */ /* 0x000fe200078e000b */
[----:B------:R1:W-:Y:S01]  /*67d60*/  STL [R1+0x25a0], R7 ;  /* 0x0025a00701007387 */ /* 0x0003e20000100800 */
[----:B----4-:R-:W-:-:S03]  /*67d70*/  IMAD.X R9, R9, 0x1, R2, P5 ;  /* 0x0000000109097824 */ /* 0x010fc600028e0602 */
[----:B------:R3:W-:Y:S04]  /*67d80*/  LDGSTS.E [R0+0x6480], [R4.64], P0 ;  /* 0x0648000004007fae */ /* 0x0007e8000812184a */
[----:B------:R-:W-:Y:S01]  /*67d90*/  STL [R1+0x25e4], R8 ;  /* 0x0025e40801007387 */ /* 0x000fe20000100800 */
[----:B---3--:R-:W-:Y:S02]  /*67da0*/  IMAD.MOV.U32 R4, RZ, RZ, R6 ;  /* 0x000000ffff047224 */ /* 0x008fe400078e0006 */
[----:B------:R-:W-:Y:S02]  /*67db0*/  IMAD.MOV.U32 R5, RZ, RZ, R7 ;  /* 0x000000ffff057224 */ /* 0x000fe400078e0007 */
[----:B-1----:R-:W3:Y:S04]  /*67dc0*/  LDL.LU.64 R6, [R1+0x1ce0] ;  /* 0x001ce00001067983 */ /* 0x002ee80000300a00 */
[----:B------:R1:W-:Y:S04]  /*67dd0*/  LDGSTS.E [R0+0x6880], [R4.64], P0 ;  /* 0x0688000004007fae */ /* 0x0003e8000812184a */
[----:B------:R4:W-:Y:S01]  /*67de0*/  STL [R1+0x25e0], R9 ;  /* 0x0025e00901007387 */ /* 0x0009e20000100800 */
[----:B-1----:R-:W-:-:S02]  /*67df0*/  IMAD.MOV.U32 R4, RZ, RZ, R8 ;  /* 0x000000ffff047224 */ /* 0x002fc400078e0008 */
[----:B------:R-:W-:Y:S02]  /*67e00*/  IMAD.MOV.U32 R5, RZ, RZ, R9 ;  /* 0x000000ffff057224 */ /* 0x000fe400078e0009 */
[----:B----4-:R-:W4:Y:S04]  /*67e10*/  LDL.LU.64 R8, [R1+0x1ca0] ;  /* 0x001ca00001087983 */ /* 0x010f280000300a00 */
[----:B------:R-:W4:Y:S01]  /*67e20*/  LDL.LU.64 R10, [R1+0x1c60] ;  /* 0x001c6000010a7983 */ /* 0x000f220000300a00 */
[----:B------:R-:W-:-:S03]  /*67e30*/  IADD3 R16, P4, R16, R252, RZ ;  /* 0x000000fc10107210 */ /* 0x000fc60007f9e0ff */
[----:B------:R-:W3:Y:S01]  /*67e40*/  LDL.LU.64 R12, [R1+0x1c20] ;  /* 0x001c2000010c7983 */ /* 0x000ee20000300a00 */
[----:B------:R-:W-:Y:S01]  /*67e50*/  IADD3 R18, P5, R18, R252, RZ ;  /* 0x000000fc12127210 */ /* 0x000fe20007fbe0ff */
[--C-:B------:R-:W-:Y:S02]  /*67e60*/  IMAD.X R17, R17, 0x1, R2.reuse, P4 ;  /* 0x0000000111117824 */ /* 0x100fe400020e0602 */
[----:B------:R-:W3:Y:S04]  /*67e70*/  LDL.LU.64 R14, [R1+0x1be0] ;  /* 0x001be000010e7983 */ /* 0x000ee80000300a00 */
[----:B------:R-:W-:Y:S01]  /*67e80*/  STL [R1+0x2624], R16 ;  /* 0x0026241001007387 */ /* 0x000fe20000100800 */
[----:B------:R-:W-:-:S03]  /*67e90*/  IMAD.X R19, R19, 0x1, R2, P5 ;  /* 0x0000000113137824 */ /* 0x000fc600028e0602 */
[----:B------:R1:W-:Y:S04]  /*67ea0*/  LDGSTS.E [R0+0x6c80], [R4.64], P0 ;  /* 0x06c8000004007fae */ /* 0x0003e8000812184a */
[----:B------:R1:W-:Y:S04]  /*67eb0*/  STL [R1+0x2620], R17 ;  /* 0x0026201101007387 */ /* 0x0003e80000100800 */
[----:B------:R-:W-:Y:S01]  /*67ec0*/  STL [R1+0x2664], R18 ;  /* 0x0026641201007387 */ /* 0x000fe20000100800 */
[----:B-1----:R-:W-:Y:S02]  /*67ed0*/  IMAD.MOV.U32 R4, RZ, RZ, R16 ;  /* 0x000000ffff047224 */ /* 0x002fe400078e0010 */
[----:B------:R-:W-:-:S02]  /*67ee0*/  IMAD.MOV.U32 R5, RZ, RZ, R17 ;  /* 0x000000ffff057224 */ /* 0x000fc400078e0011 */
[----:B------:R-:W3:Y:S04]  /*67ef0*/  LDL.LU.64 R16, [R1+0x1790] ;  /* 0x0017900001107983 */ /* 0x000ee80000300a00 */
[----:B------:R1:W-:Y:S04]  /*67f00*/  LDGSTS.E [R0+0x7080], [R4.64], P0 ;  /* 0x0708000004007fae */ /* 0x0003e8000812184a */
[----:B------:R1:W-:Y:S02]  /*67f10*/  STL [R1+0x2660], R19 ;  /* 0x0026601301007387 */ /* 0x0003e40000100800 */
[----:B-1----:R-:W-:-:S02]  /*67f20*/  IMAD.MOV.U32 R4, RZ, RZ, R18 ;  /* 0x000000ffff047224 */ /* 0x002fc400078e0012 */
[----:B------:R-:W-:Y:S02]  /*67f30*/  IMAD.MOV.U32 R5, RZ, RZ, R19 ;  /* 0x000000ffff057224 */ /* 0x000fe400078e0013 */
[----:B------:R-:W4:Y:S04]  /*67f40*/  LDL.LU.64 R18, [R1+0x1ba0] ;  /* 0x001ba00001127983 */ /* 0x000f280000300a00 */
[----:B------:R-:W4:Y:S04]  /*67f50*/  LDL.LU.64 R20, [R1+0x1b60] ;  /* 0x001b600001147983 */ /* 0x000f280000300a00 */
[----:B------:R-:W4:Y:S04]  /*67f60*/  LDL.LU.64 R22, [R1+0x1b20] ;  /* 0x001b200001167983 */ /* 0x000f280000300a00 */
[----:B------:R1:W-:Y:S01]  /*67f70*/  LDGSTS.E [R0+0x7480], [R4.64], P0 ;  /* 0x0748000004007fae */ /* 0x0003e2000812184a */
[----:B--2---:R-:W-:-:S05]  /*67f80*/  IADD3 R24, P4, R24, R252, RZ ;  /* 0x000000fc18187210 */ /* 0x004fca0007f9e0ff */
        /* <DEDUP_REMOVED lines=11> */
[----:B--2---:R-:W-:-:S02]  /*68040*/  IMAD.MOV.U32 R4, RZ, RZ, R26 ;  /* 0x000000ffff047224 */ /* 0x004fc400078e001a */
[----:B------:R-:W-:Y:S02]  /*68050*/  IMAD.MOV.U32 R5, RZ, RZ, R27 ;  /* 0x000000ffff057224 */ /* 0x000fe400078e001b */
        /* <DEDUP_REMOVED lines=22> */
[----:B------:R3:W-:Y:S02]  /*681c0*/  LDGSTS.E [R0+0x7c80], [R4.64], P0 ;  /* 0x07c8000004007fae */ /* 0x0007e4000812184a */
[----:B---3--:R-:W-:-:S05]  /*681d0*/  IADD3 R5, P4, R6, R252, RZ ;  /* 0x000000fc06057210 */ /* 0x008fca0007f9e0ff */
[----:B------:R-:W-:Y:S01]  /*681e0*/  IMAD.X R4, R7, 0x1, R2, P4 ;  /* 0x0000000107047824 */ /* 0x000fe200020e0602 */
[----:B----4-:R-:W-:-:S04]  /*681f0*/  IADD3 R7, P4, R8, R252, RZ ;  /* 0x000000fc08077210 */ /* 0x010fc80007f9e0ff */
        /* <DEDUP_REMOVED lines=15> */
[----:B------:R-:W-:Y:S02]  /*682f0*/  LOP3.LUT R5, R5, R4, RZ, 0x3c, !PT ;  /* 0x0000000405057212 */ /* 0x000fe400078e3cff */
[----:B------:R-:W-:Y:S02]  /*68300*/  LOP3.LUT R7, R7, R6, RZ, 0x3c, !PT ;  /* 0x0000000607077212 */ /* 0x000fe400078e3cff */
[----:B------:R-:W-:Y:S02]  /*68310*/  LOP3.LUT R9, R9, R8, RZ, 0x3c, !PT ;  /* 0x0000000809097212 */ /* 0x000fe400078e3cff */
[----:B-----5:R-:W-:-:S05]  /*68320*/  IADD3 R23, P4, R24, R252, RZ ;  /* 0x000000fc18177210 */ /* 0x020fca0007f9e0ff */
[----:B------:R-:W-:Y:S01]  /*68330*/  IMAD.X R22, R25, 0x1, R2, P4 ;  /* 0x0000000119167824 */ /* 0x000fe200020e0602 */
[----:B--2---:R-:W-:-:S05]  /*68340*/  IADD3 R25, P4, R26, R252, RZ ;  /* 0x000000fc1a197210 */ /* 0x004fca0007f9e0ff */
        /* <DEDUP_REMOVED lines=33> */
[----:B------:R-:W-:-:S04]  /*68560*/  IADD3 R59, P4, R60, R252, RZ ;  /* 0x000000fc3c3b7210 */ /* 0x000fc80007f9e0ff */
[----:B------:R-:W-:Y:S02]  /*68570*/  IADD3.X R58, R61, R2, RZ, P4, !PT ;  /* 0x000000023d3a7210 */ /* 0x000fe400027fe4ff */
[----:B------:R-:W-:-:S05]  /*68580*/  IADD3 R61, P4, R62, R252, RZ ;  /* 0x000000fc3e3d7210 */ /* 0x000fca0007f9e0ff */
[----:B------:R-:W-:Y:S01]  /*68590*/  IMAD.X R60, R63, 0x1, R2, P4 ;  /* 0x000000013f3c7824 */ /* 0x000fe200020e0602 */
[----:B------:R-:W-:Y:S02]  /*685a0*/  IADD3 R63, P4, R64, R252, RZ ;  /* 0x000000fc403f7210 */ /* 0x000fe40007f9e0ff */
[----:B------:R-:W-:-:S03]  /*685b0*/  LOP3.LUT R11, R11, R10, RZ, 0x3c, !PT ;  /* 0x0000000a0b0b7212 */ /* 0x000fc600078e3cff */
[--C-:B------:R-:W-:Y:S01]  /*685c0*/  IMAD.X R62, R65, 0x1, R2.reuse, P4 ;  /* 0x00000001413e7824 */ /* 0x100fe200020e0602 */
[----:B------:R-:W-:Y:S02]  /*685d0*/  IADD3 R65, P4, R66, R252, RZ ;  /* 0x000000fc42417210 */ /* 0x000fe40007f9e0ff */
[----:B------:R-:W-:Y:S02]  /*685e0*/  LOP3.LUT R4, R5, R4, RZ, 0x3c, !PT ;  /* 0x0000000405047212 */ /* 0x000fe400078e3cff */
[----:B------:R-:W-:Y:S01]  /*685f0*/  LOP3.LUT R13, R13, R12, RZ, 0x3c, !PT ;  /* 0x0000000c0d0d7212 */ /* 0x000fe200078e3cff */
[----:B------:R-:W-:Y:S01]  /*68600*/  IMAD.X R64, R67, 0x1, R2, P4 ;  /* 0x0000000143407824 */ /* 0x000fe200020e0602 */
[----:B------:R-:W-:Y:S02]  /*68610*/  LOP3.LUT R6, R7, R6, RZ, 0x3c, !PT ;  /* 0x0000000607067212 */ /* 0x000fe400078e3cff */
[----:B------:R-:W-:Y:S02]  /*68620*/  LOP3.LUT R8, R9, R8, RZ, 0x3c, !PT ;  /* 0x0000000809087212 */ /* 0x000fe400078e3cff */
[----:B------:R-:W-:-:S02]  /*68630*/  LOP3.LUT R17, R17, R16, RZ, 0x3c, !PT ;  /* 0x0000001011117212 */ /* 0x000fc400078e3cff */
[----:B------:R-:W-:Y:S02]  /*68640*/  IADD3 R67, P4, R72, R252, RZ ;  /* 0x000000fc48437210 */ /* 0x000fe40007f9e0ff */
[----:B------:R-:W-:Y:S02]  /*68650*/  LOP3.LUT R10, R11, R10, RZ, 0x3c, !PT ;  /* 0x0000000a0b0a7212 */ /* 0x000fe400078e3cff */
[----:B------:R-:W-:Y:S02]  /*68660*/  LOP3.LUT R19, R19, R18, RZ, 0x3c, !PT ;  /* 0x0000001213137212 */ /* 0x000fe400078e3cff */
[----:B------:R-:W-:Y:S02]  /*68670*/  LOP3.LUT R5, R5, R4, RZ, 0x3c, !PT ;  /* 0x0000000405057212 */ /* 0x000fe400078e3cff */
[----:B------:R-:W-:Y:S02]  /*68680*/  LOP3.LUT R12, R13, R12, RZ, 0x3c, !PT ;  /* 0x0000000c0d0c7212 */ /* 0x000fe400078e3cff */
[----:B------:R-:W-:-:S02]  /*68690*/  LOP3.LUT R21, R21, R20, RZ, 0x3c, !PT ;  /* 0x0000001415157212 */ /* 0x000fc400078e3cff */
[----:B------:R-:W-:Y:S02]  /*686a0*/  LOP3.LUT R7, R7, R6, RZ, 0x3c, !PT ;  /* 0x0000000607077212 */ /* 0x000fe400078e3cff */
[----:B------:R-:W-:Y:S02]  /*686b0*/  LOP3.LUT R23, R23, R22, RZ, 0x3c, !PT ;  /* 0x0000001617177212 */ /* 0x000fe400078e3cff */
[----:B------:R-:W-:Y:S02]  /*686c0*/  LOP3.LUT R9, R9, R8, RZ, 0x3c, !PT ;  /* 0x0000000809097212 */ /* 0x000fe400078e3cff */
[----:B------:R-:W-:Y:S02]  /*686d0*/  LOP3.LUT R16, R17, R16, RZ, 0x3c, !PT ;  /* 0x0000001011107212 */ /* 0x000fe400078e3cff */
[----:B------:R-:W-:Y:S01]  /*686e0*/  LOP3.LUT R25, R25, R24, RZ, 0x3c, !PT ;  /* 0x0000001819197212 */ /* 0x000fe200078e3cff */
[----:B------:R-:W-:Y:S01]  /*686f0*/  IMAD.X R66, R73, 0x1, R2, P4 ;  /* 0x0000000149427824 */ /* 0x000fe200020e0602 */
[----:B------:R-:W-:-:S02]  /*68700*/  LOP3.LUT R11, R11, R10, RZ, 0x3c, !PT ;  /* 0x0000000a0b0b7212 */ /* 0x000fc400078e3cff */
[----:B------:R-:W-:Y:S02]  /*68710*/  LOP3.LUT R18, R19, R18, RZ, 0x3c, !PT ;  /* 0x0000001213127212 */ /* 0x000fe400078e3cff */
[----:B------:R-:W-:Y:S01]  /*68720*/  LOP3.LUT R27, R27, R26, RZ, 0x3c, !PT ;  /* 0x0000001a1b1b7212 */ /* 0x000fe200078e3cff */
[----:B------:R1:W-:Y:S01]  /*68730*/  STL.64 [R1+0x1ce0], R4 ;  /* 0x001ce00401007387 */ /* 0x0003e20000100a00 */
[----:B------:R-:W-:Y:S01]  /*68740*/  LOP3.LUT R13, R13, R12, RZ, 0x3c, !PT ;  /* 0x0000000c0d0d7212 */ /* 0x000fe200078e3cff */
[----:B------:R-:W-:Y:S01]  /*68750*/  IMAD.MOV.U32 R72, RZ, RZ, R15 ;  /* 0x000000ffff487224 */ /* 0x000fe200078e000f */
[----:B------:R-:W-:Y:S01]  /*68760*/  LOP3.LUT R20, R21, R20, RZ, 0x3c, !PT ;  /* 0x0000001415147212 */ /* 0x000fe200078e3cff */
[----:B------:R-:W-:Y:S01]  /*68770*/  IMAD.MOV.U32 R73, RZ, RZ, R14 ;  /* 0x000000ffff497224 */ /* 0x000fe200078e000e */
[----:B------:R-:W-:Y:S01]  /*68780*/  LOP3.LUT R29, R29, R28, RZ, 0x3c, !PT ;  /* 0x0000001c1d1d7212 */ /* 0x000fe200078e3cff */
[----:B------:R-:W-:Y:S01]  /*68790*/  STL.64 [R1+0x1ca0], R6 ;  /* 0x001ca00601007387 */ /* 0x000fe20000100a00 */
[----:B------:R-:W-:-:S02]  /*687a0*/  LOP3.LUT R22, R23, R22, RZ, 0x3c, !PT ;  /* 0x0000001617167212 */ /* 0x000fc400078e3cff */
[----:B------:R-:W-:Y:S01]  /*687b0*/  LOP3.LUT R31, R31, R30, RZ, 0x3c, !PT ;  /* 0x0000001e1f1f7212 */ /* 0x000fe200078e3cff */
[----:B------:R2:W-:Y:S01]  /*687c0*/  STL.64 [R1+0x1c60], R8 ;  /* 0x001c600801007387 */ /* 0x0005e20000100a00 */
[----:B------:R-:W-:Y:S02]  /*687d0*/  LOP3.LUT R17, R17, R16, RZ, 0x3c, !PT ;  /* 0x0000001011117212 */ /* 0x000fe400078e3cff */
[----:B------:R-:W-:Y:S02]  /*687e0*/  LOP3.LUT R24, R25, R24, RZ, 0x3c, !PT ;  /* 0x0000001819187212 */ /* 0x000fe400078e3cff */
[----:B------:R-:W-:Y:S01]  /*687f0*/  LOP3.LUT R33, R33, R32, RZ, 0x3c, !PT ;  /* 0x0000002021217212 */ /* 0x000fe200078e3cff */
[----:B------:R-:W-:Y:S01]  /*68800*/  STL.64 [R1+0x1c20], R10 ;  /* 0x001c200a01007387 */ /* 0x000fe20000100a00 */
[----:B------:R-:W-:Y:S02]  /*68810*/  LOP3.LUT R19, R19, R18, RZ, 0x3c, !PT ;  /* 0x0000001213137212 */ /* 0x000fe400078e3cff */
        /* <DEDUP_REMOVED lines=18> */
[----:B------:R-:W-:Y:S01]  /*68940*/  STL.64 [R1+0x1b20], R20 ;  /* 0x001b201401007387 */ /* 0x000fe20000100a00 */
        /* <DEDUP_REMOVED lines=79> */
[----:B------:R-:W3:Y:S04]  /*68e40*/  LDL.LU R14, [R1+0x1fac] ;  /* 0x001fac00010e7983 */ /* 0x000ee80000300800 */
[----:B------:R4:W-:Y:S04]  /*68e50*/  LDGSTS.E [R0+0x9480], [R16.64], P0 ;  /* 0x0948000010007fae */ /* 0x0009e8000812184a */
[----:B-1----:R-:W3:Y:S04]  /*68e60*/  LDL.LU R10, [R1+0x1fec] ;  /* 0x001fec00010a7983 */ /* 0x002ee80000300800 */
[----:B------:R1:W-:Y:S04]  /*68e70*/  LDGSTS.E [R0+0x9880], [R18.64], P0 ;  /* 0x0988000012007fae */ /* 0x0003e8000812184a */
[----:B----4-:R-:W4:Y:S04]  /*68e80*/  LDL.LU R16, [R1+0x1fa8] ;  /* 0x001fa80001107983 */ /* 0x010f280000300800 */
        /* <DEDUP_REMOVED lines=47> */
[-C--:B------:R-:W-:Y:S02]  /*69180*/  IADD3 R14, P4, R14, R252.reuse, RZ ;  /* 0x000000fc0e0e7210 */ /* 0x080fe40007f9e0ff */
[----:B------:R-:W-:Y:S01]  /*69190*/  IADD3 R10, P5, R10, R252, RZ ;  /* 0x000000fc0a0a7210 */ /* 0x000fe20007fbe0ff */
[----:B------:R1:W-:Y:S02]  /*691a0*/  LDGSTS.E [R0+0x500], [R4.64], P0 ;  /* 0x0050000004007fae */ /* 0x0003e4000812184a */
[--C-:B----4-:R-:W-:Y:S02]  /*691b0*/  IMAD.X R16, R16, 0x1, R2.reuse, P4 ;  /* 0x0000000110107824 */ /* 0x110fe400020e0602 */
        /* <DEDUP_REMOVED lines=30> */
[----:B-1----:R-:W-:Y:S01]  /*693a0*/  IMAD.MOV.U32 R4, RZ, RZ, R6 ;  /* 0x000000ffff047224 */ /* 0x002fe200078e0006 */
[----:B------:R-:W-:Y:S01]  /*693b0*/  MOV R5, R8 ;  /* 0x0000000800057202 */ /* 0x000fe20000000f00 */
[----:B------:R-:W4:Y:S04]  /*693c0*/  LDL.LU R6, [R1+0x222c] ;  /* 0x00222c0001067983 */ /* 0x000f280000300800 */
[----:B------:R-:W4:Y:S04]  /*693d0*/  LDL.LU R8, [R1+0x226c] ;  /* 0x00226c0001087983 */ /* 0x000f280000300800 */
[----:B------:R1:W-:Y:S01]  /*693e0*/  LDGSTS.E [R0+0x1500], [R4.64], P0 ;  /* 0x0150000004007fae */ /* 0x0003e2000812184a */
[----:B--2---:R-:W-:-:S02]  /*693f0*/  IADD3 R11, P4, R11, R252, RZ ;  /* 0x000000fc0b0b7210 */ /* 0x004fc40007f9e0ff */
[----:B---3--:R-:W-:-:S03]  /*69400*/  IADD3 R7, P5, R7, R252, RZ ;  /* 0x000000fc07077210 */ /* 0x008fc60007fbe0ff */
[----:B------:R2:W-:Y:S01]  /*69410*/  STL [R1+0x20ac], R11 ;  /* 0x0020ac0b01007387 */ /* 0x0005e20000100800 */
[----:B-1----:R-:W-:Y:S02]  /*69420*/  IMAD.MOV.U32 R4, RZ, RZ, R11 ;  /* 0x000000ffff047224 */ /* 0x002fe400078e000b */
[--C-:B-----5:R-:W-:Y:S02]  /*69430*/  IMAD.X R13, R13, 0x1, R2.reuse, P4 ;  /* 0x000000010d0d7824 */ /* 0x120fe400020e0602 */
[----:B------:R-:W-:-:S03]  /*69440*/  IMAD.X R9, R9, 0x1, R2, P5 ;  /* 0x0000000109097824 */ /* 0x000fc600028e0602 */
        /* <DEDUP_REMOVED lines=68> */
[----:B-1----:R-:W-:-:S02]  /*69890*/  IMAD.MOV.U32 R4, RZ, RZ, R7 ;  /* 0x000000ffff047224 */ /* 0x002fc400078e0007 */
[----:B------:R-:W-:Y:S01]  /*698a0*/  IMAD.MOV.U32 R5, RZ, RZ, R16 ;  /* 0x000000ffff057224 */ /* 0x000fe200078e0010 */
[----:B------:R-:W-:Y:S01]  /*698b0*/  STL [R1+0x22a8], R16 ;  /* 0x0022a81001007387 */ /* 0x000fe20000100800 */
[----:B------:R-:W-:-:S03]  /*698c0*/  IADD3.X R14, R14, R2, RZ, P5, !PT ;  /* 0x000000020e0e7210 */ /* 0x000fc60002ffe4ff */
        /* <DEDUP_REMOVED lines=73> */
[----:B------:R-:W-:-:S03]  /*69d60*/  MOV R5, R17 ;  /* 0x0000001100057202 */ /* 0x000fc60000000f00 */
        /* <DEDUP_REMOVED lines=17> */
[----:B-1----:R-:W-:-:S02]  /*69e80*/  IMAD.MOV.U32 R4, RZ, RZ, R14 ;  /* 0x000000ffff047224 */ /* 0x002fc400078e000e */
[----:B------:R-:W-:Y:S01]  /*69e90*/  IMAD.MOV.U32 R5, RZ, RZ, R15 ;  /* 0x000000ffff057224 */ /* 0x000fe200078e000f */
[----:B---3--:R-:W-:-:S04]  /*69ea0*/  IADD3 R6, P4, R6, R252, RZ ;  /* 0x000000fc06067210 */ /* 0x008fc80007f9e0ff */
        /* <DEDUP_REMOVED lines=55> */
[----:B--2---:R-:W-:Y:S01]  /*6a220*/  IMAD.MOV.U32 R4, RZ, RZ, R26 ;  /* 0x000000ffff047224 */ /* 0x004fe200078e001a */
[----:B------:R-:W-:-:S02]  /*6a230*/  MOV R5, R27 ;  /* 0x0000001b00057202 */ /* 0x000fc40000000f00 */
        /* <DEDUP_REMOVED lines=25> */
[----:B----4-:R-:W-:-:S05]  /*6a3d0*/  IADD3 R7, P4, R8, R252, RZ ;  /* 0x000000fc08077210 */ /* 0x010fca0007f9e0ff */
        /* <DEDUP_REMOVED lines=61> */
[--C-:B------:R-:W-:Y:S01]  /*6a7b0*/  IMAD.X R56, R59, 0x1, R2.reuse, P4 ;  /* 0x000000013b387824 */ /* 0x100fe200020e0602 */
[----:B------:R-:W-:Y:S02]  /*6a7c0*/  IADD3 R59, P4, R60, R252, RZ ;  /* 0x000000fc3c3b7210 */ /* 0x000fe40007f9e0ff */
[----:B------:R-:W-:Y:S02]  /*6a7d0*/  LOP3.LUT R19, R19, R18, RZ, 0x3c, !PT ;  /* 0x0000001213137212 */ /* 0x000fe400078e3cff */
[----:B------:R-:W-:Y:S01]  /*6a7e0*/  LOP3.LUT R5, R5, R4, RZ, 0x3c, !PT ;  /* 0x0000000405057212 */ /* 0x000fe200078e3cff */
[----:B------:R-:W-:Y:S01]  /*6a7f0*/  IMAD.X R58, R61, 0x1, R2, P4 ;  /* 0x000000013d3a7824 */ /* 0x000fe200020e0602 */
[----:B------:R-:W-:Y:S02]  /*6a800*/  IADD3 R61, P4, R62, R252, RZ ;  /* 0x000000fc3e3d7210 */ /* 0x000fe40007f9e0ff */
[----:B------:R-:W-:Y:S02]  /*6a810*/  LOP3.LUT R12, R13, R12, RZ, 0x3c, !PT ;  /* 0x0000000c0d0c7212 */ /* 0x000fe400078e3cff */
[----:B------:R-:W-:-:S02]  /*6a820*/  LOP3.LUT R21, R21, R20, RZ, 0x3c, !PT ;  /* 0x0000001415157212 */ /* 0x000fc400078e3cff */
        /* <DEDUP_REMOVED lines=8> */
[----:B------:R-:W-:Y:S01]  /*6a8b0*/  LOP3.LUT R27, R27, R26, RZ, 0x3c, !PT ;  /* 0x0000001a1b1b7212 */ /* 0x000fe200078e3cff */
[----:B------:R-:W-:Y:S01]  /*6a8c0*/  IMAD.X R60, R63, 0x1, R2, P4 ;  /* 0x000000013f3c7824 */ /* 0x000fe200020e0602 */
[----:B------:R-:W-:Y:S01]  /*6a8d0*/  LOP3.LUT R13, R13, R12, RZ, 0x3c, !PT ;  /* 0x0000000c0d0d7212 */ /* 0x000fe200078e3cff */
[----:B------:R1:W-:Y:S01]  /*6a8e0*/  STL.64 [R1+0x1cd8], R4 ;  /* 0x001cd80401007387 */ /* 0x0003e20000100a00 */
[----:B------:R-:W-:Y:S02]  /*6a8f0*/  LOP3.LUT R20, R21, R20, RZ, 0x3c, !PT ;  /* 0x0000001415147212 */ /* 0x000fe400078e3cff */
[----:B------:R-:W-:Y:S01]  /*6a900*/  LOP3.LUT R29, R29, R28, RZ, 0x3c, !PT ;  /* 0x0000001c1d1d7212 */ /* 0x000fe200078e3cff */
[----:B------:R-:W-:Y:S01]  /*6a910*/  STL.64 [R1+0x1c98], R6 ;  /* 0x001c980601007387 */ /* 0x000fe20000100a00 */
[----:B------:R-:W-:-:S02]  /*6a920*/  LOP3.LUT R15, R15, R14, RZ, 0x3c, !PT ;  /* 0x0000000e0f0f7212 */ /* 0x000fc400078e3cff */
[----:B------:R-:W-:Y:S02]  /*6a930*/  LOP3.LUT R22, R23, R22, RZ, 0x3c, !PT ;  /* 0x0000001617167212 */ /* 0x000fe400078e3cff */
[----:B------:R-:W-:Y:S01]  /*6a940*/  LOP3.LUT R31, R31, R30, RZ, 0x3c, !PT ;  /* 0x0000001e1f1f7212 */ /* 0x000fe200078e3cff */
[----:B------:R2:W-:Y:S01]  /*6a950*/  STL.64 [R1+0x1c58], R8 ;  /* 0x001c580801007387 */ /* 0x0005e20000100a00 */
[----:B------:R-:W-:Y:S02]  /*6a960*/  IADD3 R63, P4, R64, R252, RZ ;  /* 0x000000fc403f7210 */ /* 0x000fe40007f9e0ff */
[----:B------:R-:W-:Y:S01]  /*6a970*/  LOP3.LUT R17, R17, R16, RZ, 0x3c, !PT ;  /* 0x0000001011117212 */ /* 0x000fe200078e3cff */
[----:B------:R1:W-:Y:S01]  /*6a980*/  LDGSTS.E [R0+0x8100], [R4.64], P0 ;  /* 0x0810000004007fae */ /* 0x0003e2000812184a */
[----:B------:R-:W-:Y:S02]  /*6a990*/  LOP3.LUT R24, R25, R24, RZ, 0x3c, !PT ;  /* 0x0000001819187212 */ /* 0x000fe400078e3cff */
[----:B------:R-:W-:Y:S01]  /*6a9a0*/  LOP3.LUT R33, R33, R32, RZ, 0x3c, !PT ;  /* 0x0000002021217212 */ /* 0x000fe200078e3cff */
[----:B------:R-:W-:Y:S01]  /*6a9b0*/  STL.64 [R1+0x1c18], R10 ;  /* 0x001c180a01007387 */ /* 0x000fe20000100a00 */
        /* <DEDUP_REMOVED lines=20> */
[----:B------:R-:W-:Y:S01]  /*6ab00*/  STL.64 [R1+0x1ad8], R20 ;  /* 0x001ad81401007387 */ /* 0x000fe20000100a00 */
        /* <DEDUP_REMOVED lines=17> */
[----:B------:R-:W-:Y:S01]  /*6ac20*/  IMAD.X R64, R67, 0x1, R2, P4 ;  /* 0x0000000143407824 */ /* 0x000fe200020e0602 */
[----:B------:R-:W-:Y:S01]  /*6ac30*/  LOP3.LUT R37, R37, R36, RZ, 0x3c, !PT ;  /* 0x0000002425257212 */ /* 0x000fe200078e3cff */
[----:B------:R-:W-:Y:S01]  /*6ac40*/  STL.64 [R1+0x19d8], R28 ;  /* 0x0019d81c01007387 */ /* 0x000fe20000100a00 */
        /* <DEDUP_REMOVED lines=37> */
[----:B------:R-:W-:Y:S01]  /*6aea0*/  IMAD.X R66, R73, 0x1, R2, P4 ;  /* 0x0000000149427824 */ /* 0x000fe200020e0602 */
        /* <DEDUP_REMOVED lines=8> */
[----:B------:R-:W-:Y:S01]  /*6af30*/  LOP3.LUT R65, R65, R64, RZ, 0x3c, !PT ;  /* 0x0000004041417212 */ /* 0x000fe200078e3cff */
[----:B------:R-:W-:Y:S02]  /*6af40*/  IMAD.MOV.U32 R72, RZ, RZ, R67 ;  /* 0x000000ffff487224 */ /* 0x000fe400078e0043 */
[----:B------:R-:W-:Y:S01]  /*6af50*/  STL.64 [R1+0x1750], R54 ;  /* 0x0017503601007387 */ /* 0x000fe20000100a00 */
[----:B------:R-:W-:-:S03]  /*6af60*/  IMAD.MOV.U32 R73, RZ, RZ, R66 ;  /* 0x000000ffff497224 */ /* 0x000fc600078e0042 */
[----:B------:R-:W-:Y:S04]  /*6af70*/  STL.64 [R1+0x1748], R56 ;  /* 0x0017483801007387 */ /* 0x000fe80000100a00 */
[----:B------:R-:W-:Y:S04]  /*6af80*/  STL.64 [R1+0x1740], R58 ;  /* 0x0017403a01007387 */ /* 0x000fe80000100a00 */
[----:B------:R-:W-:Y:S04]  /*6af90*/  STL.64 [R1+0x1738], R60 ;  /* 0x0017383c01007387 */ /* 0x000fe80000100a00 */
[----:B------:R-:W-:Y:S04]  /*6afa0*/  STL.64 [R1+0x1730], R62 ;  /* 0x0017303e01007387 */ /* 0x000fe80000100a00 */
[----:B------:R-:W-:Y:S04]  /*6afb0*/  STL.64 [R1+0x1728], R64 ;  /* 0x0017284001007387 */ /* 0x000fe80000100a00 */
[----:B------:R-:W-:Y:S04]  /*6afc0*/  STL.64 [R1+0x1720], R72 ;  /* 0x0017204801007387 */ /* 0x000fe80000100a00 */
[----:B-1----:R-:W5:Y:S04]  /*6afd0*/  LDL.LU R4, [R1+0x1f34] ;  /* 0x001f340001047983 */ /* 0x002f680000300800 */
[----:B--2---:R-:W2:Y:S04]  /*6afe0*/  LDL.LU R9, [R1+0x1f74] ;  /* 0x001f740001097983 */ /* 0x004ea80000300800 */
[----:B------:R-:W2:Y:S04]  /*6aff0*/  LDL.LU R5, [R1+0x1f30] ;  /* 0x001f300001057983 */ /* 0x000ea80000300800 */
[----:B------:R1:W-:Y:S04]  /*6b000*/  LDGSTS.E [R0+0x8d00], [R10.64], P0 ;  /* 0x08d000000a007fae */ /* 0x0003e8000812184a */
[----:B------:R3:W-:Y:S04]  /*6b010*/  LDGSTS.E [R0+0x9100], [R12.64], P0 ;  /* 0x091000000c007fae */ /* 0x0007e8000812184a */
[----:B------:R4:W-:Y:S04]  /*6b020*/  LDGSTS.E [R0+0x9500], [R14.64], P0 ;  /* 0x095000000e007fae */ /* 0x0009e8000812184a */
[----:B------:R1:W-:Y:S04]  /*6b030*/  LDGSTS.E [R0+0x9900], [R16.64], P0 ;  /* 0x0990000010007fae */ /* 0x0003e8000812184a */
[----:B---3--:R-:W3:Y:S04]  /*6b040*/  LDL.LU R13, [R1+0x1f70] ;  /* 0x001f7000010d7983 */ /* 0x008ee80000300800 */
[----:B----4-:R-:W4:Y:S04]  /*6b050*/  LDL.LU R14, [R1+0x1fb4] ;  /* 0x001fb400010e7983 */ /* 0x010f280000300800 */
[----:B-1----:R-:W4:Y:S04]  /*6b060*/  LDL.LU R10, [R1+0x1ff4] ;  /* 0x001ff400010a7983 */ /* 0x002f280000300800 */
[----:B------:R-:W4:Y:S04]  /*6b070*/  LDL.LU R16, [R1+0x1fb0] ;  /* 0x001fb00001107983 */ /* 0x000f280000300800 */
        /* <DEDUP_REMOVED lines=33> */
[-C--:B-----5:R-:W-:Y:S02]  /*6b290*/  IADD3 R4, P4, R4, R252.reuse, RZ ;  /* 0x000000fc04047210 */ /* 0x0a0fe40007f9e0ff */
[----:B--2---:R-:W-:-:S03]  /*6b2a0*/  IADD3 R9, P5, R9, R252, RZ ;  /* 0x000000fc09097210 */ /* 0x004fc60007fbe0ff */
[----:B------:R-:W-:Y:S01]  /*6b2b0*/  STL [R1+0x1f34], R4 ;  /* 0x001f340401007387 */ /* 0x000fe20000100800 */
[----:B------:R-:W-:-:S03]  /*6b2c0*/  IMAD.X R5, R5, 0x1, R2, P4 ;  /* 0x0000000105057824 */ /* 0x000fc600020e0602 */
[----:B------:R-:W-:Y:S04]  /*6b2d0*/  STL [R1+0x1f74], R9 ;  /* 0x001f740901007387 */ /* 0x000fe80000100800 */
[----:B------:R1:W-:Y:S04]  /*6b2e0*/  STL [R1+0x1f30], R5 ;  /* 0x001f300501007387 */ /* 0x0003e80000100800 */
[----:B------:R-:W2:Y:S04]  /*6b2f0*/  LDL.LU R11, [R1+0x20b4] ;  /* 0x0020b400010b7983 */ /* 0x000ea80000300800 */
[----:B------:R-:W5:Y:S04]  /*6b300*/  LDL.LU R7, [R1+0x20f4] ;  /* 0x0020f40001077983 */ /* 0x000f680000300800 */
[----:B------:R1:W-:Y:S01]  /*6b310*/  LDGSTS.E [R0+0x180], [R4.64], P0 ;  /* 0x0018000004007fae */ /* 0x0003e2000812184a */
[----:B---3--:R-:W-:-:S05]  /*6b320*/  IMAD.X R13, R13, 0x1, R2, P5 ;  /* 0x000000010d0d7824 */ /* 0x008fca00028e0602 */
[----:B------:R3:W-:Y:S01]  /*6b330*/  STL [R1+0x1f70], R13 ;  /* 0x001f700d01007387 */ /* 0x0007e20000100800 */
[----:B-1----:R-:W-:-:S03]  /*6b340*/  IMAD.MOV.U32 R5, RZ, RZ, R13 ;  /* 0x000000ffff057224 */ /* 0x002fc600078e000d */
[----:B---3--:R-:W3:Y:S01]  /*6b350*/  LDL.LU R13, [R1+0x20b0] ;  /* 0x0020b000010d7983 */ /* 0x008ee20000300800 */
[----:B------:R-:W-:-:S03]  /*6b360*/  IMAD.MOV.U32 R4, RZ, RZ, R9 ;  /* 0x000000ffff047224 */ /* 0x000fc600078e0009 */
[----:B------:R-:W3:Y:S01]  /*6b370*/  LDL.LU R9, [R1+0x20f0] ;  /* 0x0020f00001097983 */ /* 0x000ee20000300800 */
        /* <DEDUP_REMOVED lines=21> */
[----:B------:R-:W4:Y:S04]  /*6b4d0*/  LDL.LU R12, [R1+0x21f4] ;  /* 0x0021f400010c7983 */ /* 0x000f280000300800 */
[----:B------:R1:W-:Y:S04]  /*6b4e0*/  STL [R1+0x2034], R15 ;  /* 0x0020340f01007387 */ /* 0x0003e80000100800 */
[----:B------:R1:W-:Y:S01]  /*6b4f0*/  LDGSTS.E [R0+0xd80], [R4.64], P0 ;  /* 0x00d8000004007fae */ /* 0x0003e2000812184a */
[----:B------:R-:W-:-:S03]  /*6b500*/  IADD3 R6, P5, R6, R252, RZ ;  /* 0x000000fc06067210 */ /* 0x000fc60007fbe0ff */
[----:B------:R1:W-:Y:S02]  /*6b510*/  STL [R1+0x2030], R17 ;  /* 0x0020301101007387 */ /* 0x0003e40000100800 */
[----:B------:R-:W-:Y:S02]  /*6b520*/  IMAD.X R8, R8, 0x1, R2, P5 ;  /* 0x0000000108087824 */ /* 0x000fe400028e0602 */
        /* <DEDUP_REMOVED lines=13> */
[----:B-----5:R-:W-:-:S03]  /*6b600*/  IADD3 R7, P5, R7, R252, RZ ;  /* 0x000000fc07077210 */ /* 0x020fc60007fbe0ff */
[----:B------:R2:W-:Y:S01]  /*6b610*/  STL [R1+0x20b4], R11 ;  /* 0x0020b40b01007387 */ /* 0x0005e20000100800 */
[----:B-1----:R-:W-:Y:S02]  /*6b620*/  IMAD.MOV.U32 R4, RZ, RZ, R11 ;  /* 0x000000ffff047224 */ /* 0x002fe400078e000b */
[--C-:B---3--:R-:W-:Y:S02]  /*6b630*/  IMAD.X R13, R13, 0x1, R2.reuse, P4 ;  /* 0x000000010d0d7824 */ /* 0x108fe400020e0602 */
        /* <DEDUP_REMOVED lines=27> */
[----:B------:R-:W-:Y:S01]  /*6b7f0*/  IADD3 R12, P5, R12, R252, RZ ;  /* 0x000000fc0c0c7210 */ /* 0x000fe20007fbe0ff */
[----:B------:R-:W-:Y:S02]  /*6b800*/  IMAD.X R15, R15, 0x1, R2, P4 ;  /* 0x000000010f0f7824 */ /* 0x000fe400020e0602 */
[----:B------:R-:W-:Y:S01]  /*6b810*/  STL [R1+0x21b4], R10 ;  /* 0x0021b40a01007387 */ /* 0x000fe20000100800 */
        /* <DEDUP_REMOVED lines=283> */
[----:B------:R-:W-:Y:S01]  /*6c9d0*/  LOP3.LUT R15, R15, R14, RZ, 0x3c, !PT ;  /* 0x0000000e0f0f7212 */ /* 0x000fe200078e3cff */
[----:B------:R-:W-:Y:S01]  /*6c9e0*/  IMAD.X R62, R65, 0x1, R2, P4 ;  /* 0x00000001413e7824 */ /* 0x000fe200020e0602 */
[----:B------:R-:W-:Y:S02]  /*6c9f0*/  LOP3.LUT R8, R9, R8, RZ, 0x3c, !PT ;  /* 0x0000000809087212 */ /* 0x000fe400078e3cff */
[----:B------:R-:W-:Y:S02]  /*6ca00*/  LOP3.LUT R17, R17, R16, RZ, 0x3c, !PT ;  /* 0x0000001011117212 */ /* 0x000fe400078e3cff */
[----:B------:R-:W-:-:S02]  /*6ca10*/  IADD3 R65, P4, R66, R252, RZ ;  /* 0x000000fc42417210 */ /* 0x000fc40007f9e0ff */
        /* <DEDUP_REMOVED lines=13> */
[----:B------:R-:W-:Y:S01]  /*6caf0*/  LOP3.LUT R18, R19, R18, RZ, 0x3c, !PT ;  /* 0x0000001213127212 */ /* 0x000fe200078e3cff */
[----:B------:R1:W-:Y:S01]  /*6cb00*/  STL.64 [R1+0x1cd0], R4 ;  /* 0x001cd00401007387 */ /* 0x0003e20000100a00 */
[----:B------:R-:W-:Y:S02]  /*6cb10*/  LOP3.LUT R13, R13, R12, RZ, 0x3c, !PT ;  /* 0x0000000c0d0d7212 */ /* 0x000fe400078e3cff */
[----:B------:R-:W-:Y:S02]  /*6cb20*/  LOP3.LUT R20, R21, R20, RZ, 0x3c, !PT ;  /* 0x0000001415147212 */ /* 0x000fe400078e3cff */
[----:B------:R-:W-:Y:S01]  /*6cb30*/  LOP3.LUT R29, R29, R28, RZ, 0x3c, !PT ;  /* 0x0000001c1d1d7212 */ /* 0x000fe200078e3cff */
[----:B------:R-:W-:Y:S01]  /*6cb40*/  STL.64 [R1+0x1c90], R6 ;  /* 0x001c900601007387 */ /* 0x000fe20000100a00 */
[----:B------:R-:W-:Y:S02]  /*6cb50*/  IADD3 R67, P4, R72, R252, RZ ;  /* 0x000000fc48437210 */ /* 0x000fe40007f9e0ff */
[----:B------:R-:W-:Y:S01]  /*6cb60*/  LOP3.LUT R15, R15, R14, RZ, 0x3c, !PT ;  /* 0x0000000e0f0f7212 */ /* 0x000fe200078e3cff */
[----:B------:R1:W-:Y:S01]  /*6cb70*/  LDGSTS.E [R0+0x8180], [R4.64], P0 ;  /* 0x0818000004007fae */ /* 0x0003e2000812184a */
        /* <DEDUP_REMOVED lines=99> */
[----:B------:R1:W-:Y:S04]  /*6d1b0*/  LDGSTS.E [R0+0x8580], [R6.64], P0 ;  /* 0x0858000006007fae */ /* 0x0003e8000812184a */
[----:B------:R2:W-:Y:S04]  /*6d1c0*/  LDGSTS.E [R0+0x8980], [R8.64], P0 ;  /* 0x0898000008007fae */ /* 0x0005e8000812184a */
[----:B------:R1:W-:Y:S04]  /*6d1d0*/  LDGSTS.E [R0+0x8d80], [R10.64], P0 ;  /* 0x08d800000a007fae */ /* 0x0003e8000812184a */
[----:B------:R3:W-:Y:S04]  /*6d1e0*/  LDGSTS.E [R0+0x9180], [R12.64], P0 ;  /* 0x091800000c007fae */ /* 0x0007e8000812184a */
[----:B--2---:R-:W2:Y:S04]  /*6d1f0*/  LDL.LU R9, [R1+0x1f7c] ;  /* 0x001f7c0001097983 */ /* 0x004ea80000300800 */
[----:B------:R-:W2:Y:S04]  /*6d200*/  LDL.LU R5, [R1+0x1f38] ;  /* 0x001f380001057983 */ /* 0x000ea80000300800 */
[----:B---3--:R-:W3:Y:S04]  /*6d210*/  LDL.LU R13, [R1+0x1f78] ;  /* 0x001f7800010d7983 */ /* 0x008ee80000300800 */
[----:B------:R4:W-:Y:S04]  /*6d220*/  LDGSTS.E [R0+0x9580], [R14.64], P0 ;  /* 0x095800000e007fae */ /* 0x0009e8000812184a */
[----:B------:R1:W-:Y:S04]  /*6d230*/  LDGSTS.E [R0+0x9980], [R16.64], P0 ;  /* 0x0998000010007fae */ /* 0x0003e8000812184a */
[----:B------:R1:W-:Y:S04]  /*6d240*/  LDGSTS.E [R0+0x9d80], [R18.64], P0 ;  /* 0x09d8000012007fae */ /* 0x0003e8000812184a */
        /* <DEDUP_REMOVED lines=79> */
[----:B------:R-:W-:-:S03]  /*6d740*/  MOV R5, R17 ;  /* 0x0000001100057202 */ /* 0x000fc60000000f00 */
        /* <DEDUP_REMOVED lines=73> */
[----:B--2---:R-:W-:-:S03]  /*6dbe0*/  MOV R5, R13 ;  /* 0x0000000d00057202 */ /* 0x004fc60000000f00 */
        /* <DEDUP_REMOVED lines=11> */
[----:B------:R-:W-:-:S03]  /*6dca0*/  IMAD.X R14, R14, 0x1, R2, P5 ;  /* 0x000000010e0e7824 */ /* 0x000fc600028e0602 */
        /* <DEDUP_REMOVED lines=60> */
[----:B------:R-:W-:-:S03]  /*6e070*/  IADD3 R16, P4, R16, R252, RZ ;  /* 0x000000fc10107210 */ /* 0x000fc60007f9e0ff */
[----:B------:R1:W-:Y:S01]  /*6e080*/  LDGSTS.E [R0+0x5200], [R4.64], P0 ;  /* 0x0520000004007fae */ /* 0x0003e2000812184a */
[----:B------:R-:W-:-:S03]  /*6e090*/  IADD3 R14, P5, R14, R252, RZ ;  /* 0x000000fc0e0e7210 */ /* 0x000fc60007fbe0ff */
[----:B------:R1:W-:Y:S02]  /*6e0a0*/  STL [R1+0x24bc], R16 ;  /* 0x0024bc1001007387 */ /* 0x0003e40000100800 */
[----:B-1----:R-:W-:Y:S02]  /*6e0b0*/  IMAD.MOV.U32 R4, RZ, RZ, R18 ;  /* 0x000000ffff047224 */ /* 0x002fe400078e0012 */
[----:B------:R-:W-:-:S05]  /*6e0c0*/  IMAD.MOV.U32 R5, RZ, RZ, R19 ;  /* 0x000000ffff057224 */ /* 0x000fca00078e0013 */
[----:B------:R1:W-:Y:S01]  /*6e0d0*/  LDGSTS.E [R0+0x5600], [R4.64], P0 ;  /* 0x0560000004007fae */ /* 0x0003e2000812184a */
[----:B------:R-:W-:-:S05]  /*6e0e0*/  IMAD.X R17, R17, 0x1, R2, P4 ;  /* 0x0000000111117824 */ /* 0x000fca00020e0602 */
[----:B------:R1:W-:Y:S02]  /*6e0f0*/  STL [R1+0x24b8], R17 ;  /* 0x0024b81101007387 */ /* 0x0003e40000100800 */
[----:B-1----:R-:W-:Y:S01]  /*6e100*/  IMAD.MOV.U32 R4, RZ, RZ, R16 ;  /* 0x000000ffff047224 */ /* 0x002fe200078e0010 */
[----:B------:R-:W-:Y:S01]  /*6e110*/  IADD3.X R15, R15, R2, RZ, P5, !PT ;  /* 0x000000020f0f7210 */ /* 0x000fe20002ffe4ff */
        /* <DEDUP_REMOVED lines=70> */
[----:B-1----:R-:W-:-:S03]  /*6e580*/  IMAD.MOV.U32 R4, RZ, RZ, R24 ;  /* 0x000000ffff047224 */ /* 0x002fc600078e0018 */
[----:B------:R1:W-:Y:S01]  /*6e590*/  STL [R1+0x26b8], R25 ;  /* 0x0026b81901007387 */ /* 0x0003e20000100800 */
[----:B------:R-:W-:Y:S01]  /*6e5a0*/  MOV R5, R25 ;  /* 0x0000001900057202 */ /* 0x000fe20000000f00 */
[----:B------:R-:W-:Y:S02]  /*6e5b0*/  IMAD.X R27, R27, 0x1, R2, P5 ;  /* 0x000000011b1b7824 */ /* 0x000fe400028e0602 */
        /* <DEDUP_REMOVED lines=92> */
[----:B------:R-:W-:Y:S02]  /*6eb80*/  IADD3 R61, P4, R62, R252, RZ ;  /* 0x000000fc3e3d7210 */ /* 0x000fe40007f9e0ff */
[----:B------:R-:W-:-:S03]  /*6eb90*/  LOP3.LUT R15, R15, R14, RZ, 0x3c, !PT ;  /* 0x0000000e0f0f7212 */ /* 0x000fc600078e3cff */
[----:B------:R-:W-:Y:S01]  /*6eba0*/  IMAD.X R60, R63, 0x1, R2, P4 ;  /* 0x000000013f3c7824 */ /* 0x000fe200020e0602 */
[----:B------:R-:W-:Y:S02]  /*6ebb0*/  IADD3 R63, P4, R64, R252, RZ ;  /* 0x000000fc403f7210 */ /* 0x000fe40007f9e0ff */
[----:B------:R-:W-:Y:S02]  /*6ebc0*/  LOP3.LUT R8, R9, R8, RZ, 0x3c, !PT ;  /* 0x0000000809087212 */ /* 0x000fe400078e3cff */
[----:B------:R-:W-:Y:S02]  /*6ebd0*/  LOP3.LUT R17, R17, R16, RZ, 0x3c, !PT ;  /* 0x0000001011117212 */ /* 0x000fe400078e3cff */
[----:B------:R-:W-:Y:S02]  /*6ebe0*/  LOP3.LUT R10, R11, R10, RZ, 0x3c, !PT ;  /* 0x0000000a0b0a7212 */ /* 0x000fe400078e3cff */
[----:B------:R-:W-:Y:S02]  /*6ebf0*/  LOP3.LUT R19, R19, R18, RZ, 0x3c, !PT ;  /* 0x0000001213137212 */ /* 0x000fe400078e3cff */
[----:B------:R-:W-:-:S02]  /*6ec00*/  LOP3.LUT R5, R5, R4, RZ, 0x3c, !PT ;  /* 0x0000000405057212 */ /* 0x000fc400078e3cff */
[----:B------:R-:W-:Y:S02]  /*6ec10*/  LOP3.LUT R12, R13, R12, RZ, 0x3c, !PT ;  /* 0x0000000c0d0c7212 */ /* 0x000fe400078e3cff */
[----:B------:R-:W-:Y:S01]  /*6ec20*/  LOP3.LUT R21, R21, R20, RZ, 0x3c, !PT ;  /* 0x0000001415157212 */ /* 0x000fe200078e3cff */
[----:B------:R-:W-:Y:S01]  /*6ec30*/  IMAD.X R62, R65, 0x1, R2, P4 ;  /* 0x00000001413e7824 */ /* 0x000fe200020e0602 */
[----:B------:R-:W-:Y:S01]  /*6ec40*/  LOP3.LUT R7, R7, R6, RZ, 0x3c, !PT ;  /* 0x0000000607077212 */ /* 0x000fe200078e3cff */
[----:B------:R1:W-:Y:S01]  /*6ec50*/  LDGSTS.E [R0+0x8200], [R4.64], P0 ;  /* 0x0820000004007fae */ /* 0x0003e2000812184a */
        /* <DEDUP_REMOVED lines=8> */
[----:B------:R1:W-:Y:S01]  /*6ece0*/  STL.64 [R1+0x1cc8], R4 ;  /* 0x001cc80401007387 */ /* 0x0003e20000100a00 */
[----:B------:R-:W-:-:S02]  /*6ecf0*/  IADD3 R65, P4, R66, R252, RZ ;  /* 0x000000fc42417210 */ /* 0x000fc40007f9e0ff */
[----:B------:R-:W-:Y:S02]  /*6ed00*/  LOP3.LUT R13, R13, R12, RZ, 0x3c, !PT ;  /* 0x0000000c0d0d7212 */ /* 0x000fe400078e3cff */
        /* <DEDUP_REMOVED lines=15> */
[----:B------:R3:W-:Y:S01]  /*6ee00*/  STL.64 [R1+0x1bc8], R12 ;  /* 0x001bc80c01007387 */ /* 0x0007e20000100a00 */
[----:B------:R-:W-:-:S02]  /*6ee10*/  LOP3.LUT R28, R29, R28, RZ, 0x3c, !PT ;  /* 0x0000001c1d1c7212 */ /* 0x000fc400078e3cff */
[----:B------:R-:W-:Y:S01]  /*6ee20*/  LOP3.LUT R37, R37, R36, RZ, 0x3c, !PT ;  /* 0x0000002425257212 */ /* 0x000fe200078e3cff */
[----:B------:R4:W-:Y:S01]  /*6ee30*/  STL.64 [R1+0x1b88], R14 ;  /* 0x001b880e01007387 */ /* 0x0009e20000100a00 */
[----:B------:R-:W-:Y:S02]  /*6ee40*/  IADD3 R67, P4, R70, R252, RZ ;  /* 0x000000fc46437210 */ /* 0x000fe40007f9e0ff */
[----:B------:R-:W-:Y:S01]  /*6ee50*/  LOP3.LUT R23, R23, R22, RZ, 0x3c, !PT ;  /* 0x0000001617177212 */ /* 0x000fe200078e3cff */
[----:B------:R2:W-:Y:S01]  /*6ee60*/  LDGSTS.E [R0+0x8600], [R6.64], P0 ;  /* 0x0860000006007fae */ /* 0x0005e2000812184a */
        /* <DEDUP_REMOVED lines=11> */
[----:B------:R-:W-:-:S02]  /*6ef20*/  LOP3.LUT R36, R37, R36, RZ, 0x3c, !PT ;  /* 0x0000002425247212 */ /* 0x000fc400078e3cff */
[----:B------:R-:W-:Y:S01]  /*6ef30*/  LOP3.LUT R45, R45, R44, RZ, 0x3c, !PT ;  /* 0x0000002c2d2d7212 */ /* 0x000fe200078e3cff */
[----:B------:R-:W-:Y:S01]  /*6ef40*/  IMAD.X R66, R71, 0x1, R2, P4 ;  /* 0x0000000147427824 */ /* 0x000fe200020e0602 */
        /* <DEDUP_REMOVED lines=151> */
[----:B------:R1:W-:Y:S01]  /*6f8c0*/  STL [R1+0x2044], R15 ;  /* 0x0020440f01007387 */ /* 0x0003e20000100800 */
[----:B------:R-:W-:-:S03]  /*6f8d0*/  IADD3.X R8, R8, R2, RZ, P5, !PT ;  /* 0x0000000208087210 */ /* 0x000fc60002ffe4ff */
        /* <DEDUP_REMOVED lines=70> */
[----:B--2---:R-:W-:-:S05]  /*6fd40*/  IMAD.X R11, R11, 0x1, R2, P4 ;  /* 0x000000010b0b7824 */ /* 0x004fca00020e0602 */
[----:B------:R1:W-:Y:S01]  /*6fd50*/  STL [R1+0x2240], R11 ;  /* 0x0022400b01007387 */ /* 0x0003e20000100800 */
[----:B------:R-:W-:Y:S01]  /*6fd60*/  MOV R5, R11 ;  /* 0x0000000b00057202 */ /* 0x000fe20000000f00 */
[----:B------:R-:W-:Y:S02]  /*6fd70*/  IMAD.X R13, R13, 0x1, R2, P5 ;  /* 0x000000010d0d7824 */ /* 0x000fe400028e0602 */
        /* <DEDUP_REMOVED lines=82> */
[----:B-1----:R-:W-:Y:S01]  /*702a0*/  IMAD.MOV.U32 R4, RZ, RZ, R18 ;  /* 0x000000ffff047224 */ /* 0x002fe200078e0012 */
[----:B------:R-:W-:-:S05]  /*702b0*/  MOV R5, R19 ;  /* 0x0000001300057202 */ /* 0x000fca0000000f00 */
        /* <DEDUP_REMOVED lines=78> */
[----:B------:R-:W-:-:S03]  /*707a0*/  IADD3.X R27, R27, R2, RZ, P5, !PT ;  /* 0x000000021b1b7210 */ /* 0x000fc60002ffe4ff */
        /* <DEDUP_REMOVED lines=306> */
[----:B------:R1:W-:Y:S01]  /*71ad0*/  STL [R1+0x2048], R17 ;  /* 0x0020481101007387 */ /* 0x0003e20000100800 */
[----:B------:R-:W-:-:S03]  /*71ae0*/  IADD3.X R8, R8, R2, RZ, P5, !PT ;  /* 0x0000000208087210 */ /* 0x000fc60002ffe4ff */
        /* <DEDUP_REMOVED lines=914> */
[----:B------:R-:W-:Y:S01]  /*75410*/  LOP3.LUT R30, R31, R30, RZ, 0x3c, !PT ;  /* 0x0000001e1f1e7212 */ /* 0x000fe200078e3cff */
[----:B------:R1:W-:Y:S01]  /*75420*/  LDGSTS.E [R0+0x8780], [R6.64], P0 ;  /* 0x0878000006007fae */ /* 0x0003e2000812184a */
[----:B------:R-:W-:Y:S01]  /*75430*/  LOP3.LUT R39, R39, R38, RZ, 0x3c, !PT ;  /* 0x0000002627277212 */ /* 0x000fe200078e3cff */
[----:B------:R-:W-:Y:S01]  /*75440*/  IMAD.X R62, R65, 0x1, R2, P4 ;  /* 0x00000001413e7824 */ /* 0x000fe200020e0602 */
[----:B------:R-:W-:Y:S01]  /*75450*/  LOP3.LUT R25, R25, R24, RZ, 0x3c, !PT ;  /* 0x0000001819197212 */ /* 0x000fe200078e3cff */
[----:B------:R1:W-:Y:S01]  /*75460*/  STL.64 [R1+0x1b30], R16 ;  /* 0x001b301001007387 */ /* 0x0003e20000100a00 */
[----:B------:R-:W-:Y:S02]  /*75470*/  LOP3.LUT R32, R33, R32, RZ, 0x3c, !PT ;  /* 0x0000002021207212 */ /* 0x000fe400078e3cff */
[----:B------:R-:W-:Y:S01]  /*75480*/  LOP3.LUT R41, R41, R40, RZ, 0x3c, !PT ;  /* 0x0000002829297212 */ /* 0x000fe200078e3cff */
[----:B------:R1:W-:Y:S01]  /*75490*/  LDGSTS.E [R0+0x8b80], [R8.64], P0 ;  /* 0x08b8000008007fae */ /* 0x0003e2000812184a */
[----:B------:R-:W-:-:S02]  /*754a0*/  LOP3.LUT R27, R27, R26, RZ, 0x3c, !PT ;  /* 0x0000001a1b1b7212 */ /* 0x000fc400078e3cff */
[----:B------:R-:W-:Y:S01]  /*754b0*/  LOP3.LUT R34, R35, R34, RZ, 0x3c, !PT ;  /* 0x0000002223227212 */ /* 0x000fe200078e3cff */
[----:B------:R1:W-:Y:S01]  /*754c0*/  STL.64 [R1+0x1af0], R18 ;  /* 0x001af01201007387 */ /* 0x0003e20000100a00 */
[----:B------:R-:W-:Y:S02]  /*754d0*/  LOP3.LUT R43, R43, R42, RZ, 0x3c, !PT ;  /* 0x0000002a2b2b7212 */ /* 0x000fe400078e3cff */
[----:B------:R-:W-:Y:S01]  /*754e0*/  IADD3 R65, P4, R66, R252, RZ ;  /* 0x000000fc42417210 */ /* 0x000fe20007f9e0ff */
[----:B------:R1:W-:Y:S01]  /*754f0*/  LDGSTS.E [R0+0x8f80], [R10.64], P0 ;  /* 0x08f800000a007fae */ /* 0x0003e2000812184a */
[----:B------:R-:W-:Y:S02]  /*75500*/  LOP3.LUT R29, R29, R28, RZ, 0x3c, !PT ;  /* 0x0000001c1d1d7212 */ /* 0x000fe400078e3cff */
[----:B------:R-:W-:Y:S01]  /*75510*/  LOP3.LUT R36, R37, R36, RZ, 0x3c, !PT ;  /* 0x0000002425247212 */ /* 0x000fe200078e3cff */
[----:B------:R1:W-:Y:S01]  /*75520*/  STL.64 [R1+0x1ab0], R20 ;  /* 0x001ab01401007387 */ /* 0x0003e20000100a00 */
[----:B------:R-:W-:-:S02]  /*75530*/  LOP3.LUT R45, R45, R44, RZ, 0x3c, !PT ;  /* 0x0000002c2d2d7212 */ /* 0x000fc400078e3cff */
[----:B------:R-:W-:Y:S01]  /*75540*/  LOP3.LUT R31, R31, R30, RZ, 0x3c, !PT ;  /* 0x0000001e1f1f7212 */ /* 0x000fe200078e3cff */
[----:B------:R1:W-:Y:S01]  /*75550*/  LDGSTS.E [R0+0x9380], [R12.64], P0 ;  /* 0x093800000c007fae */ /* 0x0003e2000812184a */
[----:B------:R-:W-:Y:S02]  /*75560*/  LOP3.LUT R38, R39, R38, RZ, 0x3c, !PT ;  /* 0x0000002627267212 */ /* 0x000fe400078e3cff */
        /* <DEDUP_REMOVED lines=9> */
[----:B------:R-:W-:Y:S01]  /*75600*/  LOP3.LUT R51, R51, R50, RZ, 0x3c, !PT ;  /* 0x0000003233337212 */ /* 0x000fe200078e3cff */
[----:B------:R1:W-:Y:S01]  /*75610*/  LDGSTS.E [R0+0x9b80], [R16.64], P0 ;  /* 0x09b8000010007fae */ /* 0x0003e2000812184a */
[----:B------:R-:W-:Y:S01]  /*75620*/  LOP3.LUT R37, R37, R36, RZ, 0x3c, !PT ;  /* 0x0000002425257212 */ /* 0x000fe200078e3cff */
[----:B------:R-:W-:Y:S01]  /*75630*/  IMAD.X R64, R67, 0x1, R2, P4 ;  /* 0x0000000143407824 */ /* 0x000fe200020e0602 */
        /* <DEDUP_REMOVED lines=17> */
[----:B------:R-:W-:Y:S02]  /*75750*/  LOP3.LUT R45, R45, R44, RZ, 0x3c, !PT ;  /* 0x0000002c2d2d7212 */ /* 0x000fe400078e3cff */
[----:B------:R-:W-:Y:S01]  /*75760*/  LOP3.LUT R52, R53, R52, RZ, 0x3c, !PT ;  /* 0x0000003435347212 */ /* 0x000fe200078e3cff */
[----:B------:R1:W-:Y:S01]  /*75770*/  STL.64 [R1+0x1930], R32 ;  /* 0x0019302001007387 */ /* 0x0003e20000100a00 */
[----:B------:R-:W-:-:S03]  /*75780*/  LOP3.LUT R61, R61, R60, RZ, 0x3c, !PT ;  /* 0x0000003c3d3d7212 */ /* 0x000fc600078e3cff */
[----:B------:R1:W-:Y:S01]  /*75790*/  LDGSTS.E [R0+0xab80], [R24.64], P0 ;  /* 0x0ab8000018007fae */ /* 0x0003e2000812184a */
[----:B------:R-:W-:Y:S02]  /*757a0*/  LOP3.LUT R47, R47, R46, RZ, 0x3c, !PT ;  /* 0x0000002e2f2f7212 */ /* 0x000fe400078e3cff */
[----:B------:R-:W-:Y:S01]  /*757b0*/  LOP3.LUT R54, R55, R54, RZ, 0x3c, !PT ;  /* 0x0000003637367212 */ /* 0x000fe200078e3cff */
[----:B------:R1:W-:Y:S01]  /*757c0*/  STL.64 [R1+0x18f0], R34 ;  /* 0x0018f02201007387 */ /* 0x0003e20000100a00 */
[----:B------:R-:W-:-:S03]  /*757d0*/  LOP3.LUT R63, R63, R62, RZ, 0x3c, !PT ;  /* 0x0000003e3f3f7212 */ /* 0x000fc600078e3cff */
[----:B------:R1:W-:Y:S01]  /*757e0*/  LDGSTS.E [R0+0xaf80], [R26.64], P0 ;  /* 0x0af800001a007fae */ /* 0x0003e2000812184a */
[----:B------:R-:W-:Y:S02]  /*757f0*/  IADD3 R67, P4, R68, R252, RZ ;  /* 0x000000fc44437210 */ /* 0x000fe40007f9e0ff */
        /* <DEDUP_REMOVED lines=10> */
[----:B------:R-:W-:-:S03]  /*758a0*/  LOP3.LUT R60, R61, R60, RZ, 0x3c, !PT ;  /* 0x0000003c3d3c7212 */ /* 0x000fc600078e3cff */
[----:B------:R1:W-:Y:S01]  /*758b0*/  STL.64 [R1+0x15c0], R40 ;  /* 0x0015c02801007387 */ /* 0x0003e20000100a00 */
[----:B------:R-:W-:-:S03]  /*758c0*/  LOP3.LUT R55, R55, R54, RZ, 0x3c, !PT ;  /* 0x0000003637377212 */ /* 0x000fc600078e3cff */
[----:B------:R1:W-:Y:S01]  /*758d0*/  LDGSTS.E [R0+0xbb80], [R32.64], P0 ;  /* 0x0bb8000020007fae */ /* 0x0003e2000812184a */
[----:B------:R-:W-:-:S03]  /*758e0*/  LOP3.LUT R62, R63, R62, RZ, 0x3c, !PT ;  /* 0x0000003e3f3e7212 */ /* 0x000fc600078e3cff */
[----:B------:R1:W-:Y:S01]  /*758f0*/  STL.64 [R1+0x15b0], R42 ;  /* 0x0015b02a01007387 */ /* 0x0003e20000100a00 */
[----:B------:R-:W-:-:S03]  /*75900*/  LOP3.LUT R57, R57, R56, RZ, 0x3c, !PT ;  /* 0x0000003839397212 */ /* 0x000fc600078e3cff */
[----:B------:R1:W-:Y:S01]  /*75910*/  LDGSTS.E [R0+0xbf80], [R34.64], P0 ;  /* 0x0bf8000022007fae */ /* 0x0003e2000812184a */
[----:B------:R-:W-:Y:S01]  /*75920*/  LOP3.LUT R64, R65, R64, RZ, 0x3c, !PT ;  /* 0x0000004041407212 */ /* 0x000fe200078e3cff */
[----:B------:R-:W-:Y:S02]  /*75930*/  IMAD.X R66, R69, 0x1, R2, P4 ;  /* 0x0000000145427824 */ /* 0x000fe400020e0602 */
        /* <DEDUP_REMOVED lines=8> */
[----:B------:R1:W-:Y:S04]  /*759c0*/  STL.64 [R1+0x1580], R48 ;  /* 0x0015803001007387 */ /* 0x0003e80000100a00 */
[----:B------:R1:W-:Y:S01]  /*759d0*/  LDGSTS.E [R0+0xcb80], [R40.64], P0 ;  /* 0x0cb8000028007fae */ /* 0x0003e2000812184a */
[----:B------:R-:W-:-:S03]  /*759e0*/  IMAD.MOV.U32 R68, RZ, RZ, R67 ;  /* 0x000000ffff447224 */ /* 0x000fc600078e0043 */
[----:B------:R1:W-:Y:S01]  /*759f0*/  STL.64 [R1+0x1570], R50 ;  /* 0x0015703201007387 */ /* 0x0003e20000100a00 */
[----:B------:R-:W-:-:S03]  /*75a00*/  IMAD.MOV.U32 R69, RZ, RZ, R66 ;  /* 0x000000ffff457224 */ /* 0x000fc600078e0042 */
[----:B------:R1:W-:Y:S01]  /*75a10*/  LDGSTS.E [R0+0xcf80], [R42.64], P0 ;  /* 0x0cf800002a007fae */ /* 0x0003e2000812184a */
[----:B------:R-:W-:-:S03]  /*75a20*/  UIADD3 UR4, UR4, 0x1, URZ ;  /* 0x0000000104047890 */ /* 0x000fc6000fffe03f */
[----:B------:R1:W-:Y:S04]  /*75a30*/  STL.64 [R1+0x1528], R52 ;  /* 0x0015283401007387 */ /* 0x0003e80000100a00 */
[----:B------:R1:W-:Y:S04]  /*75a40*/  LDGSTS.E [R0+0xd380], [R44.64], P0 ;  /* 0x0d3800002c007fae */ /* 0x0003e8000812184a */
[----:B------:R1:W-:Y:S04]  /*75a50*/  STL.64 [R1+0x1520], R54 ;  /* 0x0015203601007387 */ /* 0x0003e80000100a00 */
[----:B------:R1:W-:Y:S04]  /*75a60*/  LDGSTS.E [R0+0xd780], [R46.64], P0 ;  /* 0x0d7800002e007fae */ /* 0x0003e8000812184a */
[----:B------:R1:W-:Y:S04]  /*75a70*/  STL.64 [R1+0x1518], R56 ;  /* 0x0015183801007387 */ /* 0x0003e80000100a00 */
[----:B------:R1:W-:Y:S01]  /*75a80*/  LDGSTS.E [R0+0xdb80], [R48.64], P0 ;  /* 0x0db8000030007fae */ /* 0x0003e2000812184a */
[----:B------:R-:W-:-:S03]  /*75a90*/  UISETP.NE.U32.AND UP0, UPT, UR4, UR7, UPT ;  /* 0x000000070400728c */ /* 0x000fc6000bf05070 */
[----:B------:R1:W-:Y:S04]  /*75aa0*/  STL.64 [R1+0x1510], R58 ;  /* 0x0015103a01007387 */ /* 0x0003e80000100a00 */
[----:B------:R1:W-:Y:S04]  /*75ab0*/  LDGSTS.E [R0+0xdf80], [R50.64], P0 ;  /* 0x0df8000032007fae */ /* 0x0003e8000812184a */
        /* <DEDUP_REMOVED lines=8> */
[----:B------:R1:W-:Y:S04]  /*75b40*/  LDGSTS.E [R0+0xf380], [R60.64], P0 ;  /* 0x0f3800003c007fae */ /* 0x0003e8000812184a */
[----:B------:R1:W-:Y:S04]  /*75b50*/  LDGSTS.E [R0+0xf780], [R62.64], P0 ;  /* 0x0f7800003e007fae */ /* 0x0003e8000812184a */
[----:B------:R1:W-:Y:S04]  /*75b60*/  LDGSTS.E [R0+0xfb80], [R64.64], P0 ;  /* 0x0fb8000040007fae */ /* 0x0003e8000812184a */
[----:B------:R1:W-:Y:S01]  /*75b70*/  LDGSTS.E [R0+0xff80], [R68.64], P0 ;  /* 0x0ff8000044007fae */ /* 0x0003e2000812184a */
[----:B------:R-:W-:-:S03]  /*75b80*/  PLOP3.LUT P0, PT, PT, PT, UP0, 0x80, 0x0 ;  /* 0x000000000000781c */ /* 0x000fc60003f0f008 */
[----:B------:R-:W0:Y:S10]  /*75b90*/  LDGDEPBAR ;  /* 0x00000000000079af */ /* 0x000e340000000000 */
[----:B-1----:R-:W-:Y:S01]  /*75ba0*/  @!P0 CALL.REL.NOINC `(.L_x_0) ;  /* 0x0000001000008944 */ /* 0x002fe20003c00000 */
[----:B------:R-:W-:Y:S05]  /*75bb0*/  BRA `(.L_x_1) ;  /* 0xfffd2d1000007947 */ /* 0x000fea000383ffff */
.L_x_0:
[----:B---3--:R-:W1:Y:S01]  /*75bc0*/  S2R R20, SR_TID.X ;  /* 0x0000000000147919 */ /* 0x008e620000002100 */
[----:B------:R-:W-:-:S04]  /*75bd0*/  DEPBAR.LE SB0, 0x0 ;  /* 0x000080000000791a */ /* 0x000fc80000000000 */
[----:B-----5:R-:W2:Y:S04]  /*75be0*/  S2R R7, SR_TID.X ;  /* 0x0000000000077919 */ /* 0x020ea80000002100 */
[----:B------:R-:W3:Y:S04]  /*75bf0*/  LDL.LU R16, [R1+0x1080] ;  /* 0x0010800001107983 */ /* 0x000ee80000300800 */
[----:B------:R-:W3:Y:S04]  /*75c00*/  LDL.LU R17, [R1+0x1084] ;  /* 0x0010840001117983 */ /* 0x000ee80000300800 */
[----:B------:R-:W3:Y:S04]  /*75c10*/  LDL.LU R18, [R1+0x1010] ;  /* 0x0010100001127983 */ /* 0x000ee80000300800 */
[----:B------:R-:W3:Y:S01]  /*75c20*/  LDL.LU R19, [R1+0x1014] ;  /* 0x0010140001137983 */ /* 0x000ee20000300800 */
[----:B-1----:R-:W-:-:S03]  /*75c30*/  IMAD.SHL.U32 R0, R20, 0x40, RZ ;  /* 0x0000004014007824 */ /* 0x002fc600078e00ff */
[----:B------:R-:W4:Y:S04]  /*75c40*/  LDL.LU R12, [R1+0x1088] ;  /* 0x00108800010c7983 */ /* 0x000f280000300800 */
[----:B------:R-:W4:Y:S01]  /*75c50*/  LDL.LU R13, [R1+0x108c] ;  /* 0x00108c00010d7983 */ /* 0x000f220000300800 */
[C---:B--2---:R-:W-:Y:S01]  /*75c60*/  IMAD.SHL.U32 R21, R7.reuse, 0x20, RZ ;  /* 0x0000002007157824 */ /* 0x044fe200078e00ff */
[----:B------:R-:W-:Y:S02]  /*75c70*/  LOP3.LUT R0, R0, 0x600, RZ, 0xc0, !PT ;  /* 0x0000060000007812 */ /* 0x000fe400078ec0ff */
[----:B------:R-:W4:Y:S01]  /*75c80*/  LDL.LU R14, [R1+0x1018] ;  /* 0x00101800010e7983 */ /* 0x000f220000300800 */
[----:B------:R-:W-:-:S03]  /*75c90*/  IMAD.SHL.U32 R7, R7, 0x4, RZ ;  /* 0x0000000407077824 */ /* 0x000fc600078e00ff */
[----:B------:R-:W4:Y:S01]  /*75ca0*/  LDL.LU R15, [R1+0x101c] ;  /* 0x00101c00010f7983 */ /* 0x000f220000300800 */
[----:B------:R-:W-:-:S03]  /*75cb0*/  LOP3.LUT R0, R0, 0x60, R21, 0xf8, !PT ;  /* 0x0000006000007812 */ /* 0x000fc600078ef815 */
[----:B------:R-:W2:Y:S04]  /*75cc0*/  LDL.LU R8, [R1+0x1070] ;  /* 0x0010700001087983 */ /* 0x000ea80000300800 */
[----:B------:R-:W2:Y:S04]  /*75cd0*/  LDL.LU R9, [R1+0x1074] ;  /* 0x0010740001097983 */ /* 0x000ea80000300800 */
[----:B------:R-:W2:Y:S01]  /*75ce0*/  LDL.LU R10, [R1+0x1000] ;  /* 0x00100000010a7983 */ /* 0x000ea20000300800 */
[----:B------:R-:W-:-:S03]  /*75cf0*/  LOP3.LUT R0, R0, 0x70, R7, 0x78, !PT ;  /* 0x0000007000007812 */ /* 0x000fc600078e7807 */
[----:B------:R-:W2:Y:S04]  /*75d00*/  LDL.LU R11, [R1+0x1004] ;  /* 0x00100400010b7983 */ /* 0x000ea80000300800 */
[----:B------:R-:W2:Y:S04]  /*75d10*/  LDL.LU R4, [R1+0x1078] ;  /* 0x0010780001047983 */ /* 0x000ea80000300800 */
[----:B------:R-:W2:Y:S04]  /*75d20*/  LDL.LU R5, [R1+0x107c] ;  /* 0x00107c0001057983 */ /* 0x000ea80000300800 */
[----:B------:R-:W2:Y:S01]  /*75d30*/  LDL.LU R6, [R1+0x1008] ;  /* 0x0010080001067983 */ /* 0x000ea20000300800 */
[----:B------:R-:W-:-:S03]  /*75d40*/  IMAD.SHL.U32 R21, R20, 0x100, RZ ;  /* 0x0000010014157824 */ /* 0x000fc600078e00ff */
[----:B------:R-:W2:Y:S01]  /*75d50*/  LDL.LU R7, [R1+0x100c] ;  /* 0x00100c0001077983 */ /* 0x000ea20000300800 */
[----:B------:R-:W-:Y:S02]  /*75d60*/  LOP3.LUT R20, R20, 0x1f, RZ, 0xc0, !PT ;  /* 0x0000001f14147812 */ /* 0x000fe400078ec0ff */
[----:B------:R-:W-:Y:S01]  /*75d70*/  LOP3.LUT R21, R21, 0x600, RZ, 0xc0, !PT ;  /* 0x0000060015157812 */ /* 0x000fe200078ec0ff */
[----:B------:R-:W-:Y:S04]  /*75d80*/  BAR.SYNC.DEFER_BLOCKING 0x0 ;  /* 0x0000000000007b1d */ /* 0x000fe80000010000 */
[----:B------:R-:W-:-:S05]  /*75d90*/  IMAD R2, R20, 0x10, R21 ;  /* 0x0000001014027824 */ /* 0x000fca00078e0215 */
[C---:B------:R-:W-:Y:S02]  /*75da0*/  LOP3.LUT R252, R2.reuse, 0x20, RZ, 0x3c, !PT ;  /* 0x0000002002fc7812 */ /* 0x040fe400078e3cff */
[C---:B------:R-:W-:Y:S02]  /*75db0*/  LOP3.LUT R247, R2.reuse, 0x40, RZ, 0x3c, !PT ;  /* 0x0000004002f77812 */ /* 0x040fe400078e3cff */
[----:B------:R-:W-:Y:S01]  /*75dc0*/  LOP3.LUT R246, R2, 0x60, RZ, 0x3c, !PT ;  /* 0x0000006002f67812 */ /* 0x000fe200078e3cff */
[----:B---3--:R1:W-:Y:S04]  /*75dd0*/  STS.128 [R0], R16 ;  /* 0x0000001000007388 */ /* 0x0083e80000000c00 */
[----:B-1----:R-:W3:Y:S04]  /*75de0*/  LDL.LU R16, [R1+0x1060] ;  /* 0x0010600001107983 */ /* 0x002ee80000300800 */
[----:B------:R-:W3:Y:S04]  /*75df0*/  LDL.LU R17, [R1+0x1064] ;  /* 0x0010640001117983 */ /* 0x000ee80000300800 */
[----:B------:R-:W3:Y:S04]  /*75e00*/  LDL.LU R18, [R1+0xfe0] ;  /* 0x000fe00001127983 */ /* 0x000ee80000300800 */
[----:B----4-:R1:W-:Y:S04]  /*75e10*/  STS.128 [R0+0x80], R12 ;  /* 0x0000800c00007388 */ /* 0x0103e80000000c00 */
[----:B------:R-:W3:Y:S04]  /*75e20*/  LDL.LU R19, [R1+0xfe4] ;  /* 0x000fe40001137983 */ /* 0x000ee80000300800 */
[----:B--2---:R2:W-:Y:S04]  /*75e30*/  STS.128 [R0+0x100], R8 ;  /* 0x0001000800007388 */ /* 0x0045e80000000c00 */
[----:B-1----:R-:W4:Y:S04]  /*75e40*/  LDL.LU R12, [R1+0x1068] ;  /* 0x00106800010c7983 */ /* 0x002f280000300800 */
[----:B------:R-:W4:Y:S04]  /*75e50*/  LDL.LU R13, [R1+0x106c] ;  /* 0x00106c00010d7983 */ /* 0x000f280000300800 */
[----:B------:R-:W4:Y:S04]  /*75e60*/  LDL.LU R14, [R1+0xfe8] ;  /* 0x000fe800010e7983 */ /* 0x000f280000300800 */
[----:B------:R-:W4:Y:S04]  /*75e70*/  LDL.LU R15, [R1+0xfec] ;  /* 0x000fec00010f7983 */ /* 0x000f280000300800 */
[----:B--2---:R-:W2:Y:S04]  /*75e80*/  LDL.LU R8, [R1+0x1050] ;  /* 0x0010500001087983 */ /* 0x004ea80000300800 */
[----:B------:R-:W2:Y:S04]  /*75e90*/  LDL.LU R9, [R1+0x1054] ;  /* 0x0010540001097983 */ /* 0x000ea80000300800 */
[----:B------:R-:W2:Y:S04]  /*75ea0*/  LDL.LU R10, [R1+0xfc0] ;  /* 0x000fc000010a7983 */ /* 0x000ea80000300800 */
[----:B------:R1:W-:Y:S01]  /*75eb0*/  STS.128 [R0+0x180], R4 ;  /* 0x0001800400007388 */ /* 0x0003e20000000c00 */
[----:B------:R-:W-:-:S06]  /*75ec0*/  NOP ;  /* 0x0000000000007918 */ /* 0x000fcc0000000000 */
[----:B------:R-:W2:Y:S04]  /*75ed0*/  LDL.LU R11, [R1+0xfc4] ;  /* 0x000fc400010b7983 */ /* 0x000ea80000300800 */
[----:B------:R-:W1:Y:S04]  /*75ee0*/  LDS.128 R20, [R2] ;  /* 0x0000000002147984 */ /* 0x000e680000000c00 */
[----:B------:R-:W1:Y:S04]  /*75ef0*/  LDS.128 R28, [R252] ;  /* 0x00000000fc1c7984 */ /* 0x000e680000000c00 */
[----:B-1----:R-:W2:Y:S04]  /*75f00*/  LDL.LU R4, [R1+0x1058] ;  /* 0x0010580001047983 */ /* 0x002ea80000300800 */
[----:B------:R-:W2:Y:S04]  /*75f10*/  LDL.LU R5, [R1+0x105c] ;  /* 0x00105c0001057983 */ /* 0x000ea80000300800 */
[----:B------:R-:W2:Y:S04]  /*75f20*/  LDL.LU R6, [R1+0xfc8] ;  /* 0x000fc80001067983 */ /* 0x000ea80000300800 */
[----:B------:R-:W2:Y:S04]  /*75f30*/  LDL.LU R7, [R1+0xfcc] ;  /* 0x000fcc0001077983 */ /* 0x000ea80000300800 */
[----:B------:R-:W1:Y:S04]  /*75f40*/  LDS.128 R24, [R247] ;  /* 0x00000000f7187984 */ /* 0x000e680000000c00 */
[----:B------:R-:W-:Y:S04]  /*75f50*/  STL.64 [R1+0x20], R20 ;  /* 0x0000201401007387 */ /* 0x000fe80000100a00 */
[----:B------:R-:W-:Y:S04]  /*75f60*/  STL.64 [R1+0x28], R22 ;  /* 0x0000281601007387 */ /* 0x000fe80000100a00 */
[----:B------:R-:W1:Y:S01]  /*75f70*/  LDS.128 R20, [R246] ;  /* 0x00000000f6147984 */ /* 0x000e620000000c00 */
[----:B------:R-:W-:-:S06]  /*75f80*/  NOP ;  /* 0x0000000000007918 */ /* 0x000fcc0000000000 */
[----:B------:R-:W-:Y:S04]  /*75f90*/  STL.64 [R1+0x40], R28 ;  /* 0x0000401c01007387 */ /* 0x000fe80000100a00 */
[----:B------:R-:W-:Y:S04]  /*75fa0*/  STL.64 [R1+0x48], R30 ;  /* 0x0000481e01007387 */ /* 0x000fe80000100a00 */
[----:B-1----:R-:W-:Y:S04]  /*75fb0*/  STL.64 [R1+0x60], R24 ;  /* 0x0000601801007387 */ /* 0x002fe80000100a00 */
[----:B------:R-:W-:Y:S04]  /*75fc0*/  STL.64 [R1+0x68], R26 ;  /* 0x0000681a01007387 */ /* 0x000fe80000100a00 */
[----:B------:R-:W-:Y:S04]  /*75fd0*/  STL.64 [R1+0x70], R20 ;  /* 0x0000701401007387 */ /* 0x000fe80000100a00 */
[----:B------:R-:W-:Y:S04]  /*75fe0*/  STL.64 [R1+0x78], R22 ;  /* 0x0000781601007387 */ /* 0x000fe80000100a00 */
[----:B---3--:R1:W-:Y:S04]  /*75ff0*/  STS.128 [R0], R16 ;  /* 0x0000001000007388 */ /* 0x0083e80000000c00 */
[----:B-1----:R-:W3:Y:S04]  /*76000*/  LDL.LU R16, [R1+0x1040] ;  /* 0x0010400001107983 */ /* 0x002ee80000300800 */
[----:B------:R-:W3:Y:S04]  /*76010*/  LDL.LU R17, [R1+0x1044] ;  /* 0x0010440001117983 */ /* 0x000ee80000300800 */
[----:B------:R-:W3:Y:S04]  /*76020*/  LDL.LU R18, [R1+0xfb0] ;  /* 0x000fb00001127983 */ /* 0x000ee80000300800 */
[----:B----4-:R1:W-:Y:S04]  /*76030*/  STS.128 [R0+0x80], R12 ;  /* 0x0000800c00007388 */ /* 0x0103e80000000c00 */
[----:B------:R-:W3:Y:S04]  /*76040*/  LDL.LU R19, [R1+0xfb4] ;  /* 0x000fb40001137983 */ /* 0x000ee80000300800 */
[----:B-1----:R-:W4:Y:S04]  /*76050*/  LDL.LU R12, [R1+0x1048] ;  /* 0x00104800010c7983 */ /* 0x002f280000300800 */
[----:B------:R-:W4:Y:S04]  /*76060*/  LDL.LU R13, [R1+0x104c] ;  /* 0x00104c00010d7983 */ /* 0x000f280000300800 */
[----:B------:R-:W4:Y:S04]  /*76070*/  LDL.LU R14, [R1+0xfb8] ;  /* 0x000fb800010e7983 */ /* 0x000f280000300800 */
[----:B--2---:R1:W-:Y:S04]  /*76080*/  STS.128 [R0+0x100], R8 ;  /* 0x0001000800007388 */ /* 0x0043e80000000c00 */
[----:B------:R-:W4:Y:S04]  /*76090*/  LDL.LU R15, [R1+0xfbc] ;  /* 0x000fbc00010f7983 */ /* 0x000f280000300800 */
[----:B-1----:R-:W2:Y:S04]  /*760a0*/  LDL.LU R8, [R1+0x1030] ;  /* 0x0010300001087983 */ /* 0x002ea80000300800 */
        /* <DEDUP_REMOVED lines=12> */
[----:B------:R-:W-:Y:S04]  /*76170*/  STL.64 [R1], R20 ;  /* 0x0000001401007387 */ /* 0x000fe80000100a00 */
        /* <DEDUP_REMOVED lines=18> */
[----:B------:R-:W4:Y:S04]  /*762a0*/  LDL.LU R15, [R1+0xf8c] ;  /* 0x000f8c00010f7983 */ /* 0x000f280000300800 */
[----:B--2---:R1:W-:Y:S04]  /*762b0*/  STS.128 [R0+0x100], R8 ;  /* 0x0001000800007388 */ /* 0x0043e80000000c00 */
        /* <DEDUP_REMOVED lines=1409> */
[----:B------:R-:W3:Y:S01]  /*7bad0*/  LDS.128 R20, [R246] ;  /* 0x00000000f6147984 */ /* 0x000ee20000000c00 */
[----:B------:R-:W-:-:S06]  /*7bae0*/  NOP ;  /* 0x0000000000007918 */ /* 0x000fcc0000000000 */
[----:B------:R-:W-:Y:S04]  /*7baf0*/  STL.64 [R1+0x3a0], R28 ;  /* 0x0003a01c01007387 */ /* 0x000fe80000100a00 */
[----:B------:R-:W-:Y:S04]  /*7bb00*/  STL.64 [R1+0x3a8], R30 ;  /* 0x0003a81e01007387 */ /* 0x000fe80000100a00 */
[----:B-1----:R-:W-:Y:S04]  /*7bb10*/  STL.64 [R1+0x400], R24 ;  /* 0x0004001801007387 */ /* 0x002fe80000100a00 */
[----:B------:R-:W-:Y:S04]  /*7bb20*/  STL.64 [R1+0x408], R26 ;  /* 0x0004081a01007387 */ /* 0x000fe80000100a00 */
[----:B---3--:R-:W-:Y:S04]  /*7bb30*/  STL.64 [R1+0x4e0], R20 ;  /* 0x0004e01401007387 */ /* 0x008fe80000100a00 */
[----:B------:R-:W-:Y:S04]  /*7bb40*/  STL.64 [R1+0x4e8], R22 ;  /* 0x0004e81601007387 */ /* 0x000fe80000100a00 */
[----:B------:R1:W-:Y:S04]  /*7bb50*/  STS.128 [R0], R16 ;  /* 0x0000001000007388 */ /* 0x0003e80000000c00 */
        /* <DEDUP_REMOVED lines=102> */
[----:B-1----:R-:W4:Y:S04]  /*7c1c0*/  LDL.LU R16, [R1+0x9e0] ;  /* 0x0009e00001107983 */ /* 0x002f280000300800 */
[----:B------:R-:W4:Y:S04]  /*7c1d0*/  LDL.LU R17, [R1+0x9e4] ;  /* 0x0009e40001117983 */ /* 0x000f280000300800 */
[----:B----4-:R-:W-:Y:S04]  /*7c1e0*/  STS.128 [R0+0x80], R12 ;  /* 0x0000800c00007388 */ /* 0x010fe80000000c00 */
[----:B------:R-:W4:Y:S04]  /*7c1f0*/  LDL.LU R18, [R1+0xa20] ;  /* 0x000a200001127983 */ /* 0x000f280000300800 */
[----:B------:R-:W4:Y:S04]  /*7c200*/  LDL.LU R19, [R1+0xa24] ;  /* 0x000a240001137983 */ /* 0x000f280000300800 */
[----:B--2---:R-:W-:Y:S04]  /*7c210*/  STS.128 [R0+0x100], R8 ;  /* 0x0001000800007388 */ /* 0x004fe80000000c00 */
[----:B------:R1:W-:Y:S01]  /*7c220*/  STS.128 [R0+0x180], R4 ;  /* 0x0001800400007388 */ /* 0x0003e20000000c00 */
[----:B------:R-:W-:-:S06]  /*7c230*/  NOP ;  /* 0x0000000000007918 */ /* 0x000fcc0000000000 */
[----:B------:R-:W2:Y:S04]  /*7c240*/  LDS.128 R20, [R2] ;  /* 0x0000000002147984 */ /* 0x000ea80000000c00 */
[----:B------:R-:W4:Y:S04]  /*7c250*/  LDS.128 R28, [R252] ;  /* 0x00000000fc1c7984 */ /* 0x000f280000000c00 */
[----:B------:R-:W2:Y:S04]  /*7c260*/  LDS.128 R24, [R247] ;  /* 0x00000000f7187984 */ /* 0x000ea80000000c00 */
        /* <DEDUP_REMOVED lines=12> */
[----:B--2---:R-:W-:Y:S04]  /*7c330*/  STL.64 [R1+0x240], R20 ;  /* 0x0002401401007387 */ /* 0x004fe80000100a00 */
[----:B------:R-:W-:Y:S04]  /*7c340*/  STL.64 [R1+0x248], R22 ;  /* 0x0002481601007387 */ /* 0x000fe80000100a00 */
[----:B------:R-:W1:Y:S01]  /*7c350*/  LDS.128 R20, [R246] ;  /* 0x00000000f6147984 */ /* 0x000e620000000c00 */
[----:B------:R-:W-:-:S06]  /*7c360*/  NOP ;  /* 0x0000000000007918 */ /* 0x000fcc0000000000 */
[----:B----4-:R-:W-:Y:S04]  /*7c370*/  STL.64 [R1+0x2d0], R28 ;  /* 0x0002d01c01007387 */ /* 0x010fe80000100a00 */
[----:B------:R-:W-:Y:S04]  /*7c380*/  STL.64 [R1+0x2d8], R30 ;  /* 0x0002d81e01007387 */ /* 0x000fe80000100a00 */
[----:B------:R-:W-:Y:S04]  /*7c390*/  STL.64 [R1+0x2f0], R24 ;  /* 0x0002f01801007387 */ /* 0x000fe80000100a00 */
[----:B------:R-:W-:Y:S04]  /*7c3a0*/  STL.64 [R1+0x2f8], R26 ;  /* 0x0002f81a01007387 */ /* 0x000fe80000100a00 */
[----:B------:R-:W-:Y:S04]  /*7c3b0*/  STS.128 [R0], R16 ;  /* 0x0000001000007388 */ /* 0x000fe80000000c00 */
[----:B-1----:R-:W-:Y:S04]  /*7c3c0*/  STL.64 [R1+0x3c0], R20 ;  /* 0x0003c01401007387 */ /* 0x002fe80000100a00 */
[----:B------:R-:W-:Y:S04]  /*7c3d0*/  STL.64 [R1+0x3c8], R22 ;  /* 0x0003c81601007387 */ /* 0x000fe80000100a00 */
[----:B---3--:R1:W-:Y:S04]  /*7c3e0*/  STS.128 [R0+0x80], R4 ;  /* 0x0000800400007388 */ /* 0x0083e80000000c00 */
[----:B-1----:R-:W2:Y:S04]  /*7c3f0*/  LDL.LU R4, [R1+0x330] ;  /* 0x0003300001047983 */ /* 0x002ea80000300800 */
[----:B------:R-:W2:Y:S04]  /*7c400*/  LDL.LU R5, [R1+0x334] ;  /* 0x0003340001057983 */ /* 0x000ea80000300800 */
[----:B------:R-:W2:Y:S04]  /*7c410*/  LDL.LU R6, [R1+0x340] ;  /* 0x0003400001067983 */ /* 0x000ea80000300800 */
[----:B------:R1:W-:Y:S04]  /*7c420*/  STS.128 [R0+0x100], R8 ;  /* 0x0001000800007388 */ /* 0x0003e80000000c00 */
[----:B------:R-:W2:Y:S04]  /*7c430*/  LDL.LU R7, [R1+0x344] ;  /* 0x0003440001077983 */ /* 0x000ea80000300800 */
[----:B------:R3:W-:Y:S01]  /*7c440*/  STS.128 [R0+0x180], R12 ;  /* 0x0001800c00007388 */ /* 0x0007e20000000c00 */
[----:B------:R-:W-:-:S06]  /*7c450*/  NOP ;  /* 0x0000000000007918 */ /* 0x000fcc0000000000 */
[----:B------:R-:W4:Y:S04]  /*7c460*/  LDS.128 R20, [R2] ;  /* 0x0000000002147984 */ /* 0x000f280000000c00 */
[----:B-1----:R-:W2:Y:S04]  /*7c470*/  LDL.LU R8, [R1+0x338] ;  /* 0x0003380001087983 */ /* 0x002ea80000300800 */
[----:B------:R-:W2:Y:S04]  /*7c480*/  LDL.LU R9, [R1+0x33c] ;  /* 0x00033c0001097983 */ /* 0x000ea80000300800 */
[----:B------:R-:W2:Y:S04]  /*7c490*/  LDL.LU R10, [R1+0x348] ;  /* 0x00034800010a7983 */ /* 0x000ea80000300800 */
[----:B------:R-:W2:Y:S04]  /*7c4a0*/  LDL.LU R11, [R1+0x34c] ;  /* 0x00034c00010b7983 */ /* 0x000ea80000300800 */
        /* <DEDUP_REMOVED lines=8> */
[----:B------:R-:W1:Y:S04]  /*7c530*/  LDS.128 R248, [R252] ;  /* 0x00000000fcf87984 */ /* 0x000e680000000c00 */
[----:B------:R-:W1:Y:S04]  /*7c540*/  LDS.128 R240, [R247] ;  /* 0x00000000f7f07984 */ /* 0x000e680000000c00 */
[----:B------:R-:W1:Y:S01]  /*7c550*/  LDS.128 R236, [R246] ;  /* 0x00000000f6ec7984 */ /* 0x000e620000000c00 */
[----:B------:R-:W-:-:S06]  /*7c560*/  NOP ;  /* 0x0000000000007918 */ /* 0x000fcc0000000000 */
[----:B----4-:R-:W-:Y:S04]  /*7c570*/  STL.64 [R1+0x250], R20 ;  /* 0x0002501401007387 */ /* 0x010fe80000100a00 */
[----:B------:R-:W-:Y:S04]  /*7c580*/  STL.64 [R1+0x258], R22 ;  /* 0x0002581601007387 */ /* 0x000fe80000100a00 */
[----:B--2---:R-:W-:Y:S04]  /*7c590*/  STS.128 [R0], R4 ;  /* 0x0000000400007388 */ /* 0x004fe80000000c00 */
[----:B------:R2:W-:Y:S04]  /*7c5a0*/  STS.128 [R0+0x80], R8 ;  /* 0x0000800800007388 */ /* 0x0005e80000000c00 */
[----:B--2---:R-:W2:Y:S04]  /*7c5b0*/  LDL.LU R8, [R1+0xb30] ;  /* 0x000b300001087983 */ /* 0x004ea80000300800 */
[----:B------:R-:W2:Y:S04]  /*7c5c0*/  LDL.LU R9, [R1+0xb34] ;  /* 0x000b340001097983 */ /* 0x000ea80000300800 */
[----:B------:R-:W2:Y:S04]  /*7c5d0*/  LDL.LU R10, [R1+0xc50] ;  /* 0x000c5000010a7983 */ /* 0x000ea80000300800 */
[----:B---3--:R3:W-:Y:S04]  /*7c5e0*/  STS.128 [R0+0x100], R12 ;  /* 0x0001000c00007388 */ /* 0x0087e80000000c00 */
[----:B------:R-:W2:Y:S04]  /*7c5f0*/  LDL.LU R11, [R1+0xc54] ;  /* 0x000c5400010b7983 */ /* 0x000ea80000300800 */
[----:B------:R4:W-:Y:S01]  /*7c600*/  STS.128 [R0+0x180], R16 ;  /* 0x0001801000007388 */ /* 0x0009e20000000c00 */
[----:B------:R-:W-:-:S06]  /*7c610*/  NOP ;  /* 0x0000000000007918 */ /* 0x000fcc0000000000 */
[----:B------:R-:W1:Y:S04]  /*7c620*/  LDS.128 R232, [R2] ;  /* 0x0000000002e87984 */ /* 0x000e680000000c00 */
[----:B---3--:R-:W3:Y:S04]  /*7c630*/  LDL.LU R12, [R1+0xb38] ;  /* 0x000b3800010c7983 */ /* 0x008ee80000300800 */
[----:B------:R-:W3:Y:S04]  /*7c640*/  LDL.LU R13, [R1+0xb3c] ;  /* 0x000b3c00010d7983 */ /* 0x000ee80000300800 */
[----:B------:R-:W3:Y:S04]  /*7c650*/  LDL.LU R14, [R1+0xc58] ;  /* 0x000c5800010e7983 */ /* 0x000ee80000300800 */
[----:B------:R-:W3:Y:S04]  /*7c660*/  LDL.LU R15, [R1+0xc5c] ;  /* 0x000c5c00010f7983 */ /* 0x000ee80000300800 */
[----:B----4-:R-:W4:Y:S04]  /*7c670*/  LDL.LU R16, [R1+0x300] ;  /* 0x0003000001107983 */ /* 0x010f280000300800 */
        /* <DEDUP_REMOVED lines=107> */
[----:B------:R-:W1:Y:S04]  /*7cd30*/  LDS.128 R228, [R252] ;  /* 0x00000000fce47984 */ /* 0x000e680000000c00 */
[----:B------:R-:W1:Y:S04]  /*7cd40*/  LDS.128 R152, [R247] ;  /* 0x00000000f7987984 */ /* 0x000e680000000c00 */
[----:B------:R-:W1:Y:S01]  /*7cd50*/  LDS.128 R4, [R246] ;  /* 0x00000000f6047984 */ /* 0x000e620000000c00 */
[----:B------:R-:W-:-:S06]  /*7cd60*/  NOP ;  /* 0x0000000000007918 */ /* 0x000fcc0000000000 */
[----:B--2---:R-:W-:Y:S04]  /*7cd70*/  STS.128 [R0], R8 ;  /* 0x0000000800007388 */ /* 0x004fe80000000c00 */
[----:B---3--:R-:W-:Y:S04]  /*7cd80*/  STS.128 [R0+0x80], R12 ;  /* 0x0000800c00007388 */ /* 0x008fe80000000c00 */
[----:B----4-:R-:W-:Y:S04]  /*7cd90*/  STS.128 [R0+0x100], R16 ;  /* 0x0001001000007388 */ /* 0x010fe80000000c00 */
[----:B------:R-:W-:Y:S01]  /*7cda0*/  STS.128 [R0+0x180], R20 ;  /* 0x0001801400007388 */ /* 0x000fe20000000c00 */
[----:B------:R-:W-:-:S06]  /*7cdb0*/  NOP ;  /* 0x0000000000007918 */ /* 0x000fcc0000000000 */
[----:B------:R-:W2:Y:S04]  /*7cdc0*/  LDS.128 R20, [R2] ;  /* 0x0000000002147984 */ /* 0x000ea80000000c00 */
[----:B------:R-:W3:Y:S04]  /*7cdd0*/  LDS.128 R16, [R252] ;  /* 0x00000000fc107984 */ /* 0x000ee80000000c00 */
[----:B------:R-:W4:Y:S04]  /*7cde0*/  LDS.128 R12, [R247] ;  /* 0x00000000f70c7984 */ /* 0x000f280000000c00 */
[----:B------:R-:W1:Y:S01]  /*7cdf0*/  LDS.128 R8, [R246] ;  /* 0x00000000f6087984 */ /* 0x000e620000000c00 */
[----:B------:R-:W-:-:S06]  /*7ce00*/  NOP ;  /* 0x0000000000007918 */ /* 0x000fcc0000000000 */
[----:B------:R-:W-:Y:S04]  /*7ce10*/  STS.128 [R0], R24 ;  /* 0x0000001800007388 */ /* 0x000fe80000000c00 */
[----:B------:R-:W-:Y:S04]  /*7ce20*/  STS.128 [R0+0x80], R28 ;  /* 0x0000801c00007388 */ /* 0x000fe80000000c00 */
[----:B------:R-:W-:Y:S04]  /*7ce30*/  STS.128 [R0+0x100], R32 ;  /* 0x0001002000007388 */ /* 0x000fe80000000c00 */
[----:B------:R-:W-:Y:S01]  /*7ce40*/  STS.128 [R0+0x180], R36 ;  /* 0x0001802400007388 */ /* 0x000fe20000000c00 */
[----:B------:R-:W-:-:S06]  /*7ce50*/  NOP ;  /* 0x0000000000007918 */ /* 0x000fcc0000000000 */
[----:B------:R-:W1:Y:S04]  /*7ce60*/  LDS.128 R36, [R2] ;  /* 0x0000000002247984 */ /* 0x000e680000000c00 */
[----:B------:R-:W1:Y:S04]  /*7ce70*/  LDS.128 R32, [R252] ;  /* 0x00000000fc207984 */ /* 0x000e680000000c00 */
[----:B------:R-:W1:Y:S04]  /*7ce80*/  LDS.128 R28, [R247] ;  /* 0x00000000f71c7984 */ /* 0x000e680000000c00 */
        /* <DEDUP_REMOVED lines=35> */
[----:B------:R-:W2:Y:S04]  /*7d0c0*/  LDL.LU R124, [R1+0x12c8] ;  /* 0x0012c800017c7983 */ /* 0x000ea80000300800 */
[----:B------:R-:W-:Y:S01]  /*7d0d0*/  STS.128 [R0+0x180], R100 ;  /* 0x0001806400007388 */ /* 0x000fe20000000c00 */
[----:B------:R-:W-:-:S06]  /*7d0e0*/  NOP ;  /* 0x0000000000007918 */ /* 0x000fcc0000000000 */
[----:B------:R-:W2:Y:S04]  /*7d0f0*/  LDL.LU R125, [R1+0x12cc] ;  /* 0x0012cc00017d7983 */ /* 0x000ea80000300800 */
[----:B------:R-:W2:Y:S04]  /*7d100*/  LDL.LU R126, [R1+0x13a8] ;  /* 0x0013a800017e7983 */ /* 0x000ea80000300800 */
[----:B------:R-:W1:Y:S04]  /*7d110*/  LDS.128 R100, [R2] ;  /* 0x0000000002647984 */ /* 0x000e680000000c00 */
[----:B------:R-:W1:Y:S04]  /*7d120*/  LDS.128 R96, [R252] ;  /* 0x00000000fc607984 */ /* 0x000e680000000c00 */
[----:B------:R-:W1:Y:S04]  /*7d130*/  LDS.128 R92, [R247] ;  /* 0x00000000f75c7984 */ /* 0x000e680000000c00 */
[----:B------:R-:W1:Y:S01]  /*7d140*/  LDS.128 R88, [R246] ;  /* 0x00000000f6587984 */ /* 0x000e620000000c00 */
[----:B------:R-:W-:-:S06]  /*7d150*/  NOP ;  /* 0x0000000000007918 */ /* 0x000fcc0000000000 */
[----:B------:R-:W2:Y:S04]  /*7d160*/  LDL.LU R127, [R1+0x13ac] ;  /* 0x0013ac00017f7983 */ /* 0x000ea80000300800 */
[----:B------:R-:W3:Y:S04]  /*7d170*/  LDL.LU R128, [R1+0x9f0] ;  /* 0x0009f00001807983 */ /* 0x000ee80000300800 */
[----:B------:R-:W-:Y:S04]  /*7d180*/  STS.128 [R0], R104 ;  /* 0x0000006800007388 */ /* 0x000fe80000000c00 */
[----:B------:R-:W3:Y:S04]  /*7d190*/  LDL.LU R129, [R1+0x9f4] ;  /* 0x0009f40001817983 */ /* 0x000ee80000300800 */
[----:B------:R-:W-:Y:S04]  /*7d1a0*/  STS.128 [R0+0x80], R108 ;  /* 0x0000806c00007388 */ /* 0x000fe80000000c00 */
[----:B------:R-:W3:Y:S04]  /*7d1b0*/  LDL.LU R130, [R1+0xa30] ;  /* 0x000a300001827983 */ /* 0x000ee80000300800 */
[----:B------:R-:W-:Y:S04]  /*7d1c0*/  STS.128 [R0+0x100], R112 ;  /* 0x0001007000007388 */ /* 0x000fe80000000c00 */
[----:B------:R-:W3:Y:S04]  /*7d1d0*/  LDL.LU R131, [R1+0xa34] ;  /* 0x000a340001837983 */ /* 0x000ee80000300800 */
[----:B------:R-:W-:Y:S01]  /*7d1e0*/  STS.128 [R0+0x180], R116 ;  /* 0x0001807400007388 */ /* 0x000fe20000000c00 */
[----:B------:R-:W-:-:S06]  /*7d1f0*/  NOP ;  /* 0x0000000000007918 */ /* 0x000fcc0000000000 */
[----:B------:R-:W4:Y:S04]  /*7d200*/  LDL.LU R132, [R1+0x9f8] ;  /* 0x0009f80001847983 */ /* 0x000f280000300800 */
[----:B------:R-:W4:Y:S04]  /*7d210*/  LDL.LU R133, [R1+0x9fc] ;  /* 0x0009fc0001857983 */ /* 0x000f280000300800 */
[----:B------:R-:W4:Y:S04]  /*7d220*/  LDL.LU R134, [R1+0xa38] ;  /* 0x000a380001867983 */ /* 0x000f280000300800 */
[----:B------:R-:W1:Y:S04]  /*7d230*/  LDS.128 R116, [R2] ;  /* 0x0000000002747984 */ /* 0x000e680000000c00 */
[----:B------:R-:W1:Y:S04]  /*7d240*/  LDS.128 R112, [R252] ;  /* 0x00000000fc707984 */ /* 0x000e680000000c00 */
[----:B------:R-:W1:Y:S04]  /*7d250*/  LDS.128 R108, [R247] ;  /* 0x00000000f76c7984 */ /* 0x000e680000000c00 */
[----:B------:R-:W1:Y:S01]  /*7d260*/  LDS.128 R104, [R246] ;  /* 0x00000000f6687984 */ /* 0x000e620000000c00 */
[----:B------:R-:W-:-:S06]  /*7d270*/  NOP ;  /* 0x0000000000007918 */ /* 0x000fcc0000000000 */
[----:B------:R-:W4:Y:S04]  /*7d280*/  LDL.LU R135, [R1+0xa3c] ;  /* 0x000a3c0001877983 */ /* 0x000f280000300800 */
[----:B------:R1:W-:Y:S04]  /*7d290*/  STS.128 [R0], R120 ;  /* 0x0000007800007388 */ /* 0x0003e80000000c00 */
[----:B-1----:R1:W5:Y:S04]  /*7d2a0*/  LDL.LU R120, [R1+0x1450] ;  /* 0x0014500001787983 */ /* 0x0023680000300800 */
[----:B------:R1:W5:Y:S04]  /*7d2b0*/  LDL.LU R121, [R1+0x1454] ;  /* 0x0014540001797983 */ /* 0x0003680000300800 */
[----:B------:R1:W5:Y:S04]  /*7d2c0*/  LDL.LU R122, [R1+0x1480] ;  /* 0x00148000017a7983 */ /* 0x0003680000300800 */
[----:B------:R1:W5:Y:S04]  /*7d2d0*/  LDL.LU R123, [R1+0x1484] ;  /* 0x00148400017b7983 */ /* 0x0003680000300800 */
[----:B------:R1:W5:Y:S04]  /*7d2e0*/  LDL.LU R144, [R1+0x1458] ;  /* 0x0014580001907983 */ /* 0x0003680000300800 */
[----:B------:R1:W5:Y:S04]  /*7d2f0*/  LDL.LU R145, [R1+0x145c] ;  /* 0x00145c0001917983 */ /* 0x0003680000300800 */
[----:B--2---:R1:W-:Y:S04]  /*7d300*/  STS.128 [R0+0x80], R124 ;  /* 0x0000807c00007388 */ /* 0x0043e80000000c00 */
[----:B---3--:R1:W-:Y:S04]  /*7d310*/  STS.128 [R0+0x100], R128 ;  /* 0x0001008000007388 */ /* 0x0083e80000000c00 */
[----:B----4-:R1:W-:Y:S01]  /*7d320*/  STS.128 [R0+0x180], R132 ;  /* 0x0001808400007388 */ /* 0x0103e20000000c00 */
[----:B------:R-:W-:-:S06]  /*7d330*/  NOP ;  /* 0x0000000000007918 */ /* 0x000fcc0000000000 */
[----:B------:R1:W2:Y:S04]  /*7d340*/  LDS.128 R124, [R2] ;  /* 0x00000000027c7984 */ /* 0x0002a80000000c00 */
[----:B------:R1:W3:Y:S04]  /*7d350*/  LDS.128 R128, [R252] ;  /* 0x00000000fc807984 */ /* 0x0002e80000000c00 */
[----:B------:R1:W4:Y:S04]  /*7d360*/  LDS.128 R132, [R247] ;  /* 0x00000000f7847984 */ /* 0x0003280000000c00 */
[----:B------:R1:W1:Y:S01]  /*7d370*/  LDS.128 R136, [R246] ;  /* 0x00000000f6887984 */ /* 0x0002620000000c00 */
[----:B------:R-:W-:-:S06]  /*7d380*/  NOP ;  /* 0x0000000000007918 */ /* 0x000fcc0000000000 */
[----:B-1--4-:R-:W4:Y:S04]  /*7d390*/  LDL.LU R0, [R1+0x2758] ;  /* 0x0027580001007983 */ /* 0x012f280000300800 */
[----:B------:R1:W-:Y:S04]  /*7d3a0*/  STL [R1+0x2f68], R110 ;  /* 0x002f686e01007387 */ /* 0x0003e80000100800 */
[----:B------:R-:W-:Y:S04]  /*7d3b0*/  STL [R1+0x2f64], R134 ;  /* 0x002f648601007387 */ /* 0x000fe80000100800 */
[----:B------:R-:W-:Y:S04]  /*7d3c0*/  STL [R1+0x2f60], R111 ;  /* 0x002f606f01007387 */ /* 0x000fe80000100800 */
[----:B------:R-:W-:Y:S04]  /*7d3d0*/  STL [R1+0x2f5c], R135 ;  /* 0x002f5c8701007387 */ /* 0x000fe80000100800 */
[----:B------:R-:W-:Y:S04]  /*7d3e0*/  STL [R1+0x2f58], R106 ;  /* 0x002f586a01007387 */ /* 0x000fe80000100800 */
[----:B------:R-:W-:Y:S04]  /*7d3f0*/  STL [R1+0x2f54], R138 ;  /* 0x002f548a01007387 */ /* 0x000fe80000100800 */
[----:B------:R-:W-:Y:S04]  /*7d400*/  STL [R1+0x2f50], R107 ;  /* 0x002f506b01007387 */ /* 0x000fe80000100800 */
[----:B------:R-:W-:Y:S04]  /*7d410*/  STL [R1+0x2f4c], R139 ;  /* 0x002f4c8b01007387 */ /* 0x000fe80000100800 */
[----:B---3--:R-:W3:Y:S04]  /*7d420*/  LDL.LU R147, [R1+0x148c] ;  /* 0x00148c0001937983 */ /* 0x008ee80000300800 */
[----:B--2---:R-:W2:Y:S04]  /*7d430*/  LDL.LU R140, [R1+0x1230] ;  /* 0x00123000018c7983 */ /* 0x004ea80000300800 */
[----:B------:R-:W2:Y:S04]  /*7d440*/  LDL.LU R141, [R1+0x1234] ;  /* 0x00123400018d7983 */ /* 0x000ea80000300800 */
[----:B------:R-:W2:Y:S04]  /*7d450*/  LDL.LU R142, [R1+0x1390] ;  /* 0x00139000018e7983 */ /* 0x000ea80000300800 */
[----:B------:R-:W2:Y:S04]  /*7d460*/  LDL.LU R143, [R1+0x1394] ;  /* 0x00139400018f7983 */ /* 0x000ea80000300800 */
[----:B------:R-:W1:Y:S04]  /*7d470*/  S2R R156, SR_TID.X ;  /* 0x00000000009c7919 */ /* 0x000e680000002100 */
[----:B------:R-:W3:Y:S04]  /*7d480*/  LDL.LU R148, [R1+0x1238] ;  /* 0x0012380001947983 */ /* 0x000ee80000300800 */
[----:B------:R-:W3:Y:S04]  /*7d490*/  LDL.LU R149, [R1+0x123c] ;  /* 0x00123c0001957983 */ /* 0x000ee80000300800 */
[----:B------:R-:W3:Y:S01]  /*7d4a0*/  LDL.LU R150, [R1+0x1398] ;  /* 0x0013980001967983 */ /* 0x000ee20000300800 */
[----:B-1----:R-:W-:-:S02]  /*7d4b0*/  IMAD.SHL.U32 R110, R156, 0x40, RZ ;  /* 0x000000409c6e7824 */ /* 0x002fc400078e00ff */
[C---:B------:R-:W-:Y:S02]  /*7d4c0*/  IMAD.SHL.U32 R151, R156.reuse, 0x20, RZ ;  /* 0x000000209c977824 */ /* 0x040fe400078e00ff */
[----:B------:R-:W-:Y:S01]  /*7d4d0*/  IMAD.SHL.U32 R146, R156, 0x4, RZ ;  /* 0x000000049c927824 */ /* 0x000fe200078e00ff */
[----:B------:R-:W-:-:S04]  /*7d4e0*/  LOP3.LUT R110, R110, 0x600, RZ, 0xc0, !PT ;  /* 0x000006006e6e7812 */ /* 0x000fc800078ec0ff */
[----:B------:R-:W-:Y:S02]  /*7d4f0*/  LOP3.LUT R110, R110, 0x60, R151, 0xf8, !PT ;  /* 0x000000606e6e7812 */ /* 0x000fe400078ef897 */
[----:B------:R-:W3:Y:S02]  /*7d500*/  LDL.LU R151, [R1+0x139c] ;  /* 0x00139c0001977983 */ /* 0x000ee40000300800 */
[----:B------:R-:W-:Y:S02]  /*7d510*/  LOP3.LUT R110, R110, 0x70, R146, 0x78, !PT ;  /* 0x000000706e6e7812 */ /* 0x000fe400078e7892 */
[----:B------:R-:W4:Y:S04]  /*7d520*/  LDL.LU R146, [R1+0x1488] ;  /* 0x0014880001927983 */ /* 0x000f280000300800 */
[----:B-----5:R1:W-:Y:S04]  /*7d530*/  STS.128 [R110], R120 ;  /* 0x000000786e007388 */ /* 0x0203e80000000c00 */
        /* <DEDUP_REMOVED lines=8> */
[----:B------:R-:W2:Y:S04]  /*7d5c0*/  LDL.LU R143, [R1+0x140c] ;  /* 0x00140c00018f7983 */ /* 0x000ea80000300800 */
[----:B---3--:R-:W-:Y:S04]  /*7d5d0*/  STS.128 [R110+0x180], R148 ;  /* 0x000180946e007388 */ /* 0x008fe80000000c00 */
[----:B----4-:R1:W-:Y:S01]  /*7d5e0*/  STS.128 [R110+0x80], R144 ;  /* 0x000080906e007388 */ /* 0x0103e20000000c00 */
[----:B------:R-:W-:-:S06]  /*7d5f0*/  NOP ;  /* 0x0000000000007918 */ /* 0x000fcc0000000000 */
[----:B------:R-:W-:Y:S04]  /*7d600*/  LDS.128 R164, [R2] ;  /* 0x0000000002a47984 */ /* 0x000fe80000000c00 */
[----:B------:R-:W-:Y:S04]  /*7d610*/  LDS.128 R160, [R252] ;  /* 0x00000000fca07984 */ /* 0x000fe80000000c00 */
[----:B------:R-:W-:Y:S04]  /*7d620*/  LDS.128 R156, [R247] ;  /* 0x00000000f79c7984 */ /* 0x000fe80000000c00 */
[----:B-1----:R-:W3:Y:S04]  /*7d630*/  LDL.LU R144, [R1+0xb40] ;  /* 0x000b400001907983 */ /* 0x002ee80000300800 */
[----:B------:R-:W3:Y:S04]  /*7d640*/  LDL.LU R145, [R1+0xb44] ;  /* 0x000b440001917983 */ /* 0x000ee80000300800 */
[----:B------:R-:W3:Y:S04]  /*7d650*/  LDL.LU R146, [R1+0xc00] ;  /* 0x000c000001927983 */ /* 0x000ee80000300800 */
[----:B------:R-:W3:Y:S04]  /*7d660*/  LDL.LU R147, [R1+0xc04] ;  /* 0x000c040001937983 */ /* 0x000ee80000300800 */
[----:B------:R-:W4:Y:S04]  /*7d670*/  LDL.LU R168, [R1+0xb48] ;  /* 0x000b480001a87983 */ /* 0x000f280000300800 */
[----:B------:R-:W4:Y:S04]  /*7d680*/  LDL.LU R169, [R1+0xb4c] ;  /* 0x000b4c0001a97983 */ /* 0x000f280000300800 */
[----:B------:R-:W-:Y:S01]  /*7d690*/  LDS.128 R148, [R246] ;  /* 0x00000000f6947984 */ /* 0x000fe20000000c00 */
[----:B------:R-:W-:-:S06]  /*7d6a0*/  NOP ;  /* 0x0000000000007918 */ /* 0x000fcc0000000000 */
[----:B------:R-:W4:Y:S04]  /*7d6b0*/  LDL.LU R170, [R1+0xc08] ;  /* 0x000c080001aa7983 */ /* 0x000f280000300800 */
[----:B------:R-:W4:Y:S04]  /*7d6c0*/  LDL.LU R171, [R1+0xc0c] ;  /* 0x000c0c0001ab7983 */ /* 0x000f280000300800 */
[----:B------:R1:W-:Y:S04]  /*7d6d0*/  STS.128 [R110], R120 ;  /* 0x000000786e007388 */ /* 0x0003e80000000c00 */
        /* <DEDUP_REMOVED lines=9> */
[----:B---3--:R1:W-:Y:S04]  /*7d770*/  STS.128 [R110+0x100], R144 ;  /* 0x000100906e007388 */ /* 0x0083e80000000c00 */
[----:B-1----:R-:W3:Y:S04]  /*7d780*/  LDL.LU R144, [R1+0x13c0] ;  /* 0x0013c00001907983 */ /* 0x002ee80000300800 */
[----:B------:R-:W3:Y:S04]  /*7d790*/  LDL.LU R145, [R1+0x13c4] ;  /* 0x0013c40001917983 */ /* 0x000ee80000300800 */
[----:B------:R-:W3:Y:S04]  /*7d7a0*/  LDL.LU R146, [R1+0x13f0] ;  /* 0x0013f00001927983 */ /* 0x000ee80000300800 */
[----:B------:R-:W3:Y:S04]  /*7d7b0*/  LDL.LU R147, [R1+0x13f4] ;  /* 0x0013f40001937983 */ /* 0x000ee80000300800 */
[----:B----4-:R-:W-:Y:S01]  /*7d7c0*/  STS.128 [R110+0x180], R168 ;  /* 0x000180a86e007388 */ /* 0x010fe20000000c00 */
[----:B------:R-:W-:-:S06]  /*7d7d0*/  NOP ;  /* 0x0000000000007918 */ /* 0x000fcc0000000000 */
[----:B------:R-:W4:Y:S04]  /*7d7e0*/  LDL.LU R184, [R1+0x13c8] ;  /* 0x0013c80001b87983 */ /* 0x000f280000300800 */
[----:B------:R-:W4:Y:S04]  /*7d7f0*/  LDL.LU R185, [R1+0x13cc] ;  /* 0x0013cc0001b97983 */ /* 0x000f280000300800 */
[----:B------:R-:W-:Y:S04]  /*7d800*/  LDS.128 R180, [R2] ;  /* 0x0000000002b47984 */ /* 0x000fe80000000c00 */
[----:B------:R-:W-:Y:S04]  /*7d810*/  LDS.128 R176, [R252] ;  /* 0x00000000fcb07984 */ /* 0x000fe80000000c00 */
[----:B------:R-:W-:Y:S04]  /*7d820*/  LDS.128 R172, [R247] ;  /* 0x00000000f7ac7984 */ /* 0x000fe80000000c00 */
        /* <DEDUP_REMOVED lines=19> */
[----:B------:R-:W3:Y:S04]  /*7d960*/  LDL.LU R200, [R1+0xdc8] ;  /* 0x000dc80001c87983 */ /* 0x000ee80000300800 */
[----:B------:R-:W3:Y:S04]  /*7d970*/  LDL.LU R201, [R1+0xdcc] ;  /* 0x000dcc0001c97983 */ /* 0x000ee80000300800 */
[----:B------:R-:W3:Y:S04]  /*7d980*/  LDL.LU R202, [R1+0xff8] ;  /* 0x000ff80001ca7983 */ /* 0x000ee80000300800 */
[----:B----4-:R-:W-:Y:S01]  /*7d990*/  STS.128 [R110+0x180], R184 ;  /* 0x000180b86e007388 */ /* 0x010fe20000000c00 */
[----:B------:R-:W-:-:S06]  /*7d9a0*/  NOP ;  /* 0x0000000000007918 */ /* 0x000fcc0000000000 */
[----:B------:R-:W-:Y:S04]  /*7d9b0*/  LDS.128 R196, [R2] ;  /* 0x0000000002c47984 */ /* 0x000fe80000000c00 */
[----:B------:R-:W-:Y:S04]  /*7d9c0*/  LDS.128 R192, [R252] ;  /* 0x00000000fcc07984 */ /* 0x000fe80000000c00 */
[----:B------:R-:W-:Y:S04]  /*7d9d0*/  LDS.128 R188, [R247] ;  /* 0x00000000f7bc7984 */ /* 0x000fe80000000c00 */
[----:B------:R-:W-:Y:S01]  /*7d9e0*/  LDS.128 R184, [R246] ;  /* 0x00000000f6b87984 */ /* 0x000fe20000000c00 */
[----:B------:R-:W-:-:S06]  /*7d9f0*/  NOP ;  /* 0x0000000000007918 */ /* 0x000fcc0000000000 */
        /* <DEDUP_REMOVED lines=19> */
[----:B------:R-:W3:Y:S01]  /*7db30*/  LDL.LU R219, [R1+0x146c] ;  /* 0x00146c0001db7983 */ /* 0x000ee20000300800 */
[----:B------:R-:W-:-:S03]  /*7db40*/  ISETP.GE.AND P4, PT, R0, c[0x0][0x17c], PT ;  /* 0x00005f0000007a0c */ /* 0x000fc60003f86270 */
        /* <DEDUP_REMOVED lines=18> */
[----:B------:R-:W2:Y:S04]  /*7dc70*/  LDL.LU R138, [R1] ;  /* 0x00000000018a7983 */ /* 0x000ea80000300800 */
[----:B---3--:R-:W-:Y:S04]  /*7dc80*/  STS.128 [R110+0x100], R144 ;  /* 0x000100906e007388 */ /* 0x008fe80000000c00 */
[----:B------:R-:W-:Y:S01]  /*7dc90*/  STS.128 [R110+0x180], R216 ;  /* 0x000180d86e007388 */ /* 0x000fe20000000c00 */
[----:B------:R-:W-:-:S06]  /*7dca0*/  NOP ;  /* 0x0000000000007918 */ /* 0x000fcc0000000000 */
[----:B------:R-:W1:Y:S04]  /*7dcb0*/  LDS.128 R220, [R247] ;  /* 0x00000000f7dc7984 */ /* 0x000e680000000c00 */
[----:B------:R-:W3:Y:S04]  /*7dcc0*/  LDS.128 R144, [R2] ;  /* 0x0000000002907984 */ /* 0x000ee80000000c00 */
[----:B------:R-:W-:Y:S04]  /*7dcd0*/  LDS.128 R216, [R252] ;  /* 0x00000000fcd87984 */ /* 0x000fe80000000c00 */
[----:B------:R-:W-:Y:S01]  /*7dce0*/  LDS.128 R224, [R246] ;  /* 0x00000000f6e07984 */ /* 0x000fe20000000c00 */
[----:B------:R-:W-:-:S06]  /*7dcf0*/  NOP ;  /* 0x0000000000007918 */ /* 0x000fcc0000000000 */
[----:B-1----:R1:W-:Y:S04]  /*7dd00*/  STL [R1+0x2f48], R223 ;  /* 0x002f48df01007387 */ /* 0x0023e80000100800 */
[----:B-1----:R-:W3:Y:S04]  /*7dd10*/  LDL.LU R223, [R1+0x574] ;  /* 0x0005740001df7983 */ /* 0x002ee80000300800 */
[----:B----4-:R1:W-:Y:S04]  /*7dd20*/  STS.128 [R110], R120 ;  /* 0x000000786e007388 */ /* 0x0103e80000000c00 */
        /* <DEDUP_REMOVED lines=9> */
[----:B------:R-:W2:Y:S04]  /*7ddc0*/  LDL.LU R143, [R1+0x136c] ;  /* 0x00136c00018f7983 */ /* 0x000ea80000300800 */
[----:B------:R-:W3:Y:S04]  /*7ddd0*/  LDL.LU R134, [R1+0x4] ;  /* 0x0000040001867983 */ /* 0x000ee80000300800 */
[----:B----4-:R-:W-:Y:S04]  /*7dde0*/  STS.128 [R110+0x100], R120 ;  /* 0x000100786e007388 */ /* 0x010fe80000000c00 */
[----:B--2---:R1:W-:Y:S04]  /*7ddf0*/  STS.128 [R110+0x180], R140 ;  /* 0x0001808c6e007388 */ /* 0x0043e80000000c00 */
[----:B-1----:R-:W2:Y:S04]  /*7de00*/  LDL.LU R141, [R1+0x20] ;  /* 0x00002000018d7983 */ /* 0x002ea80000300800 */
[----:B------:R-:W4:Y:S04]  /*7de10*/  LDL.LU R107, [R1+0x275c] ;  /* 0x00275c00016b7983 */ /* 0x000f280000300800 */
[----:B------:R-:W4:Y:S04]  /*7de20*/  LDL.LU R106, [R1+0x2760] ;  /* 0x00276000016a7983 */ /* 0x000f280000300800 */
[----:B------:R-:W4:Y:S04]  /*7de30*/  LDL.LU R142, [R1+0x40] ;  /* 0x00004000018e7983 */ /* 0x000f280000300800 */
[----:B------:R-:W4:Y:S04]  /*7de40*/  LDL.LU R139, [R1+0x10] ;  /* 0x00001000018b7983 */ /* 0x000f280000300800 */
[----:B------:R-:W4:Y:S04]  /*7de50*/  LDL.LU R111, [R1+0x44] ;  /* 0x00004400016f7983 */ /* 0x000f280000300800 */
[----:B------:R-:W4:Y:S04]  /*7de60*/  LDL.LU R110, [R1+0x14] ;  /* 0x00001400016e7983 */ /* 0x000f280000300800 */
[----:B------:R-:W4:Y:S01]  /*7de70*/  LDL.LU R143, [R1+0x578] ;  /* 0x00057800018f7983 */ /* 0x000f220000300800 */
[C---:B---3--:R-:W-:Y:S01]  /*7de80*/  IMAD R3, R223.reuse, c[0x0][0x194], RZ ;  /* 0x00006500df037a24 */ /* 0x048fe200078e02ff */
[----:B------:R-:W-:Y:S01]  /*7de90*/  ISETP.GE.AND P0, PT, R223, c[0x0][0x178], PT ;  /* 0x00005e00df007a0c */ /* 0x000fe20003f06270 */
[----:B------:R-:W-:-:S03]  /*7dea0*/  IMAD.MOV.U32 R245, RZ, RZ, c[0x0][0x194] ;  /* 0x00006500fff57624 */ /* 0x000fc600078e00ff */
[----:B------:R-:W-:Y:S02]  /*7deb0*/  LEA R2, P6, R3, c[0x0][0x170], 0x2 ;  /* 0x00005c0003027a11 */ /* 0x000fe400078c10ff */
[C---:B------:R-:W-:Y:S01]  /*7dec0*/  ISETP.LT.AND P0, PT, R0.reuse, c[0x0][0x17c], !P0 ;  /* 0x00005f0000007a0c */ /* 0x040fe20004701270 */
[----:B------:R-:W-:Y:S01]  /*7ded0*/  IMAD R245, R245, 0x20, R3 ;  /* 0x00000020f5f57824 */ /* 0x000fe200078e0203 */
[C---:B------:R-:W-:Y:S01]  /*7dee0*/  ISETP.GE.AND P5, PT, R0.reuse, c[0x0][0x17c], PT ;  /* 0x00005f0000007a0c */ /* 0x040fe20003fa6270 */
[----:B------:R-:W-:Y:S01]  /*7def0*/  IMAD R0, R0, c[0x0][0x198], RZ ;  /* 0x0000660000007a24 */ /* 0x000fe200078e02ff */
[----:B------:R-:W-:-:S05]  /*7df00*/  LEA.HI.X.SX32 R3, R3, c[0x0][0x174], 0x2, P6 ;  /* 0x00005d0003037a11 */ /* 0x000fca00030f16ff */
[----:B------:R-:W-:Y:S01]  /*7df10*/  IMAD.WIDE R120, R0, 0x4, R2 ;  /* 0x0000000400787825 */ /* 0x000fe200078e0202 */
[----:B------:R-:W-:-:S06]  /*7df20*/  NOP ;  /* 0x0000000000007918 */ /* 0x000fcc0000000000 */
[----:B--2---:R1:W-:Y:S01]  /*7df30*/  @P0 STG.E [R120.64], R141 ;  /* 0x0000008d78000986 */ /* 0x0043e2000c10190a */
[----:B----4-:R-:W-:-:S03]  /*7df40*/  ISETP.GE.AND P0, PT, R107, c[0x0][0x17c], PT ;  /* 0x00005f006b007a0c */ /* 0x010fc60003f06270 */
[----:B------:R-:W2:Y:S01]  /*7df50*/  LDL.LU R107, [R1+0x2764] ;  /* 0x00276400016b7983 */ /* 0x000ea20000300800 */
[----:B------:R-:W-:-:S04]  /*7df60*/  LEA R244, P6, R245, c[0x0][0x170], 0x2 ;  /* 0x00005c00f5f47a11 */ /* 0x000fc800078c10ff */
[----:B------:R-:W-:Y:S02]  /*7df70*/  LEA.HI.X.SX32 R245, R245, c[0x0][0x174], 0x2, P6 ;  /* 0x00005d00f5f57a11 */ /* 0x000fe400030f16ff */
[----:B------:R-:W-:-:S03]  /*7df80*/  ISETP.LT.AND P6, PT, R223, c[0x0][0x178], !P1 ;  /* 0x00005e00df007a0c */ /* 0x000fc60004fc1270 */
[C-C-:B------:R-:W-:Y:S01]  /*7df90*/  IMAD.WIDE R122, R0.reuse, 0x4, R244.reuse ;  /* 0x00000004007a7825 */ /* 0x140fe200078e02f4 */
[----:B------:R-:W-:Y:S02]  /*7dfa0*/  IADD3 R140, R0, c[0x0][0x198], RZ ;  /* 0x00006600008c7a10 */ /* 0x000fe40007ffe0ff */
[C---:B------:R-:W-:Y:S02]  /*7dfb0*/  ISETP.LT.AND P5, PT, R143.reuse, c[0x0][0x178], !P5 ;  /* 0x00005e008f007a0c */ /* 0x040fe40006fa1270 */
[----:B------:R-:W-:Y:S01]  /*7dfc0*/  ISETP.LT.AND P1, PT, R143, c[0x0][0x178], !P1 ;  /* 0x00005e008f007a0c */ /* 0x000fe20004f21270 */
[C---:B-1----:R-:W-:Y:S01]  /*7dfd0*/  IMAD.WIDE R120, R140.reuse, 0x4, R244 ;  /* 0x000000048c787825 */ /* 0x042fe200078e02f4 */
[----:B------:R-:W-:-:S09]  /*7dfe0*/  IADD3 R0, R140, c[0x0][0x198], RZ ;  /* 0x000066008c007a10 */ /* 0x000fd20007ffe0ff */
[----:B------:R1:W-:Y:S01]  /*7dff0*/  @P5 STG.E [R122.64], R138 ;  /* 0x0000008a7a005986 */ /* 0x0003e2000c10190a */
[----:B------:R-:W-:Y:S02]  /*7e000*/  ISETP.LT.AND P5, PT, R223, c[0x0][0x178], !P3 ;  /* 0x00005e00df007a0c */ /* 0x000fe40005fa1270 */
[----:B------:R-:W-:Y:S01]  /*7e010*/  ISETP.LT.AND P3, PT, R143, c[0x0][0x178], !P3 ;  /* 0x00005e008f007a0c */ /* 0x000fe20005f61270 */
[----:B-1----:R-:W-:Y:S01]  /*7e020*/  IMAD.WIDE R122, R140, 0x4, R2 ;  /* 0x000000048c7a7825 */ /* 0x002fe200078e0202 */
[----:B------:R-:W-:Y:S01]  /*7e030*/  IADD3 R140, R0, c[0x0][0x198], RZ ;  /* 0x00006600008c7a10 */ /* 0x000fe20007ffe0ff */
[----:B------:R-:W3:Y:S04]  /*7e040*/  LDL.LU R138, [R1+0x30] ;  /* 0x00003000018a7983 */ /* 0x000ee80000300800 */
[----:B------:R1:W-:Y:S01]  /*7e050*/  @P6 STG.E [R122.64], R135 ;  /* 0x000000877a006986 */ /* 0x0003e2000c10190a */
[----:B------:R-:W-:-:S03]  /*7e060*/  ISETP.LT.AND P6, PT, R223, c[0x0][0x178], !P4 ;  /* 0x00005e00df007a0c */ /* 0x000fc600067c1270 */
[----:B------:R4:W-:Y:S01]  /*7e070*/  @P1 STG.E [R120.64], R134 ;  /* 0x0000008678001986 */ /* 0x0009e2000c10190a */
[----:B------:R-:W-:Y:S01]  /*7e080*/  ISETP.LT.AND P4, PT, R143, c[0x0][0x178], !P4 ;  /* 0x00005e008f007a0c */ /* 0x000fe20006781270 */
[----:B-1----:R-:W-:-:S04]  /*7e090*/  IMAD.WIDE R122, R0, 0x4, R2 ;  /* 0x00000004007a7825 */ /* 0x002fc800078e0202 */
[----:B----4-:R-:W-:Y:S01]  /*7e0a0*/  IMAD.WIDE R120, R0, 0x4, R244 ;  /* 0x0000000400787825 */ /* 0x010fe200078e02f4 */
[----:B------:R-:W-:Y:S04]  /*7e0b0*/  @P5 STG.E [R122.64], R142 ;  /* 0x0000008e7a005986 */ /* 0x000fe8000c10190a */
[----:B------:R1:W-:Y:S01]  /*7e0c0*/  @P3 STG.E [R120.64], R139 ;  /* 0x0000008b78003986 */ /* 0x0003e2000c10190a */
[----:B------:R-:W-:-:S03]  /*7e0d0*/  ISETP.GE.AND P1, PT, R106, c[0x0][0x17c], PT ;  /* 0x00005f006a007a0c */ /* 0x000fc60003f26270 */
[----:B------:R-:W4:Y:S04]  /*7e0e0*/  LDL.LU R106, [R1+0x2768] ;  /* 0x00276800016a7983 */ /* 0x000f280000300800 */
[----:B------:R-:W3:Y:S01]  /*7e0f0*/  LDL.LU R135, [R1+0x64] ;  /* 0x0000640001877983 */ /* 0x000ee20000300800 */
[----:B-1----:R-:W-:-:S03]  /*7e100*/  IMAD.WIDE R120, R140, 0x4, R2 ;  /* 0x000000048c787825 */ /* 0x002fc600078e0202 */
[----:B------:R-:W3:Y:S04]  /*7e110*/  LDL.LU R134, [R1+0x34] ;  /* 0x0000340001867983 */ /* 0x000ee80000300800 */
[----:B------:R1:W-:Y:S02]  /*7e120*/  @P6 STG.E [R120.64], R111 ;  /* 0x0000006f78006986 */ /* 0x0003e4000c10190a */
[----:B-1----:R-:W-:-:S05]  /*7e130*/  IMAD.WIDE R120, R140, 0x4, R244 ;  /* 0x000000048c787825 */ /* 0x002fca00078e02f4 */
[----:B------:R1:W-:Y:S01]  /*7e140*/  @P4 STG.E [R120.64], R110 ;  /* 0x0000006e78004986 */ /* 0x0003e2000c10190a */
[----:B--2---:R-:W-:-:S03]  /*7e150*/  ISETP.GE.AND P3, PT, R107, c[0x0][0x17c], PT ;  /* 0x00005f006b007a0c */ /* 0x004fc60003f66270 */
[----:B------:R-:W2:Y:S04]  /*7e160*/  LDL.LU R107, [R1+0x276c] ;  /* 0x00276c00016b7983 */ /* 0x000ea80000300800 */
[----:B------:R-:W2:Y:S04]  /*7e170*/  LDL.LU R142, [R1+0x70] ;  /* 0x00007000018e7983 */ /* 0x000ea80000300800 */
[----:B------:R-:W2:Y:S04]  /*7e180*/  LDL.LU R139, [R1+0x50] ;  /* 0x00005000018b7983 */ /* 0x000ea80000300800 */
[----:B-1----:R-:W2:Y:S01]  /*7e190*/  LDL.LU R121, [R1+0x60] ;  /* 0x0000600001797983 */ /* 0x002ea20000300800 */
[----:B------:R-:W-:-:S02]  /*7e1a0*/  ISETP.LT.AND P5, PT, R223, c[0x0][0x178], !P0 ;  /* 0x00005e00df007a0c */ /* 0x000fc400047a1270 */
[----:B------:R-:W-:Y:S01]  /*7e1b0*/  ISETP.LT.AND P0, PT, R143, c[0x0][0x178], !P0 ;  /* 0x00005e008f007a0c */ /* 0x000fe20004701270 */
[----:B------:R-:W3:Y:S01]  /*7e1c0*/  LDL.LU R111, [R1+0x74] ;  /* 0x00007400016f7983 */ /* 0x000ee20000300800 */
[----:B------:R-:W-:-:S05]  /*7e1d0*/  IADD3 R0, R140, c[0x0][0x198], RZ ;  /* 0x000066008c007a10 */ /* 0x000fca0007ffe0ff */
[----:B------:R-:W-:-:S04]  /*7e1e0*/  IMAD.WIDE R122, R0, 0x4, R2 ;  /* 0x00000004007a7825 */ /* 0x000fc800078e0202 */
[----:B------:R-:W-:Y:S01]  /*7e1f0*/  IMAD.WIDE R140, R0, 0x4, R244 ;  /* 0x00000004008c7825 */ /* 0x000fe200078e02f4 */
[----:B----4-:R-:W-:Y:S02]  /*7e200*/  ISETP.GE.AND P4, PT, R106, c[0x0][0x17c], PT ;  /* 0x00005f006a007a0c */ /* 0x010fe40003f86270 */
[----:B------:R-:W4:Y:S04]  /*7e210*/  LDL.LU R106, [R1+0x2770] ;  /* 0x00277000016a7983 */ /* 0x000f280000300800 */
[----:B------:R-:W4:Y:S04]  /*7e220*/  LDL.LU R110, [R1+0x54] ;  /* 0x00005400016e7983 */ /* 0x000f280000300800 */
[----:B--2---:R-:W-:Y:S04]  /*7e230*/  @P5 STG.E [R122.64], R121 ;  /* 0x000000797a005986 */ /* 0x004fe8000c10190a */
[----:B---3--:R1:W-:Y:S01]  /*7e240*/  @P0 STG.E [R140.64], R138 ;  /* 0x0000008a8c000986 */ /* 0x0083e2000c10190a */
[----:B------:R-:W-:-:S03]  /*7e250*/  ISETP.GE.AND P0, PT, R107, c[0x0][0x17c], PT ;  /* 0x00005f006b007a0c */ /* 0x000fc60003f06270 */
[----:B------:R-:W2:Y:S01]  /*7e260*/  LDL.LU R107, [R1+0x2774] ;  /* 0x00277400016b7983 */ /* 0x000ea20000300800 */
[----:B------:R-:W-:Y:S02]  /*7e270*/  ISETP.LT.AND P6, PT, R223, c[0x0][0x178], !P1 ;  /* 0x00005e00df007a0c */ /* 0x000fe40004fc1270 */
[----:B------:R-:W-:Y:S02]  /*7e280*/  ISETP.LT.AND P1, PT, R143, c[0x0][0x178], !P1 ;  /* 0x00005e008f007a0c */ /* 0x000fe40004f21270 */
[----:B------:R-:W-:Y:S02]  /*7e290*/  IADD3 R0, R0, c[0x0][0x198], RZ ;  /* 0x0000660000007a10 */ /* 0x000fe40007ffe0ff */
[----:B------:R-:W-:Y:S01]  /*7e2a0*/  ISETP.LT.AND P5, PT, R223, c[0x0][0x178], !P3 ;  /* 0x00005e00df007a0c */ /* 0x000fe20005fa1270 */
[----:B-1----:R-:W3:Y:S01]  /*7e2b0*/  LDL.LU R141, [R1+0x28] ;  /* 0x00002800018d7983 */ /* 0x002ee20000300800 */
[----:B------:R-:W-:Y:S01]  /*7e2c0*/  ISETP.LT.AND P3, PT, R143, c[0x0][0x178], !P3 ;  /* 0x00005e008f007a0c */ /* 0x000fe20005f61270 */
[C---:B------:R-:W-:Y:S01]  /*7e2d0*/  IMAD.WIDE R120, R0.reuse, 0x4, R2 ;  /* 0x0000000400787825 */ /* 0x040fe200078e0202 */
[C---:B------:R-:W-:Y:S01]  /*7e2e0*/  IADD3 R140, R0.reuse, c[0x0][0x198], RZ ;  /* 0x00006600008c7a10 */ /* 0x040fe20007ffe0ff */
[----:B------:R-:W3:Y:S02]  /*7e2f0*/  LDL.LU R138, [R1+0x8] ;  /* 0x00000800018a7983 */ /* 0x000ee40000300800 */
[----:B------:R-:W-:-:S02]  /*7e300*/  IMAD.WIDE R122, R0, 0x4, R244 ;  /* 0x00000004007a7825 */ /* 0x000fc400078e02f4 */
[----:B------:R1:W-:Y:S04]  /*7e310*/  @P6 STG.E [R120.64], R135 ;  /* 0x0000008778006986 */ /* 0x0003e8000c10190a */
[----:B------:R1:W-:Y:S02]  /*7e320*/  @P1 STG.E [R122.64], R134 ;  /* 0x000000867a001986 */ /* 0x0003e4000c10190a */
[----:B-1----:R-:W-:-:S04]  /*7e330*/  IMAD.WIDE R120, R140, 0x4, R244 ;  /* 0x000000048c787825 */ /* 0x002fc800078e02f4 */
[----:B------:R-:W-:-:S05]  /*7e340*/  IMAD.WIDE R122, R140, 0x4, R2 ;  /* 0x000000048c7a7825 */ /* 0x000fca00078e0202 */
[----:B------:R1:W-:Y:S04]  /*7e350*/  @P5 STG.E [R122.64], R142 ;  /* 0x0000008e7a005986 */ /* 0x0003e8000c10190a */
[----:B------:R1:W-:Y:S01]  /*7e360*/  @P3 STG.E [R120.64], R139 ;  /* 0x0000008b78003986 */ /* 0x0003e2000c10190a */
[----:B----4-:R-:W-:-:S03]  /*7e370*/  ISETP.GE.AND P1, PT, R106, c[0x0][0x17c], PT ;  /* 0x00005f006a007a0c */ /* 0x010fc60003f26270 */
[----:B------:R-:W4:Y:S04]  /*7e380*/  LDL.LU R106, [R1+0x2778] ;  /* 0x00277800016a7983 */ /* 0x000f280000300800 */
[----:B------:R-:W4:Y:S04]  /*7e390*/  LDL.LU R135, [R1+0x2c] ;  /* 0x00002c0001877983 */ /* 0x000f280000300800 */
[----:B------:R-:W4:Y:S01]  /*7e3a0*/  LDL.LU R134, [R1+0xc] ;  /* 0x00000c0001867983 */ /* 0x000f220000300800 */
[----:B--2---:R-:W-:-:S03]  /*7e3b0*/  ISETP.GE.AND P3, PT, R107, c[0x0][0x17c], PT ;  /* 0x00005f006b007a0c */ /* 0x004fc60003f66270 */
[----:B------:R-:W2:Y:S01]  /*7e3c0*/  LDL.LU R107, [R1+0x277c] ;  /* 0x00277c00016b7983 */ /* 0x000ea20000300800 */
[----:B------:R-:W-:Y:S02]  /*7e3d0*/  ISETP.LT.AND P6, PT, R223, c[0x0][0x178], !P4 ;  /* 0x00005e00df007a0c */ /* 0x000fe400067c1270 */
[----:B------:R-:W-:Y:S01]  /*7e3e0*/  ISETP.LT.AND P4, PT, R143, c[0x0][0x178], !P4 ;  /* 0x00005e008f007a0c */ /* 0x000fe20006781270 */
[----:B-1----:R-:W2:Y:S01]  /*7e3f0*/  LDL.LU R142, [R1+0x48] ;  /* 0x00004800018e7983 */ /* 0x002ea20000300800 */
[----:B------:R-:W-:Y:S02]  /*7e400*/  IADD3 R0, R140, c[0x0][0x198], RZ ;  /* 0x000066008c007a10 */ /* 0x000fe40007ffe0ff */
[----:B------:R-:W-:Y:S01]  /*7e410*/  ISETP.LT.AND P5, PT, R223, c[0x0][0x178], !P0 ;  /* 0x00005e00df007a0c */ /* 0x000fe200047a1270 */
[----:B------:R-:W2:Y:S02]  /*7e420*/  LDL.LU R139, [R1+0x18] ;  /* 0x00001800018b7983 */ /* 0x000ea40000300800 */
[C---:B------:R-:W-:Y:S01]  /*7e430*/  IMAD.WIDE R122, R0.reuse, 0x4, R2 ;  /* 0x00000004007a7825 */ /* 0x040fe200078e0202 */
[----:B------:R-:W-:-:S03]  /*7e440*/  IADD3 R140, R0, c[0x0][0x198], RZ ;  /* 0x00006600008c7a10 */ /* 0x000fc60007ffe0ff */
[----:B------:R-:W-:Y:S01]  /*7e450*/  IMAD.WIDE R120, R0, 0x4, R244 ;  /* 0x0000000400787825 */ /* 0x000fe200078e02f4 */
[----:B------:R-:W-:Y:S01]  /*7e460*/  @P6 STG.E [R122.64], R111 ;  /* 0x0000006f7a006986 */ /* 0x000fe2000c10190a */
[----:B------:R-:W-:-:S03]  /*7e470*/  ISETP.LT.AND P0, PT, R143, c[0x0][0x178], !P0 ;  /* 0x00005e008f007a0c */ /* 0x000fc60004701270 */
[----:B------:R1:W-:Y:S02]  /*7e480*/  @P4 STG.E [R120.64], R110 ;  /* 0x0000006e78004986 */ /* 0x0003e4000c10190a */
[----:B-1----:R-:W-:-:S05]  /*7e490*/  IMAD.WIDE R120, R140, 0x4, R2 ;  /* 0x000000048c787825 */ /* 0x002fca00078e0202 */
[----:B---3--:R1:W-:Y:S02]  /*7e4a0*/  @P5 STG.E [R120.64], R141 ;  /* 0x0000008d78005986 */ /* 0x0083e4000c10190a */
[----:B-1----:R-:W-:-:S05]  /*7e4b0*/  IMAD.WIDE R120, R140, 0x4, R244 ;  /* 0x000000048c787825 */ /* 0x002fca00078e02f4 */
[----:B------:R1:W-:Y:S01]  /*7e4c0*/  @P0 STG.E [R120.64], R138 ;  /* 0x0000008a78000986 */ /* 0x0003e2000c10190a */
[----:B----4-:R-:W-:-:S03]  /*7e4d0*/  ISETP.GE.AND P4, PT, R106, c[0x0][0x17c], PT ;  /* 0x00005f006a007a0c */ /* 0x010fc60003f86270 */
[----:B------:R-:W3:Y:S04]  /*7e4e0*/  LDL.LU R106, [R1+0x2780] ;  /* 0x00278000016a7983 */ /* 0x000ee80000300800 */
[----:B------:R-:W4:Y:S04]  /*7e4f0*/  LDL.LU R111, [R1+0x4c] ;  /* 0x00004c00016f7983 */ /* 0x000f280000300800 */
[----:B------:R-:W4:Y:S01]  /*7e500*/  LDL.LU R110, [R1+0x1c] ;  /* 0x00001c00016e7983 */ /* 0x000f220000300800 */
[----:B--2---:R-:W-:-:S03]  /*7e510*/  ISETP.GE.AND P0, PT, R107, c[0x0][0x17c], PT ;  /* 0x00005f006b007a0c */ /* 0x004fc60003f06270 */
[----:B------:R-:W2:Y:S01]  /*7e520*/  LDL.LU R107, [R1+0x2784] ;  /* 0x00278400016b7983 */ /* 0x000ea20000300800 */
[----:B------:R-:W-:Y:S02]  /*7e530*/  ISETP.LT.AND P6, PT, R223, c[0x0][0x178], !P1 ;  /* 0x00005e00df007a0c */ /* 0x000fe40004fc1270 */
[----:B------:R-:W-:Y:S02]  /*7e540*/  ISETP.LT.AND P1, PT, R143, c[0x0][0x178], !P1 ;  /* 0x00005e008f007a0c */ /* 0x000fe40004f21270 */
[----:B------:R-:W-:Y:S02]  /*7e550*/  IADD3 R0, R140, c[0x0][0x198], RZ ;  /* 0x000066008c007a10 */ /* 0x000fe40007ffe0ff */
[----:B------:R-:W-:Y:S02]  /*7e560*/  ISETP.LT.AND P5, PT, R223, c[0x0][0x178], !P3 ;  /* 0x00005e00df007a0c */ /* 0x000fe40005fa1270 */
[----:B------:R-:W-:Y:S01]  /*7e570*/  ISETP.LT.AND P3, PT, R143, c[0x0][0x178], !P3 ;  /* 0x00005e008f007a0c */ /* 0x000fe20005f61270 */
[----:B------:R-:W-:-:S04]  /*7e580*/  IMAD.WIDE R122, R0, 0x4, R2 ;  /* 0x00000004007a7825 */ /* 0x000fc800078e0202 */
[C---:B------:R-:W-:Y:S01]  /*7e590*/  IMAD.WIDE R140, R0.reuse, 0x4, R244 ;  /* 0x00000004008c7825 */ /* 0x040fe200078e02f4 */
[----:B------:R-:W-:Y:S01]  /*7e5a0*/  IADD3 R0, R0, c[0x0][0x198], RZ ;  /* 0x0000660000007a10 */ /* 0x000fe20007ffe0ff */
[----:B------:R1:W-:Y:S04]  /*7e5b0*/  @P6 STG.E [R122.64], R135 ;  /* 0x000000877a006986 */ /* 0x0003e8000c10190a */
[----:B------:R1:W-:Y:S02]  /*7e5c0*/  @P1 STG.E [R140.64], R134 ;  /* 0x000000868c001986 */ /* 0x0003e4000c10190a */
[----:B-1----:R-:W-:-:S04]  /*7e5d0*/  IMAD.WIDE R120, R0, 0x4, R2 ;  /* 0x0000000400787825 */ /* 0x002fc800078e0202 */
[----:B------:R-:W-:Y:S01]  /*7e5e0*/  IMAD.WIDE R122, R0, 0x4, R244 ;  /* 0x00000004007a7825 */ /* 0x000fe200078e02f4 */
[----:B------:R-:W4:Y:S04]  /*7e5f0*/  LDL.LU R141, [R1+0x68] ;  /* 0x00006800018d7983 */ /* 0x000f280000300800 */
[----:B------:R-:W4:Y:S04]  /*7e600*/  LDL.LU R138, [R1+0x38] ;  /* 0x00003800018a7983 */ /* 0x000f280000300800 */
[----:B------:R-:W4:Y:S04]  /*7e610*/  LDL.LU R135, [R1+0x6c] ;  /* 0x00006c0001877983 */ /* 0x000f280000300800 */
[----:B------:R1:W-:Y:S04]  /*7e620*/  @P5 STG.E [R120.64], R142 ;  /* 0x0000008e78005986 */ /* 0x0003e8000c10190a */
[----:B------:R1:W-:Y:S01]  /*7e630*/  @P3 STG.E [R122.64], R139 ;  /* 0x0000008b7a003986 */ /* 0x0003e2000c10190a */
[----:B---3--:R-:W-:-:S03]  /*7e640*/  ISETP.GE.AND P1, PT, R106, c[0x0][0x17c], PT ;  /* 0x00005f006a007a0c */ /* 0x008fc60003f26270 */
[----:B------:R-:W3:Y:S04]  /*7e650*/  LDL.LU R106, [R1+0x2788] ;  /* 0x00278800016a7983 */ /* 0x000ee80000300800 */
[----:B------:R-:W3:Y:S01]  /*7e660*/  LDL.LU R134, [R1+0x3c] ;  /* 0x00003c0001867983 */ /* 0x000ee20000300800 */
[----:B--2---:R-:W-:-:S03]  /*7e670*/  ISETP.GE.AND P3, PT, R107, c[0x0][0x17c], PT ;  /* 0x00005f006b007a0c */ /* 0x004fc60003f66270 */
[----:B------:R-:W2:Y:S01]  /*7e680*/  LDL.LU R107, [R1+0x278c] ;  /* 0x00278c00016b7983 */ /* 0x000ea20000300800 */
[----:B------:R-:W-:Y:S02]  /*7e690*/  ISETP.LT.AND P6, PT, R223, c[0x0][0x178], !P4 ;  /* 0x00005e00df007a0c */ /* 0x000fe400067c1270 */
[----:B------:R-:W-:Y:S01]  /*7e6a0*/  ISETP.LT.AND P4, PT, R143, c[0x0][0x178], !P4 ;  /* 0x00005e008f007a0c */ /* 0x000fe20006781270 */
[----:B-1----:R-:W2:Y:S01]  /*7e6b0*/  LDL.LU R142, [R1+0x78] ;  /* 0x00007800018e7983 */ /* 0x002ea20000300800 */
[----:B------:R-:W-:Y:S02]  /*7e6c0*/  IADD3 R140, R0, c[0x0][0x198], RZ ;  /* 0x00006600008c7a10 */ /* 0x000fe40007ffe0ff */
[----:B------:R-:W-:Y:S01]  /*7e6d0*/  ISETP.LT.AND P5, PT, R223, c[0x0][0x178], !P0 ;  /* 0x00005e00df007a0c */ /* 0x000fe200047a1270 */
[----:B------:R-:W2:Y:S01]  /*7e6e0*/  LDL.LU R139, [R1+0x58] ;  /* 0x00005800018b7983 */ /* 0x000ea20000300800 */
[----:B------:R-:W-:Y:S01]  /*7e6f0*/  ISETP.LT.AND P0, PT, R143, c[0x0][0x178], !P0 ;  /* 0x00005e008f007a0c */ /* 0x000fe20004701270 */
[C---:B------:R-:W-:Y:S01]  /*7e700*/  IMAD.WIDE R122, R140.reuse, 0x4, R2 ;  /* 0x000000048c7a7825 */ /* 0x040fe200078e0202 */
[----:B------:R-:W-:-:S03]  /*7e710*/  IADD3 R0, R140, c[0x0][0x198], RZ ;  /* 0x000066008c007a10 */ /* 0x000fc60007ffe0ff */
[----:B------:R-:W-:Y:S01]  /*7e720*/  IMAD.WIDE R120, R140, 0x4, R244 ;  /* 0x000000048c787825 */ /* 0x000fe200078e02f4 */
[----:B----4-:R1:W-:Y:S04]  /*7e730*/  @P6 STG.E [R122.64], R111 ;  /* 0x0000006f7a006986 */ /* 0x0103e8000c10190a */
[----:B------:R4:W-:Y:S01]  /*7e740*/  @P4 STG.E [R120.64], R110 ;  /* 0x0000006e78004986 */ /* 0x0009e2000c10190a */
[----:B-1----:R-:W-:-:S04]  /*7e750*/  IMAD.WIDE R122, R0, 0x4, R2 ;  /* 0x00000004007a7825 */ /* 0x002fc800078e0202 */
[----:B----4-:R-:W-:Y:S01]  /*7e760*/  IMAD.WIDE R120, R0, 0x4, R244 ;  /* 0x0000000400787825 */ /* 0x010fe200078e02f4 */
[----:B------:R-:W-:Y:S04]  /*7e770*/  @P5 STG.E [R122.64], R141 ;  /* 0x0000008d7a005986 */ /* 0x000fe8000c10190a */
[----:B------:R1:W-:Y:S01]  /*7e780*/  @P0 STG.E [R120.64], R138 ;  /* 0x0000008a78000986 */ /* 0x0003e2000c10190a */
[----:B---3--:R-:W-:-:S03]  /*7e790*/  ISETP.GE.AND P4, PT, R106, c[0x0][0x17c], PT ;  /* 0x00005f006a007a0c */ /* 0x008fc60003f86270 */
[----:B------:R-:W3:Y:S04]  /*7e7a0*/  LDL.LU R106, [R1+0x2790] ;  /* 0x00279000016a7983 */ /* 0x000ee80000300800 */
[----:B------:R-:W4:Y:S04]  /*7e7b0*/  LDL.LU R111, [R1+0x7c] ;  /* 0x00007c00016f7983 */ /* 0x000f280000300800 */
[----:B------:R-:W4:Y:S01]  /*7e7c0*/  LDL.LU R110, [R1+0x5c] ;  /* 0x00005c00016e7983 */ /* 0x000f220000300800 */
[----:B--2---:R-:W-:-:S03]  /*7e7d0*/  ISETP.GE.AND P0, PT, R107, c[0x0][0x17c], PT ;  /* 0x00005f006b007a0c */ /* 0x004fc60003f06270 */
[----:B------:R-:W2:Y:S01]  /*7e7e0*/  LDL.LU R107, [R1+0x2794] ;  /* 0x00279400016b7983 */ /* 0x000ea20000300800 */
[----:B------:R-:W-:Y:S02]  /*7e7f0*/  ISETP.LT.AND P6, PT, R223, c[0x0][0x178], !P1 ;  /* 0x00005e00df007a0c */ /* 0x000fe40004fc1270 */
[----:B------:R-:W-:Y:S01]  /*7e800*/  IADD3 R140, R0, c[0x0][0x198], RZ ;  /* 0x00006600008c7a10 */ /* 0x000fe20007ffe0ff */
[----:B-1----:R-:W4:Y:S01]  /*7e810*/  LDL.LU R138, [R1+0x80] ;  /* 0x00008000018a7983 */ /* 0x002f220000300800 */
[----:B------:R-:W-:-:S03]  /*7e820*/  ISETP.LT.AND P1, PT, R143, c[0x0][0x178], !P1 ;  /* 0x00005e008f007a0c */ /* 0x000fc60004f21270 */
[C-C-:B------:R-:W-:Y:S01]  /*7e830*/  IMAD.WIDE R120, R140.reuse, 0x4, R2.reuse ;  /* 0x000000048c787825 */ /* 0x140fe200078e0202 */
[----:B------:R-:W-:Y:S02]  /*7e840*/  ISETP.LT.AND P5, PT, R223, c[0x0][0x178], !P3 ;  /* 0x00005e00df007a0c */ /* 0x000fe40005fa1270 */
[----:B------:R-:W-:Y:S02]  /*7e850*/  ISETP.LT.AND P3, PT, R143, c[0x0][0x178], !P3 ;  /* 0x00005e008f007a0c */ /* 0x000fe40005f61270 */
[----:B------:R-:W-:Y:S01]  /*7e860*/  IADD3 R0, R140, c[0x0][0x198], RZ ;  /* 0x000066008c007a10 */ /* 0x000fe20007ffe0ff */
[----:B------:R1:W-:Y:S04]  /*7e870*/  @P6 STG.E [R120.64], R135 ;  /* 0x0000008778006986 */ /* 0x0003e8000c10190a */
[----:B------:R-:W-:-:S04]  /*7e880*/  IMAD.WIDE R122, R0, 0x4, R2 ;  /* 0x00000004007a7825 */ /* 0x000fc800078e0202 */
[--C-:B-1----:R-:W-:Y:S01]  /*7e890*/  IMAD.WIDE R120, R140, 0x4, R244.reuse ;  /* 0x000000048c787825 */ /* 0x102fe200078e02f4 */
[----:B------:R-:W4:Y:S03]  /*7e8a0*/  LDL.LU R135, [R1+0xa4] ;  /* 0x0000a40001877983 */ /* 0x000f260000300800 */
[----:B------:R-:W-:Y:S01]  /*7e8b0*/  IMAD.WIDE R140, R0, 0x4, R244 ;  /* 0x00000004008c7825 */ /* 0x000fe200078e02f4 */
[----:B------:R1:W-:Y:S04]  /*7e8c0*/  @P1 STG.E [R120.64], R134 ;  /* 0x0000008678001986 */ /* 0x0003e8000c10190a */
[----:B------:R-:W-:Y:S04]  /*7e8d0*/  @P5 STG.E [R122.64], R142 ;  /* 0x0000008e7a005986 */ /* 0x000fe8000c10190a */
[----:B------:R1:W-:Y:S01]  /*7e8e0*/  @P3 STG.E [R140.64], R139 ;  /* 0x0000008b8c003986 */ /* 0x0003e2000c10190a */
[----:B---3--:R-:W-:-:S03]  /*7e8f0*/  ISETP.GE.AND P1, PT, R106, c[0x0][0x17c], PT ;  /* 0x00005f006a007a0c */ /* 0x008fc60003f26270 */
[----:B------:R-:W3:Y:S04]  /*7e900*/  LDL.LU R106, [R1+0x2798] ;  /* 0x00279800016a7983 */ /* 0x000ee80000300800 */
[----:B-1----:R-:W3:Y:S04]  /*7e910*/  LDL.LU R134, [R1+0x84] ;  /* 0x0000840001867983 */ /* 0x002ee80000300800 */
[----:B------:R-:W3:Y:S04]  /*7e920*/  LDL.LU R141, [R1+0xa0] ;  /* 0x0000a000018d7983 */ /* 0x000ee80000300800 */
[----:B------:R-:W3:Y:S01]  /*7e930*/  LDL.LU R142, [R1+0xc0] ;  /* 0x0000c000018e7983 */ /* 0x000ee20000300800 */
[----:B--2---:R-:W-:-:S03]  /*7e940*/  ISETP.GE.AND P3, PT, R107, c[0x0][0x17c], PT ;  /* 0x00005f006b007a0c */ /* 0x004fc60003f66270 */
[----:B------:R-:W2:Y:S01]  /*7e950*/  LDL.LU R107, [R1+0x279c] ;  /* 0x00279c00016b7983 */ /* 0x000ea20000300800 */
[----:B------:R-:W-:Y:S02]  /*7e960*/  ISETP.LT.AND P6, PT, R223, c[0x0][0x178], !P4 ;  /* 0x00005e00df007a0c */ /* 0x000fe400067c1270 */
[----:B------:R-:W-:Y:S01]  /*7e970*/  ISETP.LT.AND P4, PT, R143, c[0x0][0x178], !P4 ;  /* 0x00005e008f007a0c */ /* 0x000fe20006781270 */
[----:B------:R-:W2:Y:S01]  /*7e980*/  LDL.LU R139, [R1+0x90] ;  /* 0x00009000018b7983 */ /* 0x000ea20000300800 */
[----:B------:R-:W-:Y:S02]  /*7e990*/  IADD3 R0, R0, c[0x0][0x198], RZ ;  /* 0x0000660000007a10 */ /* 0x000fe40007ffe0ff */
[----:B------:R-:W-:Y:S02]  /*7e9a0*/  ISETP.LT.AND P5, PT, R223, c[0x0][0x178], !P0 ;  /* 0x00005e00df007a0c */ /* 0x000fe400047a1270 */
[----:B------:R-:W-:Y:S01]  /*7e9b0*/  ISETP.LT.AND P0, PT, R143, c[0x0][0x178], !P0 ;  /* 0x00005e008f007a0c */ /* 0x000fe20004701270 */
[C---:B------:R-:W-:Y:S01]  /*7e9c0*/  IMAD.WIDE R120, R0.reuse, 0x4, R2 ;  /* 0x0000000400787825 */ /* 0x040fe200078e0202 */
[----:B------:R-:W-:-:S03]  /*7e9d0*/  IADD3 R140, R0, c[0x0][0x198], RZ ;  /* 0x00006600008c7a10 */ /* 0x000fc60007ffe0ff */
[--C-:B------:R-:W-:Y:S01]  /*7e9e0*/  IMAD.WIDE R122, R0, 0x4, R244.reuse ;  /* 0x00000004007a7825 */ /* 0x100fe200078e02f4 */
[----:B----4-:R1:W-:Y:S04]  /*7e9f0*/  @P6 STG.E [R120.64], R111 ;  /* 0x0000006f78006986 */ /* 0x0103e8000c10190a */
[----:B------:R4:W-:Y:S04]  /*7ea00*/  @P4 STG.E [R122.64], R110 ;  /* 0x0000006e7a004986 */ /* 0x0009e8000c10190a */
[----:B-1----:R-:W2:Y:S01]  /*7ea10*/  LDL.LU R111, [R1+0xc4] ;  /* 0x0000c400016f7983 */ /* 0x002ea20000300800 */
[----:B------:R-:W-:-:S04]  /*7ea20*/  IMAD.WIDE R120, R140, 0x4, R244 ;  /* 0x000000048c787825 */ /* 0x000fc800078e02f4 */
[----:B----4-:R-:W-:Y:S01]  /*7ea30*/  IMAD.WIDE R122, R140, 0x4, R2 ;  /* 0x000000048c7a7825 */ /* 0x010fe200078e0202 */
[----:B---3--:R-:W-:Y:S02]  /*7ea40*/  ISETP.GE.AND P4, PT, R106, c[0x0][0x17c], PT ;  /* 0x00005f006a007a0c */ /* 0x008fe40003f86270 */
[----:B------:R-:W3:Y:S04]  /*7ea50*/  LDL.LU R106, [R1+0x27a0] ;  /* 0x0027a000016a7983 */ /* 0x000ee80000300800 */
[----:B------:R-:W4:Y:S04]  /*7ea60*/  LDL.LU R110, [R1+0x94] ;  /* 0x00009400016e7983 */ /* 0x000f280000300800 */
[----:B------:R-:W-:Y:S04]  /*7ea70*/  @P5 STG.E [R122.64], R141 ;  /* 0x0000008d7a005986 */ /* 0x000fe8000c10190a */
[----:B------:R1:W-:Y:S01]  /*7ea80*/  @P0 STG.E [R120.64], R138 ;  /* 0x0000008a78000986 */ /* 0x0003e2000c10190a */
[----:B--2---:R-:W-:-:S03]  /*7ea90*/  ISETP.GE.AND P0, PT, R107, c[0x0][0x17c], PT ;  /* 0x00005f006b007a0c */ /* 0x004fc60003f06270 */
[----:B------:R-:W2:Y:S01]  /*7eaa0*/  LDL.LU R107, [R1+0x27a4] ;  /* 0x0027a400016b7983 */ /* 0x000ea20000300800 */
[----:B------:R-:W-:Y:S02]  /*7eab0*/  ISETP.LT.AND P6, PT, R223, c[0x0][0x178], !P1 ;  /* 0x00005e00df007a0c */ /* 0x000fe40004fc1270 */
[----:B------:R-:W-:Y:S01]  /*7eac0*/  ISETP.LT.AND P1, PT, R143, c[0x0][0x178], !P1 ;  /* 0x00005e008f007a0c */ /* 0x000fe20004f21270 */
[----:B-1----:R-:W2:Y:S01]  /*7ead0*/  LDL.LU R138, [R1+0xb0] ;  /* 0x0000b000018a7983 */ /* 0x002ea20000300800 */
[----:B------:R-:W-:Y:S02]  /*7eae0*/  IADD3 R0, R140, c[0x0][0x198], RZ ;  /* 0x000066008c007a10 */ /* 0x000fe40007ffe0ff */
[----:B------:R-:W-:-:S03]  /*7eaf0*/  ISETP.LT.AND P5, PT, R223, c[0x0][0x178], !P3 ;  /* 0x00005e00df007a0c */ /* 0x000fc60005fa1270 */
[C---:B------:R-:W-:Y:S01]  /*7eb00*/  IMAD.WIDE R122, R0.reuse, 0x4, R2 ;  /* 0x00000004007a7825 */ /* 0x040fe200078e0202 */
[----:B------:R-:W-:-:S03]  /*7eb10*/  IADD3 R140, R0, c[0x0][0x198], RZ ;  /* 0x00006600008c7a10 */ /* 0x000fc60007ffe0ff */
[----:B------:R-:W-:Y:S01]  /*7eb20*/  IMAD.WIDE R120, R0, 0x4, R244 ;  /* 0x0000000400787825 */ /* 0x000fe200078e02f4 */
[----:B------:R-:W-:Y:S01]  /*7eb30*/  @P6 STG.E [R122.64], R135 ;  /* 0x000000877a006986 */ /* 0x000fe2000c10190a */
[----:B------:R-:W-:Y:S02]  /*7eb40*/  ISETP.LT.AND P3, PT, R143, c[0x0][0x178], !P3 ;  /* 0x00005e008f007a0c */ /* 0x000fe40005f61270 */
[----:B------:R-:W-:Y:S01]  /*7eb50*/  ISETP.LT.AND P6, PT, R223, c[0x0][0x178], !P4 ;  /* 0x00005e00df007a0c */ /* 0x000fe200067c1270 */
[----:B------:R1:W-:Y:S01]  /*7eb60*/  @P1 STG.E [R120.64], R134 ;  /* 0x0000008678001986 */ /* 0x0003e2000c10190a */
[----:B------:R-:W-:Y:S02]  /*7eb70*/  ISETP.LT.AND P4, PT, R143, c[0x0][0x178], !P4 ;  /* 0x00005e008f007a0c */ /* 0x000fe40006781270 */
[C---:B------:R-:W-:Y:S01]  /*7eb80*/  IADD3 R0, R140.reuse, c[0x0][0x198], RZ ;  /* 0x000066008c007a10 */ /* 0x040fe20007ffe0ff */
[----:B-1----:R-:W-:-:S05]  /*7eb90*/  IMAD.WIDE R120, R140, 0x4, R2 ;  /* 0x000000048c787825 */ /* 0x002fca00078e0202 */
[----:B------:R1:W-:Y:S01]  /*7eba0*/  @P5 STG.E [R120.64], R142 ;  /* 0x0000008e78005986 */ /* 0x0003e2000c10190a */
[----:B------:R-:W-:-:S04]  /*7ebb0*/  IMAD.WIDE R122, R0, 0x4, R2 ;  /* 0x00000004007a7825 */ /* 0x000fc800078e0202 */
[----:B-1----:R-:W-:-:S04]  /*7ebc0*/  IMAD.WIDE R120, R140, 0x4, R244 ;  /* 0x000000048c787825 */ /* 0x002fc800078e02f4 */
[----:B------:R-:W-:Y:S01]  /*7ebd0*/  IMAD.WIDE R140, R0, 0x4, R244 ;  /* 0x00000004008c7825 */ /* 0x000fe200078e02f4 */
[----:B------:R-:W-:Y:S01]  /*7ebe0*/  @P3 STG.E [R120.64], R139 ;  /* 0x0000008b78003986 */ /* 0x000fe2000c10190a */
[----:B---3--:R-:W-:-:S03]  /*7ebf0*/  ISETP.GE.AND P1, PT, R106, c[0x0][0x17c], PT ;  /* 0x00005f006a007a0c */ /* 0x008fc60003f26270 */
[----:B------:R-:W3:Y:S04]  /*7ec00*/  LDL.LU R106, [R1+0x27a8] ;  /* 0x0027a800016a7983 */ /* 0x000ee80000300800 */
[----:B------:R-:W3:Y:S04]  /*7ec10*/  LDL.LU R135, [R1+0xe4] ;  /* 0x0000e40001877983 */ /* 0x000ee80000300800 */
[----:B------:R-:W3:Y:S04]  /*7ec20*/  LDL.LU R134, [R1+0xb4] ;  /* 0x0000b40001867983 */ /* 0x000ee80000300800 */
[----:B------:R-:W-:Y:S04]  /*7ec30*/  @P6 STG.E [R122.64], R111 ;  /* 0x0000006f7a006986 */ /* 0x000fe8000c10190a */
[----:B------:R-:W3:Y:S04]  /*7ec40*/  LDL.LU R142, [R1+0xf0] ;  /* 0x0000f000018e7983 */ /* 0x000ee80000300800 */
[----:B----4-:R1:W-:Y:S04]  /*7ec50*/  @P4 STG.E [R140.64], R110 ;  /* 0x0000006e8c004986 */ /* 0x0103e8000c10190a */
[----:B-1----:R-:W4:Y:S01]  /*7ec60*/  LDL.LU R141, [R1+0xe0] ;  /* 0x0000e000018d7983 */ /* 0x002f220000300800 */
[----:B--2---:R-:W-:-:S03]  /*7ec70*/  ISETP.GE.AND P3, PT, R107, c[0x0][0x17c], PT ;  /* 0x00005f006b007a0c */ /* 0x004fc60003f66270 */
[----:B------:R-:W2:Y:S01]  /*7ec80*/  LDL.LU R107, [R1+0x27ac] ;  /* 0x0027ac00016b7983 */ /* 0x000ea20000300800 */
[----:B------:R-:W-:Y:S02]  /*7ec90*/  ISETP.LT.AND P5, PT, R223, c[0x0][0x178], !P0 ;  /* 0x00005e00df007a0c */ /* 0x000fe400047a1270 */
[----:B------:R-:W-:Y:S01]  /*7eca0*/  ISETP.LT.AND P0, PT, R143, c[0x0][0x178], !P0 ;  /* 0x00005e008f007a0c */ /* 0x000fe20004701270 */
[----:B------:R-:W2:Y:S01]  /*7ecb0*/  LDL.LU R139, [R1+0xd0] ;  /* 0x0000d000018b7983 */ /* 0x000ea20000300800 */
[----:B------:R-:W-:-:S03]  /*7ecc0*/  IADD3 R0, R0, c[0x0][0x198], RZ ;  /* 0x0000660000007a10 */ /* 0x000fc60007ffe0ff */
[----:B------:R-:W2:Y:S02]  /*7ecd0*/  LDL.LU R111, [R1+0xf4] ;  /* 0x0000f400016f7983 */ /* 0x000ea40000300800 */
[----:B------:R-:W-:-:S04]  /*7ece0*/  IMAD.WIDE R120, R0, 0x4, R2 ;  /* 0x0000000400787825 */ /* 0x000fc800078e0202 */
[----:B------:R-:W-:Y:S01]  /*7ecf0*/  IMAD.WIDE R122, R0, 0x4, R244 ;  /* 0x00000004007a7825 */ /* 0x000fe200078e02f4 */
[----:B---3--:R-:W-:Y:S02]  /*7ed00*/  ISETP.GE.AND P4, PT, R106, c[0x0][0x17c], PT ;  /* 0x00005f006a007a0c */ /* 0x008fe40003f86270 */
[----:B------:R-:W3:Y:S04]  /*7ed10*/  LDL.LU R106, [R1+0x27b0] ;  /* 0x0027b000016a7983 */ /* 0x000ee80000300800 */
[----:B------:R-:W3:Y:S04]  /*7ed20*/  LDL.LU R110, [R1+0xd4] ;  /* 0x0000d400016e7983 */ /* 0x000ee80000300800 */
[----:B----4-:R-:W-:Y:S04]  /*7ed30*/  @P5 STG.E [R120.64], R141 ;  /* 0x0000008d78005986 */ /* 0x010fe8000c10190a */
[----:B------:R1:W-:Y:S01]  /*7ed40*/  @P0 STG.E [R122.64], R138 ;  /* 0x0000008a7a000986 */ /* 0x0003e2000c10190a */
[----:B--2---:R-:W-:-:S03]  /*7ed50*/  ISETP.GE.AND P0, PT, R107, c[0x0][0x17c], PT ;  /* 0x00005f006b007a0c */ /* 0x004fc60003f06270 */
[----:B------:R-:W2:Y:S01]  /*7ed60*/  LDL.LU R107, [R1+0x27b4] ;  /* 0x0027b400016b7983 */ /* 0x000ea20000300800 */
[----:B------:R-:W-:Y:S02]  /*7ed70*/  ISETP.LT.AND P6, PT, R223, c[0x0][0x178], !P1 ;  /* 0x00005e00df007a0c */ /* 0x000fe40004fc1270 */
[----:B------:R-:W-:Y:S01]  /*7ed80*/  ISETP.LT.AND P1, PT, R143, c[0x0][0x178], !P1 ;  /* 0x00005e008f007a0c */ /* 0x000fe20004f21270 */
[----:B-1----:R-:W4:Y:S01]  /*7ed90*/  LDL.LU R138, [R1+0x88] ;  /* 0x00008800018a7983 */ /* 0x002f220000300800 */
[----:B------:R-:W-:Y:S02]  /*7eda0*/  IADD3 R140, R0, c[0x0][0x198], RZ ;  /* 0x00006600008c7a10 */ /* 0x000fe40007ffe0ff */
[----:B------:R-:W-:Y:S02]  /*7edb0*/  ISETP.LT.AND P5, PT, R223, c[0x0][0x178], !P3 ;  /* 0x00005e00df007a0c */ /* 0x000fe40005fa1270 */
[----:B------:R-:W-:Y:S01]  /*7edc0*/  ISETP.LT.AND P3, PT, R143, c[0x0][0x178], !P3 ;  /* 0x00005e008f007a0c */ /* 0x000fe20005f61270 */
[C---:B------:R-:W-:Y:S01]  /*7edd0*/  IMAD.WIDE R122, R140.reuse, 0x4, R2 ;  /* 0x000000048c7a7825 */ /* 0x040fe200078e0202 */
[----:B------:R-:W-:-:S03]  /*7ede0*/  IADD3 R0, R140, c[0x0][0x198], RZ ;  /* 0x000066008c007a10 */ /* 0x000fc60007ffe0ff */
[----:B------:R-:W-:Y:S01]  /*7edf0*/  IMAD.WIDE R120, R140, 0x4, R244 ;  /* 0x000000048c787825 */ /* 0x000fe200078e02f4 */
[----:B------:R1:W-:Y:S01]  /*7ee00*/  @P6 STG.E [R122.64], R135 ;  /* 0x000000877a006986 */ /* 0x0003e2000c10190a */
[----:B------:R-:W-:-:S03]  /*7ee10*/  ISETP.LT.AND P6, PT, R223, c[0x0][0x178], !P4 ;  /* 0x00005e00df007a0c */ /* 0x000fc600067c1270 */
[----:B------:R1:W-:Y:S01]  /*7ee20*/  @P1 STG.E [R120.64], R134 ;  /* 0x0000008678001986 */ /* 0x0003e2000c10190a */
[C---:B------:R-:W-:Y:S02]  /*7ee30*/  IADD3 R140, R0.reuse, c[0x0][0x198], RZ ;  /* 0x00006600008c7a10 */ /* 0x040fe40007ffe0ff */
[----:B------:R-:W-:Y:S01]  /*7ee40*/  ISETP.LT.AND P4, PT, R143, c[0x0][0x178], !P4 ;  /* 0x00005e008f007a0c */ /* 0x000fe20006781270 */
[----:B-1----:R-:W-:-:S04]  /*7ee50*/  IMAD.WIDE R122, R0, 0x4, R2 ;  /* 0x00000004007a7825 */ /* 0x002fc800078e0202 */
[----:B------:R-:W-:Y:S01]  /*7ee60*/  IMAD.WIDE R120, R0, 0x4, R244 ;  /* 0x0000000400787825 */ /* 0x000fe200078e02f4 */
[----:B------:R-:W-:Y:S04]  /*7ee70*/  @P5 STG.E [R122.64], R142 ;  /* 0x0000008e7a005986 */ /* 0x000fe8000c10190a */
[----:B------:R1:W-:Y:S02]  /*7ee80*/  @P3 STG.E [R120.64], R139 ;  /* 0x0000008b78003986 */ /* 0x0003e4000c10190a */
[----:B-1----:R-:W-:-:S05]  /*7ee90*/  IMAD.WIDE R120, R140, 0x4, R2 ;  /* 0x000000048c787825 */ /* 0x002fca00078e0202 */
[----:B------:R1:W-:Y:S01]  /*7eea0*/  @P6 STG.E [R120.64], R111 ;  /* 0x0000006f78006986 */ /* 0x0003e2000c10190a */
[----:B---3--:R-:W-:-:S03]  /*7eeb0*/  ISETP.GE.AND P1, PT, R106, c[0x0][0x17c], PT ;  /* 0x00005f006a007a0c */ /* 0x008fc60003f26270 */
[----:B------:R-:W3:Y:S04]  /*7eec0*/  LDL.LU R106, [R1+0x27b8] ;  /* 0x0027b800016a7983 */ /* 0x000ee80000300800 */
[----:B------:R-:W4:Y:S01]  /*7eed0*/  LDL.LU R135, [R1+0xac] ;  /* 0x0000ac0001877983 */ /* 0x000f220000300800 */
[----:B-1----:R-:W-:-:S03]  /*7eee0*/  IMAD.WIDE R120, R140, 0x4, R244 ;  /* 0x000000048c787825 */ /* 0x002fc600078e02f4 */
[----:B------:R-:W4:Y:S04]  /*7eef0*/  LDL.LU R134, [R1+0x8c] ;  /* 0x00008c0001867983 */ /* 0x000f280000300800 */
        /* <DEDUP_REMOVED lines=8> */
[----:B------:R-:W4:Y:S01]  /*7ef80*/  LDL.LU R111, [R1+0xcc] ;  /* 0x0000cc00016f7983 */ /* 0x000f220000300800 */
[----:B------:R-:W-:-:S05]  /*7ef90*/  IADD3 R0, R140, c[0x0][0x198], RZ ;  /* 0x000066008c007a10 */ /* 0x000fca0007ffe0ff */
[----:B------:R-:W-:-:S04]  /*7efa0*/  IMAD.WIDE R122, R0, 0x4, R2 ;  /* 0x00000004007a7825 */ /* 0x000fc800078e0202 */
[----:B------:R-:W-:Y:S01]  /*7efb0*/  IMAD.WIDE R140, R0, 0x4, R244 ;  /* 0x00000004008c7825 */ /* 0x000fe200078e02f4 */
[----:B---3--:R-:W-:Y:S02]  /*7efc0*/  ISETP.GE.AND P4, PT, R106, c[0x0][0x17c], PT ;  /* 0x00005f006a007a0c */ /* 0x008fe40003f86270 */
[----:B------:R-:W3:Y:S04]  /*7efd0*/  LDL.LU R106, [R1+0x27c0] ;  /* 0x0027c000016a7983 */ /* 0x000ee80000300800 */
[----:B------:R-:W3:Y:S04]  /*7efe0*/  LDL.LU R110, [R1+0x9c] ;  /* 0x00009c00016e7983 */ /* 0x000ee80000300800 */
[----:B--2---:R-:W-:Y:S04]  /*7eff0*/  @P5 STG.E [R122.64], R121 ;  /* 0x000000797a005986 */ /* 0x004fe8000c10190a */
[----:B----4-:R1:W-:Y:S01]  /*7f000*/  @P0 STG.E [R140.64], R138 ;  /* 0x0000008a8c000986 */ /* 0x0103e2000c10190a */
[----:B------:R-:W-:-:S03]  /*7f010*/  ISETP.GE.AND P0, PT, R107, c[0x0][0x17c], PT ;  /* 0x00005f006b007a0c */ /* 0x000fc60003f06270 */
[----:B------:R-:W2:Y:S01]  /*7f020*/  LDL.LU R107, [R1+0x27c4] ;  /* 0x0027c400016b7983 */ /* 0x000ea20000300800 */
[----:B------:R-:W-:Y:S02]  /*7f030*/  ISETP.LT.AND P6, PT, R223, c[0x0][0x178], !P1 ;  /* 0x00005e00df007a0c */ /* 0x000fe40004fc1270 */
[----:B------:R-:W-:Y:S02]  /*7f040*/  ISETP.LT.AND P1, PT, R143, c[0x0][0x178], !P1 ;  /* 0x00005e008f007a0c */ /* 0x000fe40004f21270 */
[----:B------:R-:W-:Y:S02]  /*7f050*/  IADD3 R0, R0, c[0x0][0x198], RZ ;  /* 0x0000660000007a10 */ /* 0x000fe40007ffe0ff */
[----:B------:R-:W-:Y:S01]  /*7f060*/  ISETP.LT.AND P5, PT, R223, c[0x0][0x178], !P3 ;  /* 0x00005e00df007a0c */ /* 0x000fe20005fa1270 */
[----:B-1----:R-:W4:Y:S01]  /*7f070*/  LDL.LU R141, [R1+0xe8] ;  /* 0x0000e800018d7983 */ /* 0x002f220000300800 */
[----:B------:R-:W-:Y:S01]  /*7f080*/  ISETP.LT.AND P3, PT, R143, c[0x0][0x178], !P3 ;  /* 0x00005e008f007a0c */ /* 0x000fe20005f61270 */
[C---:B------:R-:W-:Y:S01]  /*7f090*/  IMAD.WIDE R120, R0.reuse, 0x4, R2 ;  /* 0x0000000400787825 */ /* 0x040fe200078e0202 */
[C---:B------:R-:W-:Y:S01]  /*7f0a0*/  IADD3 R140, R0.reuse, c[0x0][0x198], RZ ;  /* 0x00006600008c7a10 */ /* 0x040fe20007ffe0ff */
[----:B------:R-:W4:Y:S02]  /*7f0b0*/  LDL.LU R138, [R1+0xb8] ;  /* 0x0000b800018a7983 */ /* 0x000f240000300800 */
[----:B------:R-:W-:-:S02]  /*7f0c0*/  IMAD.WIDE R122, R0, 0x4, R244 ;  /* 0x00000004007a7825 */ /* 0x000fc400078e02f4 */
[----:B------:R1:W-:Y:S04]  /*7f0d0*/  @P6 STG.E [R120.64], R135 ;  /* 0x0000008778006986 */ /* 0x0003e8000c10190a */
[----:B------:R1:W-:Y:S02]  /*7f0e0*/  @P1 STG.E [R122.64], R134 ;  /* 0x000000867a001986 */ /* 0x0003e4000c10190a */
[----:B-1----:R-:W-:-:S04]  /*7f0f0*/  IMAD.WIDE R120, R140, 0x4, R244 ;  /* 0x000000048c787825 */ /* 0x002fc800078e02f4 */
[----:B------:R-:W-:Y:S01]  /*7f100*/  IMAD.WIDE R122, R140, 0x4, R2 ;  /* 0x000000048c7a7825 */ /* 0x000fe200078e0202 */
[----:B---3--:R-:W-:Y:S02]  /*7f110*/  ISETP.GE.AND P1, PT, R106, c[0x0][0x17c], PT ;  /* 0x00005f006a007a0c */ /* 0x008fe40003f26270 */
[----:B------:R-:W3:Y:S04]  /*7f120*/  LDL.LU R106, [R1+0x27c8] ;  /* 0x0027c800016a7983 */ /* 0x000ee80000300800 */
[----:B------:R1:W-:Y:S04]  /*7f130*/  @P5 STG.E [R122.64], R142 ;  /* 0x0000008e7a005986 */ /* 0x0003e8000c10190a */
[----:B------:R-:W3:Y:S04]  /*7f140*/  LDL.LU R135, [R1+0xec] ;  /* 0x0000ec0001877983 */ /* 0x000ee80000300800 */
[----:B------:R1:W-:Y:S04]  /*7f150*/  @P3 STG.E [R120.64], R139 ;  /* 0x0000008b78003986 */ /* 0x0003e8000c10190a */
        /* <DEDUP_REMOVED lines=16> */
[----:B----4-:R1:W-:Y:S01]  /*7f260*/  @P5 STG.E [R120.64], R141 ;  /* 0x0000008d78005986 */ /* 0x0103e2000c10190a */
[----:B---3--:R-:W-:-:S03]  /*7f270*/  ISETP.GE.AND P4, PT, R106, c[0x0][0x17c], PT ;  /* 0x00005f006a007a0c */ /* 0x008fc60003f86270 */
[----:B------:R-:W3:Y:S04]  /*7f280*/  LDL.LU R106, [R1+0x27d0] ;  /* 0x0027d000016a7983 */ /* 0x000ee80000300800 */
[----:B------:R-:W4:Y:S01]  /*7f290*/  LDL.LU R111, [R1+0xfc] ;  /* 0x0000fc00016f7983 */ /* 0x000f220000300800 */
[----:B-1----:R-:W-:-:S03]  /*7f2a0*/  IMAD.WIDE R120, R140, 0x4, R244 ;  /* 0x000000048c787825 */ /* 0x002fc600078e02f4 */
[----:B------:R-:W4:Y:S04]  /*7f2b0*/  LDL.LU R110, [R1+0xdc] ;  /* 0x0000dc00016e7983 */ /* 0x000f280000300800 */
[----:B------:R1:W-:Y:S01]  /*7f2c0*/  @P0 STG.E [R120.64], R138 ;  /* 0x0000008a78000986 */ /* 0x0003e2000c10190a */
        /* <DEDUP_REMOVED lines=16> */
[----:B------:R-:W4:Y:S01]  /*7f3d0*/  LDL.LU R135, [R1+0x124] ;  /* 0x0001240001877983 */ /* 0x000f220000300800 */
[----:B---3--:R-:W-:-:S03]  /*7f3e0*/  ISETP.GE.AND P1, PT, R106, c[0x0][0x17c], PT ;  /* 0x00005f006a007a0c */ /* 0x008fc60003f26270 */
[----:B------:R-:W3:Y:S04]  /*7f3f0*/  LDL.LU R106, [R1+0x27d8] ;  /* 0x0027d800016a7983 */ /* 0x000ee80000300800 */
[----:B------:R1:W-:Y:S04]  /*7f400*/  @P5 STG.E [R120.64], R142 ;  /* 0x0000008e78005986 */ /* 0x0003e8000c10190a */
        /* <DEDUP_REMOVED lines=40> */
[----:B------:R-:W-:Y:S01]  /*7f690*/  @P5 STG.E [R122.64], R142 ;  /* 0x0000008e7a005986 */ /* 0x000fe2000c10190a */
[----:B---3--:R-:W-:-:S03]  /*7f6a0*/  ISETP.GE.AND P1, PT, R106, c[0x0][0x17c], PT ;  /* 0x00005f006a007a0c */ /* 0x008fc60003f26270 */
[----:B------:R-:W3:Y:S04]  /*7f6b0*/  LDL.LU R106, [R1+0x27e8] ;  /* 0x0027e800016a7983 */ /* 0x000ee80000300800 */
[----:B-1----:R-:W3:Y:S04]  /*7f6c0*/  LDL.LU R134, [R1+0x134] ;  /* 0x0001340001867983 */ /* 0x002ee80000300800 */
[----:B------:R1:W-:Y:S04]  /*7f6d0*/  @P3 STG.E [R140.64], R139 ;  /* 0x0000008b8c003986 */ /* 0x0003e8000c10190a */
[----:B-1----:R-:W3:Y:S04]  /*7f6e0*/  LDL.LU R141, [R1+0x160] ;  /* 0x00016000018d7983 */ /* 0x002ee80000300800 */
        /* <DEDUP_REMOVED lines=40> */
[----:B------:R-:W-:Y:S01]  /*7f970*/  IMAD.WIDE R122, R0, 0x4, R2 ;  /* 0x00000004007a7825 */ /* 0x000fe200078e0202 */
[----:B---3--:R-:W-:Y:S02]  /*7f980*/  ISETP.GE.AND P1, PT, R106, c[0x0][0x17c], PT ;  /* 0x00005f006a007a0c */ /* 0x008fe40003f26270 */
[----:B------:R-:W3:Y:S01]  /*7f990*/  LDL.LU R106, [R1+0x27f8] ;  /* 0x0027f800016a7983 */ /* 0x000ee20000300800 */
[----:B-1----:R-:W-:-:S03]  /*7f9a0*/  IMAD.WIDE R120, R140, 0x4, R244 ;  /* 0x000000048c787825 */ /* 0x002fc600078e02f4 */
[----:B------:R-:W3:Y:S01]  /*7f9b0*/  LDL.LU R135, [R1+0x12c] ;  /* 0x00012c0001877983 */ /* 0x000ee20000300800 */
[----:B------:R-:W-:-:S03]  /*7f9c0*/  IMAD.WIDE R140, R0, 0x4, R244 ;  /* 0x00000004008c7825 */ /* 0x000fc600078e02f4 */
[----:B------:R-:W-:Y:S04]  /*7f9d0*/  @P3 STG.E [R120.64], R139 ;  /* 0x0000008b78003986 */ /* 0x000fe8000c10190a */
        /* <DEDUP_REMOVED lines=38> */
[----:B------:R1:W-:Y:S01]  /*7fc40*/  @P3 STG.E [R120.64], R139 ;  /* 0x0000008b78003986 */ /* 0x0003e2000c10190a */
[----:B---3--:R-:W-:-:S03]  /*7fc50*/  ISETP.GE.AND P1, PT, R106, c[0x0][0x17c], PT ;  /* 0x00005f006a007a0c */ /* 0x008fc60003f26270 */
[----:B------:R-:W3:Y:S01]  /*7fc60*/  LDL.LU R106, [R1+0x2808] ;  /* 0x00280800016a7983 */ /* 0x000ee20000300800 */
[----:B-1----:R-:W-:-:S03]  /*7fc70*/  IMAD.WIDE R120, R140, 0x4, R2 ;  /* 0x000000048c787825 */ /* 0x002fc600078e0202 */
[----:B------:R-:W4:Y:S04]  /*7fc80*/  LDL.LU R135, [R1+0x16c] ;  /* 0x00016c0001877983 */ /* 0x000f280000300800 */
[----:B------:R1:W-:Y:S04]  /*7fc90*/  @P6 STG.E [R120.64], R111 ;  /* 0x0000006f78006986 */ /* 0x0003e8000c10190a */
[----:B------:R-:W4:Y:S01]  /*7fca0*/  LDL.LU R134, [R1+0x13c] ;  /* 0x00013c0001867983 */ /* 0x000f220000300800 */
        /* <DEDUP_REMOVED lines=31> */
[----:B------:R1:W-:Y:S01]  /*7fea0*/  @P1 STG.E [R122.64], R134 ;  /* 0x000000867a001986 */ /* 0x0003e2000c10190a */
[----:B---3--:R-:W-:-:S03]  /*7feb0*/  ISETP.GE.AND P1, PT, R106, c[0x0][0x17c], PT ;  /* 0x00005f006a007a0c */ /* 0x008fc60003f26270 */
[----:B------:R-:W3:Y:S01]  /*7fec0*/  LDL.LU R106, [R1+0x2818] ;  /* 0x00281800016a7983 */ /* 0x000ee20000300800 */
[----:B-1----:R-:W-:-:S03]  /*7fed0*/  IMAD.WIDE R120, R140, 0x4, R244 ;  /* 0x000000048c787825 */ /* 0x002fc600078e02f4 */
[----:B------:R-:W4:Y:S01]  /*7fee0*/  LDL.LU R135, [R1+0x1a4] ;  /* 0x0001a40001877983 */ /* 0x000f220000300800 */
[----:B------:R-:W-:-:S03]  /*7fef0*/  IMAD.WIDE R122, R140, 0x4, R2 ;  /* 0x000000048c7a7825 */ /* 0x000fc600078e0202 */
[----:B------:R-:W4:Y:S04]  /*7ff00*/  LDL.LU R134, [R1+0x184] ;  /* 0x0001840001867983 */ /* 0x000f280000300800 */
[----:B------:R1:W-:Y:S04]  /*7ff10*/  @P5 STG.E [R122.64], R142 ;  /* 0x0000008e7a005986 */ /* 0x0003e8000c10190a */
[----:B------:R1:W-:Y:S01]  /*7ff20*/  @P3 STG.E [R120.64], R139 ;  /* 0x0000008b78003986 */ /* 0x0003e2000c10190a */
        /* <DEDUP_REMOVED lines=11> */
[----:B------:R1:W-:Y:S01]  /*7ffe0*/  @P6 STG.E [R122.64], R111 ;  /* 0x0000006f7a006986 */ /* 0x0003e2000c10190a */
[----:B------:R-:W-:-:S03]  /*7fff0*/  ISETP.LT.AND P0, PT, R143, c[0x0][0x178], !P0 ;  /* 0x00005e008f007a0c */ /* 0x000fc60004701270 */
[----:B------:R1:W-:Y:S01]  /*80000*/  @P4 STG.E [R120.64], R110 ;  /* 0x0000006e78004986 */ /* 0x0003e2000c10190a */
[----:B---3--:R-:W-:-:S03]  /*80010*/  ISETP.GE.AND P4, PT, R106, c[0x0][0x17c], PT ;  /* 0x00005f006a007a0c */ /* 0x008fc60003f86270 */
[----:B------:R-:W3:Y:S04]  /*80020*/  LDL.LU R106, [R1+0x2824] ;  /* 0x00282400016a7983 */ /* 0x000ee80000300800 */
[----:B-1----:R-:W3:Y:S01]  /*80030*/  LDL.LU R111, [R1+0x1c4] ;  /* 0x0001c400016f7983 */ /* 0x002ee20000300800 */
[----:B------:R-:W-:-:S03]  /*80040*/  IMAD.WIDE R120, R140, 0x4, R2 ;  /* 0x000000048c787825 */ /* 0x000fc600078e0202 */
[----:B------:R-:W3:Y:S04]  /*80050*/  LDL.LU R110, [R1+0x194] ;  /* 0x00019400016e7983 */ /* 0x000ee80000300800 */
[----:B----4-:R1:W-:Y:S02]  /*80060*/  @P5 STG.E [R120.64], R141 ;  /* 0x0000008d78005986 */ /* 0x0103e4000c10190a */
[----:B-1----:R-:W-:-:S05]  /*80070*/  IMAD.WIDE R120, R140, 0x4, R244 ;  /* 0x000000048c787825 */ /* 0x002fca00078e02f4 */
        /* <DEDUP_REMOVED lines=12> */
[----:B------:R3:W-:Y:S01]  /*80140*/  @P1 STG.E [R140.64], R134 ;  /* 0x000000868c001986 */ /* 0x0007e2000c10190a */
[----:B-1----:R-:W-:Y:S01]  /*80150*/  IMAD.WIDE R120, R0, 0x4, R2 ;  /* 0x0000000400787825 */ /* 0x002fe200078e0202 */
[----:B---3--:R-:W-:-:S03]  /*80160*/  ISETP.GE.AND P1, PT, R106, c[0x0][0x17c], PT ;  /* 0x00005f006a007a0c */ /* 0x008fc60003f26270 */
[----:B----4-:R-:W-:Y:S01]  /*80170*/  IMAD.WIDE R122, R0, 0x4, R244 ;  /* 0x00000004007a7825 */ /* 0x010fe200078e02f4 */
[----:B------:R-:W3:Y:S04]  /*80180*/  LDL.LU R141, [R1+0x1e0] ;  /* 0x0001e000018d7983 */ /* 0x000ee80000300800 */
[----:B------:R-:W4:Y:S04]  /*80190*/  LDL.LU R138, [R1+0x1b0] ;  /* 0x0001b000018a7983 */ /* 0x000f280000300800 */
[----:B------:R-:W4:Y:S04]  /*801a0*/  LDL.LU R135, [R1+0x1e4] ;  /* 0x0001e40001877983 */ /* 0x000f280000300800 */
[----:B------:R-:W4:Y:S04]  /*801b0*/  LDL.LU R106, [R1+0x2834] ;  /* 0x00283400016a7983 */ /* 0x000f280000300800 */
[----:B------:R1:W-:Y:S04]  /*801c0*/  @P5 STG.E [R120.64], R142 ;  /* 0x0000008e78005986 */ /* 0x0003e8000c10190a */
[----:B------:R1:W-:Y:S04]  /*801d0*/  @P3 STG.E [R122.64], R139 ;  /* 0x0000008b7a003986 */ /* 0x0003e8000c10190a */
        /* <DEDUP_REMOVED lines=13> */
[----:B------:R1:W-:Y:S04]  /*802b0*/  @P6 STG.E [R122.64], R111 ;  /* 0x0000006f7a006986 */ /* 0x0003e8000c10190a */
[----:B------:R3:W-:Y:S01]  /*802c0*/  @P4 STG.E [R120.64], R110 ;  /* 0x0000006e78004986 */ /* 0x0007e2000c10190a */
[----:B-1----:R-:W-:-:S04]  /*802d0*/  IMAD.WIDE R122, R0, 0x4, R2 ;  /* 0x00000004007a7825 */ /* 0x002fc800078e0202 */
[----:B---3--:R-:W-:Y:S01]  /*802e0*/  IMAD.WIDE R120, R0, 0x4, R244 ;  /* 0x0000000400787825 */ /* 0x008fe200078e02f4 */
[----:B------:R-:W-:Y:S04]  /*802f0*/  @P5 STG.E [R122.64], R141 ;  /* 0x0000008d7a005986 */ /* 0x000fe8000c10190a */
[----:B----4-:R1:W-:Y:S01]  /*80300*/  @P0 STG.E [R120.64], R138 ;  /* 0x0000008a78000986 */ /* 0x0103e2000c10190a */
[----:B------:R-:W-:-:S03]  /*80310*/  ISETP.GE.AND P4, PT, R106, c[0x0][0x17c], PT ;  /* 0x00005f006a007a0c */ /* 0x000fc60003f86270 */
        /* <DEDUP_REMOVED lines=2258> */
[----:B------:R-:W-:-:S03]  /*89040*/  ISETP.LT.AND P5, PT, R143, c[0x0][0x178], !P5 ;  /* 0x00005e008f007a0c */ /* 0x000fc60006fa1270 */
[----:B------:R1:W-:Y:S01]  /*89050*/  @P1 STG.E [R120.64], R134 ;  /* 0x0000008678001986 */ /* 0x0003e2000c10190a */
[----:B------:R-:W-:Y:S02]  /*89060*/  ISETP.LT.AND P1, PT, R223, c[0x0][0x178], !P0 ;  /* 0x00005e00df007a0c */ /* 0x000fe40004721270 */
        /* <DEDUP_REMOVED lines=137> */
[----:B------:R1:W-:Y:S01]  /*89900*/  @P3 STG.E [R120.64], R142 ;  /* 0x0000008e78003986 */ /* 0x0003e2000c10190a */
[----:B------:R-:W-:-:S03]  /*89910*/  ISETP.LT.AND P3, PT, R223, c[0x0][0x178], !P0 ;  /* 0x00005e00df007a0c */ /* 0x000fc60004761270 */
[----:B------:R1:W-:Y:S01]  /*89920*/  @P6 STG.E [R122.64], R139 ;  /* 0x0000008b7a006986 */ /* 0x0003e2000c10190a */
[----:B------:R-:W-:-:S03]  /*89930*/  ISETP.LT.AND P6, PT, R143, c[0x0][0x178], !P0 ;  /* 0x00005e008f007a0c */ /* 0x000fc600047c1270 */
[----:B------:R-:W4:Y:S01]  /*89940*/  LDL.LU R134, [R1+0x494] ;  /* 0x0004940001867983 */ /* 0x000f220000300800 */
[----:B--2---:R-:W-:-:S03]  /*89950*/  ISETP.GE.AND P0, PT, R107, c[0x0][0x17c], PT ;  /* 0x00005f006b007a0c */ /* 0x004fc60003f06270 */
[----:B------:R-:W2:Y:S01]  /*89960*/  LDL.LU R107, [R1+0x2c24] ;  /* 0x002c2400016b7983 */ /* 0x000ea20000300800 */
[----:B------:R-:W-:Y:S02]  /*89970*/  ISETP.LT.AND P1, PT, R223, c[0x0][0x178], !P2 ;  /* 0x00005e00df007a0c */ /* 0x000fe40005721270 */
[----:B------:R-:W-:Y:S01]  /*89980*/  ISETP.LT.AND P2, PT, R143, c[0x0][0x178], !P2 ;  /* 0x00005e008f007a0c */ /* 0x000fe20005741270 */
[----:B-1----:R-:W2:Y:S01]  /*89990*/  LDL.LU R142, [R1+0x7f0] ;  /* 0x0007f000018e7983 */ /* 0x002ea20000300800 */
[----:B------:R-:W-:-:S03]  /*899a0*/  IADD3 R140, R0, c[0x0][0x198], RZ ;  /* 0x00006600008c7a10 */ /* 0x000fc60007ffe0ff */
[----:B------:R-:W2:Y:S01]  /*899b0*/  LDL.LU R139, [R1+0x4b0] ;  /* 0x0004b000018b7983 */ /* 0x000ea20000300800 */
[C---:B------:R-:W-:Y:S01]  /*899c0*/  IADD3 R0, R140.reuse, c[0x0][0x198], RZ ;  /* 0x000066008c007a10 */ /* 0x040fe20007ffe0ff */
[----:B------:R-:W-:-:S04]  /*899d0*/  IMAD.WIDE R122, R140, 0x4, R2 ;  /* 0x000000048c7a7825 */ /* 0x000fc800078e0202 */
[----:B------:R-:W-:Y:S01]  /*899e0*/  IMAD.WIDE R120, R140, 0x4, R244 ;  /* 0x000000048c787825 */ /* 0x000fe200078e02f4 */
[----:B------:R1:W-:Y:S04]  /*899f0*/  @P1 STG.E [R122.64], R111 ;  /* 0x0000006f7a001986 */ /* 0x0003e8000c10190a */
[----:B------:R3:W-:Y:S01]  /*89a00*/  @P2 STG.E [R120.64], R110 ;  /* 0x0000006e78002986 */ /* 0x0007e2000c10190a */
[----:B-1----:R-:W-:-:S05]  /*89a10*/  IMAD.WIDE R122, R0, 0x4, R2 ;  /* 0x00000004007a7825 */ /* 0x002fca00078e0202 */
[----:B---3--:R-:W-:Y:S01]  /*89a20*/  @P3 STG.E [R122.64], R141 ;  /* 0x0000008d7a003986 */ /* 0x008fe2000c10190a */
[----:B----4-:R-:W-:-:S03]  /*89a30*/  ISETP.GE.AND P2, PT, R106, c[0x0][0x17c], PT ;  /* 0x00005f006a007a0c */ /* 0x010fc60003f46270 */
[----:B------:R-:W3:Y:S04]  /*89a40*/  LDL.LU R106, [R1+0x2b98] ;  /* 0x002b9800016a7983 */ /* 0x000ee80000300800 */
[----:B------:R-:W4:Y:S04]  /*89a50*/  LDL.LU R111, [R1+0x7f4] ;  /* 0x0007f400016f7983 */ /* 0x000f280000300800 */
[----:B------:R-:W4:Y:S01]  /*89a60*/  LDL.LU R110, [R1+0x4b4] ;  /* 0x0004b400016e7983 */ /* 0x000f220000300800 */
[----:B--2---:R-:W-:-:S03]  /*89a70*/  ISETP.GE.AND P3, PT, R107, c[0x0][0x17c], PT ;  /* 0x00005f006b007a0c */ /* 0x004fc60003f66270 */
[----:B------:R-:W2:Y:S01]  /*89a80*/  LDL.LU R107, [R1+0x2d24] ;  /* 0x002d2400016b7983 */ /* 0x000ea20000300800 */
[----:B------:R-:W-:Y:S01]  /*89a90*/  ISETP.LT.AND P1, PT, R223, c[0x0][0x178], !P5 ;  /* 0x00005e00df007a0c */ /* 0x000fe20006f21270 */
[C---:B------:R-:W-:Y:S01]  /*89aa0*/  IMAD.WIDE R120, R0.reuse, 0x4, R244 ;  /* 0x0000000400787825 */ /* 0x040fe200078e02f4 */
[----:B------:R-:W-:Y:S02]  /*89ab0*/  IADD3 R140, R0, c[0x0][0x198], RZ ;  /* 0x00006600008c7a10 */ /* 0x000fe40007ffe0ff */
[----:B------:R-:W-:Y:S02]  /*89ac0*/  ISETP.LT.AND P5, PT, R143, c[0x0][0x178], !P5 ;  /* 0x00005e008f007a0c */ /* 0x000fe40006fa1270 */
[----:B------:R1:W-:Y:S01]  /*89ad0*/  @P6 STG.E [R120.64], R138 ;  /* 0x0000008a78006986 */ /* 0x0003e2000c10190a */
[----:B------:R-:W-:Y:S02]  /*89ae0*/  ISETP.LT.AND P6, PT, R223, c[0x0][0x178], !P4 ;  /* 0x00005e00df007a0c */ /* 0x000fe400067c1270 */
[----:B------:R-:W-:-:S02]  /*89af0*/  ISETP.LT.AND P4, PT, R143, c[0x0][0x178], !P4 ;  /* 0x00005e008f007a0c */ /* 0x000fc40006781270 */
[C---:B------:R-:W-:Y:S01]  /*89b00*/  IADD3 R0, R140.reuse, c[0x0][0x198], RZ ;  /* 0x000066008c007a10 */ /* 0x040fe20007ffe0ff */
[--C-:B-1----:R-:W-:Y:S01]  /*89b10*/  IMAD.WIDE R120, R140, 0x4, R2.reuse ;  /* 0x000000048c787825 */ /* 0x102fe200078e0202 */
[----:B------:R-:W4:Y:S04]  /*89b20*/  LDL.LU R138, [R1+0x600] ;  /* 0x00060000018a7983 */ /* 0x000f280000300800 */
[----:B------:R1:W-:Y:S01]  /*89b30*/  @P1 STG.E [R120.64], R135 ;  /* 0x0000008778001986 */ /* 0x0003e2000c10190a */
[----:B------:R-:W-:-:S04]  /*89b40*/  IMAD.WIDE R122, R0, 0x4, R2 ;  /* 0x00000004007a7825 */ /* 0x000fc800078e0202 */
[--C-:B-1----:R-:W-:Y:S01]  /*89b50*/  IMAD.WIDE R120, R140, 0x4, R244.reuse ;  /* 0x000000048c787825 */ /* 0x102fe200078e02f4 */
[----:B------:R-:W4:Y:S03]  /*89b60*/  LDL.LU R135, [R1+0x974] ;  /* 0x0009740001877983 */ /* 0x000f260000300800 */
[----:B------:R-:W-:Y:S01]  /*89b70*/  IMAD.WIDE R140, R0, 0x4, R244 ;  /* 0x00000004008c7825 */ /* 0x000fe200078e02f4 */
[----:B------:R1:W-:Y:S01]  /*89b80*/  @P5 STG.E [R120.64], R134 ;  /* 0x0000008678005986 */ /* 0x0003e2000c10190a */
[----:B---3--:R-:W-:-:S03]  /*89b90*/  ISETP.GE.AND P5, PT, R106, c[0x0][0x17c], PT ;  /* 0x00005f006a007a0c */ /* 0x008fc60003fa6270 */
[----:B------:R-:W3:Y:S04]  /*89ba0*/  LDL.LU R106, [R1+0x2b94] ;  /* 0x002b9400016a7983 */ /* 0x000ee80000300800 */
[----:B------:R-:W-:Y:S01]  /*89bb0*/  @P6 STG.E [R122.64], R142 ;  /* 0x0000008e7a006986 */ /* 0x000fe2000c10190a */
[----:B------:R-:W-:-:S03]  /*89bc0*/  ISETP.LT.AND P6, PT, R143, c[0x0][0x178], !P2 ;  /* 0x00005e008f007a0c */ /* 0x000fc600057c1270 */
[----:B-1----:R-:W3:Y:S04]  /*89bd0*/  LDL.LU R134, [R1+0x604] ;  /* 0x0006040001867983 */ /* 0x002ee80000300800 */
[----:B------:R1:W-:Y:S01]  /*89be0*/  @P4 STG.E [R140.64], R139 ;  /* 0x0000008b8c004986 */ /* 0x0003e2000c10190a */
[----:B------:R-:W-:-:S03]  /*89bf0*/  ISETP.LT.AND P4, PT, R223, c[0x0][0x178], !P2 ;  /* 0x00005e00df007a0c */ /* 0x000fc60005781270 */
[----:B-1----:R-:W3:Y:S04]  /*89c00*/  LDL.LU R141, [R1+0x970] ;  /* 0x00097000018d7983 */ /* 0x002ee80000300800 */
[----:B------:R-:W3:Y:S01]  /*89c10*/  LDL.LU R142, [R1+0x990] ;  /* 0x00099000018e7983 */ /* 0x000ee20000300800 */
[----:B--2---:R-:W-:-:S03]  /*89c20*/  ISETP.GE.AND P2, PT, R107, c[0x0][0x17c], PT ;  /* 0x00005f006b007a0c */ /* 0x004fc60003f46270 */
[----:B------:R-:W2:Y:S01]  /*89c30*/  LDL.LU R107, [R1+0x2d20] ;  /* 0x002d2000016b7983 */ /* 0x000ea20000300800 */
[----:B------:R-:W-:Y:S02]  /*89c40*/  ISETP.LT.AND P1, PT, R223, c[0x0][0x178], !P0 ;  /* 0x00005e00df007a0c */ /* 0x000fe40004721270 */
[----:B------:R-:W-:Y:S01]  /*89c50*/  ISETP.LT.AND P0, PT, R143, c[0x0][0x178], !P0 ;  /* 0x00005e008f007a0c */ /* 0x000fe20004701270 */
[----:B------:R-:W2:Y:S01]  /*89c60*/  LDL.LU R139, [R1+0x7a0] ;  /* 0x0007a000018b7983 */ /* 0x000ea20000300800 */
[----:B------:R-:W-:-:S05]  /*89c70*/  IADD3 R0, R0, c[0x0][0x198], RZ ;  /* 0x0000660000007a10 */ /* 0x000fca0007ffe0ff */
[C---:B------:R-:W-:Y:S01]  /*89c80*/  IMAD.WIDE R120, R0.reuse, 0x4, R2 ;  /* 0x0000000400787825 */ /* 0x040fe200078e0202 */
[----:B------:R-:W-:-:S03]  /*89c90*/  IADD3 R140, R0, c[0x0][0x198], RZ ;  /* 0x00006600008c7a10 */ /* 0x000fc60007ffe0ff */
[--C-:B------:R-:W-:Y:S01]  /*89ca0*/  IMAD.WIDE R122, R0, 0x4, R244.reuse ;  /* 0x00000004007a7825 */ /* 0x100fe200078e02f4 */
[----:B----4-:R1:W-:Y:S04]  /*89cb0*/  @P1 STG.E [R120.64], R111 ;  /* 0x0000006f78001986 */ /* 0x0103e8000c10190a */
[----:B------:R4:W-:Y:S01]  /*89cc0*/  @P0 STG.E [R122.64], R110 ;  /* 0x0000006e7a000986 */ /* 0x0009e2000c10190a */
[----:B-1----:R-:W-:-:S03]  /*89cd0*/  IMAD.WIDE R120, R140, 0x4, R244 ;  /* 0x000000048c787825 */ /* 0x002fc600078e02f4 */
[----:B------:R-:W2:Y:S01]  /*89ce0*/  LDL.LU R111, [R1+0x994] ;  /* 0x00099400016f7983 */ /* 0x000ea20000300800 */
        /* <DEDUP_REMOVED lines=39> */
[----:B------:R-:W-:Y:S01]  /*89f60*/  IADD3 R0, R0, c[0x0][0x198], RZ ;  /* 0x0000660000007a10 */ /* 0x000fe20007ffe0ff */
[----:B------:R-:W2:Y:S04]  /*89f70*/  LDL.LU R139, [R1+0x4b8] ;  /* 0x0004b800018b7983 */ /* 0x000ea80000300800 */
[----:B------:R-:W-:Y:S01]  /*89f80*/  IMAD.WIDE R120, R0, 0x4, R2 ;  /* 0x0000000400787825 */ /* 0x000fe200078e0202 */
[----:B------:R-:W2:Y:S01]  /*89f90*/  LDL.LU R111, [R1+0x7fc] ;  /* 0x0007fc00016f7983 */ /* 0x000ea20000300800 */
[----:B---3--:R-:W-:-:S03]  /*89fa0*/  ISETP.GE.AND P3, PT, R106, c[0x0][0x17c], PT ;  /* 0x00005f006a007a0c */ /* 0x008fc60003f66270 */
[----:B------:R-:W3:Y:S04]  /*89fb0*/  LDL.LU R106, [R1+0x2b8c] ;  /* 0x002b8c00016a7983 */ /* 0x000ee80000300800 */
[----:B------:R-:W3:Y:S04]  /*89fc0*/  LDL.LU R110, [R1+0x4bc] ;  /* 0x0004bc00016e7983 */ /* 0x000ee80000300800 */
[----:B----4-:R1:W-:Y:S01]  /*89fd0*/  @P4 STG.E [R120.64], R141 ;  /* 0x0000008d78004986 */ /* 0x0103e2000c10190a */
[----:B--2---:R-:W-:-:S03]  /*89fe0*/  ISETP.GE.AND P4, PT, R107, c[0x0][0x17c], PT ;  /* 0x00005f006b007a0c */ /* 0x004fc60003f86270 */
[----:B------:R-:W2:Y:S01]  /*89ff0*/  LDL.LU R107, [R1+0x2c20] ;  /* 0x002c2000016b7983 */ /* 0x000ea20000300800 */
[----:B------:R-:W-:Y:S01]  /*8a000*/  ISETP.LT.AND P1, PT, R143, c[0x0][0x178], !P1 ;  /* 0x00005e008f007a0c */ /* 0x000fe20004f21270 */
[C---:B------:R-:W-:Y:S01]  /*8a010*/  IMAD.WIDE R122, R0.reuse, 0x4, R244 ;  /* 0x00000004007a7825 */ /* 0x040fe200078e02f4 */
[----:B------:R-:W-:Y:S02]  /*8a020*/  ISETP.LT.AND P2, PT, R223, c[0x0][0x178], !P6 ;  /* 0x00005e00df007a0c */ /* 0x000fe40007741270 */
[----:B------:R-:W-:Y:S02]  /*8a030*/  ISETP.LT.AND P6, PT, R143, c[0x0][0x178], !P6 ;  /* 0x00005e008f007a0c */ /* 0x000fe400077c1270 */
[----:B------:R-:W-:-:S07]  /*8a040*/  IADD3 R140, R0, c[0x0][0x198], RZ ;  /* 0x00006600008c7a10 */ /* 0x000fce0007ffe0ff */
[----:B------:R4:W-:Y:S01]  /*8a050*/  @P1 STG.E [R122.64], R138 ;  /* 0x0000008a7a001986 */ /* 0x0009e2000c10190a */
[----:B------:R-:W-:Y:S02]  /*8a060*/  ISETP.LT.AND P1, PT, R223, c[0x0][0x178], !P0 ;  /* 0x00005e00df007a0c */ /* 0x000fe40004721270 */
[----:B------:R-:W-:Y:S01]  /*8a070*/  ISETP.LT.AND P0, PT, R143, c[0x0][0x178], !P0 ;  /* 0x00005e008f007a0c */ /* 0x000fe20004701270 */
[C---:B-1----:R-:W-:Y:S01]  /*8a080*/  IMAD.WIDE R120, R140.reuse, 0x4, R244 ;  /* 0x000000048c787825 */ /* 0x042fe200078e02f4 */
[----:B------:R-:W-:-:S03]  /*8a090*/  IADD3 R0, R140, c[0x0][0x198], RZ ;  /* 0x000066008c007a10 */ /* 0x000fc60007ffe0ff */
[----:B----4-:R-:W-:Y:S01]  /*8a0a0*/  IMAD.WIDE R122, R140, 0x4, R2 ;  /* 0x000000048c7a7825 */ /* 0x010fe200078e0202 */
[----:B------:R-:W-:Y:S01]  /*8a0b0*/  IADD3 R140, R0, c[0x0][0x198], RZ ;  /* 0x00006600008c7a10 */ /* 0x000fe20007ffe0ff */
[----:B------:R-:W4:Y:S04]  /*8a0c0*/  LDL.LU R138, [R1+0x608] ;  /* 0x00060800018a7983 */ /* 0x000f280000300800 */
[----:B------:R1:W-:Y:S01]  /*8a0d0*/  @P2 STG.E [R122.64], R135 ;  /* 0x000000877a002986 */ /* 0x0003e2000c10190a */
[----:B------:R-:W-:-:S03]  /*8a0e0*/  ISETP.LT.AND P2, PT, R223, c[0x0][0x178], !P5 ;  /* 0x00005e00df007a0c */ /* 0x000fc60006f41270 */
[----:B------:R3:W-:Y:S01]  /*8a0f0*/  @P6 STG.E [R120.64], R134 ;  /* 0x0000008678006986 */ /* 0x0007e2000c10190a */
[----:B------:R-:W-:Y:S01]  /*8a100*/  ISETP.LT.AND P5, PT, R143, c[0x0][0x178], !P5 ;  /* 0x00005e008f007a0c */ /* 0x000fe20006fa1270 */
[----:B-1----:R-:W-:-:S04]  /*8a110*/  IMAD.WIDE R122, R0, 0x4, R2 ;  /* 0x00000004007a7825 */ /* 0x002fc800078e0202 */
[----:B---3--:R-:W-:Y:S01]  /*8a120*/  IMAD.WIDE R120, R0, 0x4, R244 ;  /* 0x0000000400787825 */ /* 0x008fe200078e02f4 */
[----:B------:R-:W-:Y:S04]  /*8a130*/  @P1 STG.E [R122.64], R142 ;  /* 0x0000008e7a001986 */ /* 0x000fe8000c10190a */
[----:B------:R1:W-:Y:S01]  /*8a140*/  @P0 STG.E [R120.64], R139 ;  /* 0x0000008b78000986 */ /* 0x0003e2000c10190a */
[----:B------:R-:W-:-:S03]  /*8a150*/  ISETP.GE.AND P6, PT, R106, c[0x0][0x17c], PT ;  /* 0x00005f006a007a0c */ /* 0x000fc60003fc6270 */
[----:B------:R-:W3:Y:S04]  /*8a160*/  LDL.LU R106, [R1+0x2b88] ;  /* 0x002b8800016a7983 */ /* 0x000ee80000300800 */
[----:B------:R-:W4:Y:S01]  /*8a170*/  LDL.LU R135, [R1+0x97c] ;  /* 0x00097c0001877983 */ /* 0x000f220000300800 */
[----:B-1----:R-:W-:-:S03]  /*8a180*/  IMAD.WIDE R120, R140, 0x4, R2 ;  /* 0x000000048c787825 */ /* 0x002fc600078e0202 */
[----:B------:R-:W4:Y:S04]  /*8a190*/  LDL.LU R134, [R1+0x60c] ;  /* 0x00060c0001867983 */ /* 0x000f280000300800 */
        /* <DEDUP_REMOVED lines=78> */
[----:B------:R-:W4:Y:S01]  /*8a680*/  LDL.LU R138, [R1+0x540] ;  /* 0x00054000018a7983 */ /* 0x000f220000300800 */
[----:B---3--:R-:W-:-:S03]  /*8a690*/  ISETP.GE.AND P3, PT, R106, c[0x0][0x17c], PT ;  /* 0x00005f006a007a0c */ /* 0x008fc60003f66270 */
[----:B------:R-:W3:Y:S04]  /*8a6a0*/  LDL.LU R135, [R1+0x954] ;  /* 0x0009540001877983 */ /* 0x000ee80000300800 */
        /* <DEDUP_REMOVED lines=31> */
[----:B------:R-:W-:Y:S02]  /*8a8a0*/  ISETP.LT.AND P5, PT, R143, c[0x0][0x178], !P5 ;  /* 0x00005e008f007a0c */ /* 0x000fe40006fa1270 */
[----:B------:R-:W-:Y:S01]  /*8a8b0*/  ISETP.LT.AND P1, PT, R223, c[0x0][0x178], !P3 ;  /* 0x00005e00df007a0c */ /* 0x000fe20005f21270 */
[C---:B------:R-:W-:Y:S01]  /*8a8c0*/  IMAD.WIDE R120, R140.reuse, 0x4, R2 ;  /* 0x000000048c787825 */ /* 0x040fe200078e0202 */
[----:B------:R-:W-:Y:S02]  /*8a8d0*/  ISETP.LT.AND P3, PT, R143, c[0x0][0x178], !P3 ;  /* 0x00005e008f007a0c */ /* 0x000fe40005f61270 */
[----:B------:R-:W-:-:S03]  /*8a8e0*/  IADD3 R0, R140, c[0x0][0x198], RZ ;  /* 0x000066008c007a10 */ /* 0x000fc60007ffe0ff */
[----:B------:R1:W-:Y:S02]  /*8a8f0*/  @P2 STG.E [R120.64], R135 ;  /* 0x0000008778002986 */ /* 0x0003e4000c10190a */
        /* <DEDUP_REMOVED lines=22> */
[----:B------:R-:W-:Y:S01]  /*8aa60*/  IMAD.WIDE R122, R0, 0x4, R244 ;  /* 0x00000004007a7825 */ /* 0x000fe200078e02f4 */
[----:B----4-:R1:W-:Y:S01]  /*8aa70*/  @P2 STG.E [R120.64], R111 ;  /* 0x0000006f78002986 */ /* 0x0103e2000c10190a */
[----:B------:R-:W-:-:S03]  /*8aa80*/  ISETP.LT.AND P2, PT, R223, c[0x0][0x178], !P0 ;  /* 0x00005e00df007a0c */ /* 0x000fc60004741270 */
[----:B------:R4:W-:Y:S01]  /*8aa90*/  @P4 STG.E [R122.64], R110 ;  /* 0x0000006e7a004986 */ /* 0x0009e2000c10190a */
[----:B------:R-:W-:Y:S01]  /*8aaa0*/  ISETP.LT.AND P4, PT, R143, c[0x0][0x178], !P0 ;  /* 0x00005e008f007a0c */ /* 0x000fe20004781270 */
[C---:B-1----:R-:W-:Y:S02]  /*8aab0*/  IMAD.WIDE R120, R140.reuse, 0x4, R244 ;  /* 0x000000048c787825 */ /* 0x042fe400078e02f4 */
[----:B------:R-:W2:Y:S02]  /*8aac0*/  LDL.LU R111, [R1+0x7cc] ;  /* 0x0007cc00016f7983 */ /* 0x000ea40000300800 */
        /* <DEDUP_REMOVED lines=8> */
[----:B------:R-:W-:Y:S02]  /*8ab50*/  IADD3 R0, R140, c[0x0][0x198], RZ ;  /* 0x000066008c007a10 */ /* 0x000fe40007ffe0ff */
[----:B------:R-:W-:Y:S01]  /*8ab60*/  ISETP.LT.AND P1, PT, R223, c[0x0][0x178], !P5 ;  /* 0x00005e00df007a0c */ /* 0x000fe20006f21270 */
[----:B-1----:R-:W2:Y:S02]  /*8ab70*/  LDL.LU R138, [R1+0x548] ;  /* 0x00054800018a7983 */ /* 0x002ea40000300800 */
        /* <DEDUP_REMOVED lines=11> */
[----:B------:R-:W-:-:S04]  /*8ac30*/  IMAD.WIDE R122, R0, 0x4, R2 ;  /* 0x00000004007a7825 */ /* 0x000fc800078e0202 */
[--C-:B-1----:R-:W-:Y:S01]  /*8ac40*/  IMAD.WIDE R120, R140, 0x4, R244.reuse ;  /* 0x000000048c787825 */ /* 0x102fe200078e02f4 */
[----:B---3--:R-:W-:Y:S02]  /*8ac50*/  ISETP.GE.AND P2, PT, R106, c[0x0][0x17c], PT ;  /* 0x00005f006a007a0c */ /* 0x008fe40003f46270 */
[----:B------:R-:W3:Y:S01]  /*8ac60*/  LDL.LU R106, [R1+0x2b70] ;  /* 0x002b7000016a7983 */ /* 0x000ee20000300800 */
[----:B------:R-:W-:-:S03]  /*8ac70*/  IMAD.WIDE R140, R0, 0x4, R244 ;  /* 0x00000004008c7825 */ /* 0x000fc600078e02f4 */
[----:B------:R-:W3:Y:S04]  /*8ac80*/  LDL.LU R135, [R1+0x95c] ;  /* 0x00095c0001877983 */ /* 0x000ee80000300800 */
        /* <DEDUP_REMOVED lines=113> */
[----:B------:R-:W-:-:S03]  /*8b3a0*/  ISETP.LT.AND P2, PT, R223, c[0x0][0x178], !P4 ;  /* 0x00005e00df007a0c */ /* 0x000fc60006741270 */
[----:B------:R-:W-:Y:S01]  /*8b3b0*/  IMAD.WIDE R122, R0, 0x4, R2 ;  /* 0x00000004007a7825 */ /* 0x000fe200078e0202 */
[----:B------:R-:W-:-:S03]  /*8b3c0*/  ISETP.LT.AND P4, PT, R143, c[0x0][0x178], !P4 ;  /* 0x00005e008f007a0c */ /* 0x000fc60006781270 */
        /* <DEDUP_REMOVED lines=122> */
[----:B----4-:R-:W-:Y:S01]  /*8bb70*/  @P2 STG.E [R120.64], R141 ;  /* 0x0000008d78002986 */ /* 0x010fe2000c10190a */
[----:B------:R-:W-:-:S03]  /*8bb80*/  ISETP.LT.AND P2, PT, R223, c[0x0][0x178], !P0 ;  /* 0x00005e00df007a0c */ /* 0x000fc60004741270 */
[----:B------:R1:W-:Y:S01]  /*8bb90*/  @P4 STG.E [R122.64], R138 ;  /* 0x0000008a7a004986 */ /* 0x0003e2000c10190a */
[----:B------:R-:W-:Y:S02]  /*8bba0*/  ISETP.LT.AND P4, PT, R143, c[0x0][0x178], !P0 ;  /* 0x00005e008f007a0c */ /* 0x000fe40004781270 */
[----:B--2---:R-:W-:Y:S02]  /*8bbb0*/  ISETP.GE.AND P0, PT, R107, c[0x0][0x17c], PT ;  /* 0x00005f006b007a0c */ /* 0x004fe40003f06270 */
[----:B------:R-:W2:Y:S01]  /*8bbc0*/  LDL.LU R107, [R1+0x2c10] ;  /* 0x002c1000016b7983 */ /* 0x000ea20000300800 */
[----:B------:R-:W-:Y:S02]  /*8bbd0*/  ISETP.LT.AND P1, PT, R223, c[0x0][0x178], !P6 ;  /* 0x00005e00df007a0c */ /* 0x000fe40007721270 */
[----:B------:R-:W-:Y:S01]  /*8bbe0*/  ISETP.LT.AND P6, PT, R143, c[0x0][0x178], !P6 ;  /* 0x00005e008f007a0c */ /* 0x000fe200077c1270 */
[----:B-1----:R-:W4:Y:S01]  /*8bbf0*/  LDL.LU R138, [R1+0x470] ;  /* 0x00047000018a7983 */ /* 0x002f220000300800 */
[----:B------:R-:W-:-:S05]  /*8bc00*/  IADD3 R140, R0, c[0x0][0x198], RZ ;  /* 0x00006600008c7a10 */ /* 0x000fca0007ffe0ff */
        /* <DEDUP_REMOVED lines=85> */
[----:B------:R-:W-:-:S03]  /*8c160*/  ISETP.LT.AND P4, PT, R223, c[0x0][0x178], !P1 ;  /* 0x00005e00df007a0c */ /* 0x000fc60004f81270 */
[----:B------:R-:W-:-:S04]  /*8c170*/  IMAD.WIDE R122, R0, 0x4, R2 ;  /* 0x00000004007a7825 */ /* 0x000fc800078e0202 */
[C---:B------:R-:W-:Y:S01]  /*8c180*/  IMAD.WIDE R140, R0.reuse, 0x4, R244 ;  /* 0x00000004008c7825 */ /* 0x040fe200078e02f4 */
[----:B------:R-:W-:Y:S01]  /*8c190*/  IADD3 R0, R0, c[0x0][0x198], RZ ;  /* 0x0000660000007a10 */ /* 0x000fe20007ffe0ff */
[----:B------:R-:W-:Y:S04]  /*8c1a0*/  @P2 STG.E [R122.64], R135 ;  /* 0x000000877a002986 */ /* 0x000fe8000c10190a */
[----:B------:R4:W-:Y:S01]  /*8c1b0*/  @P3 STG.E [R140.64], R134 ;  /* 0x000000868c003986 */ /* 0x0009e2000c10190a */
[----:B-1----:R-:W-:Y:S01]  /*8c1c0*/  IMAD.WIDE R120, R0, 0x4, R2 ;  /* 0x0000000400787825 */ /* 0x002fe200078e0202 */
[----:B---3--:R-:W-:Y:S02]  /*8c1d0*/  ISETP.GE.AND P3, PT, R106, c[0x0][0x17c], PT ;  /* 0x00005f006a007a0c */ /* 0x008fe40003f66270 */
[----:B----4-:R-:W3:Y:S04]  /*8c1e0*/  LDL.LU R141, [R1+0x8c8] ;  /* 0x0008c800018d7983 */ /* 0x010ee80000300800 */
[----:B------:R-:W4:Y:S04]  /*8c1f0*/  LDL.LU R138, [R1+0x478] ;  /* 0x00047800018a7983 */ /* 0x000f280000300800 */
[----:B------:R-:W3:Y:S04]  /*8c200*/  LDL.LU R135, [R1+0x8cc] ;  /* 0x0008cc0001877983 */ /* 0x000ee80000300800 */
[----:B------:R-:W3:Y:S04]  /*8c210*/  LDL.LU R106, [R1+0x2b3c] ;  /* 0x002b3c00016a7983 */ /* 0x000ee80000300800 */
[----:B------:R1:W-:Y:S04]  /*8c220*/  @P4 STG.E [R120.64], R142 ;  /* 0x0000008e78004986 */ /* 0x0003e8000c10190a */
[----:B------:R-:W4:Y:S01]  /*8c230*/  LDL.LU R134, [R1+0x47c] ;  /* 0x00047c0001867983 */ /* 0x000f220000300800 */
[----:B--2---:R-:W-:-:S03]  /*8c240*/  ISETP.GE.AND P4, PT, R107, c[0x0][0x17c], PT ;  /* 0x00005f006b007a0c */ /* 0x004fc60003f86270 */
[----:B------:R-:W2:Y:S01]  /*8c250*/  LDL.LU R107, [R1+0x2c0c] ;  /* 0x002c0c00016b7983 */ /* 0x000ea20000300800 */
[----:B------:R-:W-:Y:S01]  /*8c260*/  ISETP.LT.AND P1, PT, R143, c[0x0][0x178], !P1 ;  /* 0x00005e008f007a0c */ /* 0x000fe20004f21270 */
[C---:B------:R-:W-:Y:S01]  /*8c270*/  IMAD.WIDE R122, R0.reuse, 0x4, R244 ;  /* 0x00000004007a7825 */ /* 0x040fe200078e02f4 */
[----:B------:R-:W-:Y:S01]  /*8c280*/  ISETP.LT.AND P2, PT, R223, c[0x0][0x178], !P6 ;  /* 0x00005e00df007a0c */ /* 0x000fe20007741270 */
[----:B-1----:R-:W2:Y:S01]  /*8c290*/  LDL.LU R142, [R1+0x928] ;  /* 0x00092800018e7983 */ /* 0x002ea20000300800 */
[----:B------:R-:W-:Y:S02]  /*8c2a0*/  ISETP.LT.AND P6, PT, R143, c[0x0][0x178], !P6 ;  /* 0x00005e008f007a0c */ /* 0x000fe400077c1270 */
[----:B------:R-:W-:-:S07]  /*8c2b0*/  IADD3 R140, R0, c[0x0][0x198], RZ ;  /* 0x00006600008c7a10 */ /* 0x000fce0007ffe0ff */
[----:B------:R1:W-:Y:S01]  /*8c2c0*/  @P1 STG.E [R122.64], R139 ;  /* 0x0000008b7a001986 */ /* 0x0003e2000c10190a */
[----:B------:R-:W-:Y:S02]  /*8c2d0*/  ISETP.LT.AND P1, PT, R223, c[0x0][0x178], !P0 ;  /* 0x00005e00df007a0c */ /* 0x000fe40004721270 */
[----:B------:R-:W-:Y:S01]  /*8c2e0*/  ISETP.LT.AND P0, PT, R143, c[0x0][0x178], !P0 ;  /* 0x00005e008f007a0c */ /* 0x000fe20004701270 */
[C---:B------:R-:W-:Y:S01]  /*8c2f0*/  IMAD.WIDE R120, R140.reuse, 0x4, R244 ;  /* 0x000000048c787825 */ /* 0x040fe200078e02f4 */
[----:B------:R-:W-:-:S03]  /*8c300*/  IADD3 R0, R140, c[0x0][0x198], RZ ;  /* 0x000066008c007a10 */ /* 0x000fc60007ffe0ff */
[--C-:B-1----:R-:W-:Y:S01]  /*8c310*/  IMAD.WIDE R122, R140, 0x4, R2.reuse ;  /* 0x000000048c7a7825 */ /* 0x102fe200078e0202 */
[----:B------:R-:W2:Y:S04]  /*8c320*/  LDL.LU R139, [R1+0x518] ;  /* 0x00051800018b7983 */ /* 0x000ea80000300800 */
[----:B------:R1:W-:Y:S04]  /*8c330*/  @P2 STG.E [R122.64], R111 ;  /* 0x0000006f7a002986 */ /* 0x0003e8000c10190a */
[----:B------:R4:W-:Y:S01]  /*8c340*/  @P6 STG.E [R120.64], R110 ;  /* 0x0000006e78006986 */ /* 0x0009e2000c10190a */
[----:B---3--:R-:W-:Y:S01]  /*8c350*/  ISETP.GE.AND P6, PT, R106, c[0x0][0x17c], PT ;  /* 0x00005f006a007a0c */ /* 0x008fe20003fc6270 */
[----:B-1----:R-:W-:-:S02]  /*8c360*/  IMAD.WIDE R122, R0, 0x4, R2 ;  /* 0x00000004007a7825 */ /* 0x002fc400078e0202 */
[----:B------:R-:W3:Y:S02]  /*8c370*/  LDL.LU R106, [R1+0x2b38] ;  /* 0x002b3800016a7983 */ /* 0x000ee40000300800 */
[----:B----4-:R-:W-:Y:S02]  /*8c380*/  IMAD.WIDE R120, R0, 0x4, R244 ;  /* 0x0000000400787825 */ /* 0x010fe400078e02f4 */
[----:B------:R-:W-:Y:S04]  /*8c390*/  @P1 STG.E [R122.64], R141 ;  /* 0x0000008d7a001986 */ /* 0x000fe8000c10190a */
[----:B------:R-:W4:Y:S04]  /*8c3a0*/  LDL.LU R111, [R1+0x92c] ;  /* 0x00092c00016f7983 */ /* 0x000f280000300800 */
[----:B------:R1:W-:Y:S04]  /*8c3b0*/  @P0 STG.E [R120.64], R138 ;  /* 0x0000008a78000986 */ /* 0x0003e8000c10190a */
        /* <DEDUP_REMOVED lines=145> */
[----:B------:R1:W-:Y:S01]  /*8ccd0*/  @P2 STG.E [R120.64], R135 ;  /* 0x0000008778002986 */ /* 0x0003e2000c10190a */
[----:B------:R-:W-:-:S03]  /*8cce0*/  ISETP.LT.AND P2, PT, R223, c[0x0][0x178], !P0 ;  /* 0x00005e00df007a0c */ /* 0x000fc60004741270 */
[----:B------:R1:W-:Y:S01]  /*8ccf0*/  @P4 STG.E [R122.64], R134 ;  /* 0x000000867a004986 */ /* 0x0003e2000c10190a */
[----:B------:R-:W-:Y:S02]  /*8cd00*/  ISETP.LT.AND P4, PT, R143, c[0x0][0x178], !P0 ;  /* 0x00005e008f007a0c */ /* 0x000fe40004781270 */
[----:B---3--:R-:W-:Y:S02]  /*8cd10*/  ISETP.GE.AND P0, PT, R106, c[0x0][0x17c], PT ;  /* 0x00005f006a007a0c */ /* 0x008fe40003f06270 */
[----:B------:R-:W3:Y:S01]  /*8cd20*/  LDL.LU R106, [R1+0x2a7c] ;  /* 0x002a7c00016a7983 */ /* 0x000ee20000300800 */
[----:B-1----:R-:W-:-:S03]  /*8cd30*/  IMAD.WIDE R120, R140, 0x4, R244 ;  /* 0x000000048c787825 */ /* 0x002fc600078e02f4 */
[----:B------:R-:W3:Y:S01]  /*8cd40*/  LDL.LU R135, [R1+0x87c] ;  /* 0x00087c0001877983 */ /* 0x000ee20000300800 */
[----:B------:R-:W-:-:S03]  /*8cd50*/  IMAD.WIDE R122, R140, 0x4, R2 ;  /* 0x000000048c7a7825 */ /* 0x000fc600078e0202 */
[----:B------:R-:W4:Y:S04]  /*8cd60*/  LDL.LU R134, [R1+0x40c] ;  /* 0x00040c0001867983 */ /* 0x000f280000300800 */
[----:B------:R1:W-:Y:S04]  /*8cd70*/  @P1 STG.E [R122.64], R142 ;  /* 0x0000008e7a001986 */ /* 0x0003e8000c10190a */
[----:B------:R1:W-:Y:S01]  /*8cd80*/  @P6 STG.E [R120.64], R139 ;  /* 0x0000008b78006986 */ /* 0x0003e2000c10190a */
[----:B--2---:R-:W-:-:S03]  /*8cd90*/  ISETP.GE.AND P6, PT, R107, c[0x0][0x17c], PT ;  /* 0x00005f006b007a0c */ /* 0x004fc60003fc6270 */
[----:B------:R-:W2:Y:S01]  /*8cda0*/  LDL.LU R107, [R1+0x2cac] ;  /* 0x002cac00016b7983 */ /* 0x000ea20000300800 */
[----:B------:R-:W-:Y:S02]  /*8cdb0*/  IADD3 R0, R140, c[0x0][0x198], RZ ;  /* 0x000066008c007a10 */ /* 0x000fe40007ffe0ff */
[----:B------:R-:W-:Y:S01]  /*8cdc0*/  ISETP.LT.AND P1, PT, R223, c[0x0][0x178], !P5 ;  /* 0x00005e00df007a0c */ /* 0x000fe20006f21270 */
[----:B-1----:R-:W2:Y:S02]  /*8cdd0*/  LDL.LU R142, [R1+0x8a8] ;  /* 0x0008a800018e7983 */ /* 0x002ea40000300800 */
[C---:B------:R-:W-:Y:S01]  /*8cde0*/  IMAD.WIDE R122, R0.reuse, 0x4, R2 ;  /* 0x00000004007a7825 */ /* 0x040fe200078e0202 */
[C---:B------:R-:W-:Y:S01]  /*8cdf0*/  IADD3 R140, R0.reuse, c[0x0][0x198], RZ ;  /* 0x00006600008c7a10 */ /* 0x040fe20007ffe0ff */
[----:B------:R-:W2:Y:S02]  /*8ce00*/  LDL.LU R139, [R1+0x4e8] ;  /* 0x0004e800018b7983 */ /* 0x000ea40000300800 */
[----:B------:R-:W-:Y:S01]  /*8ce10*/  IMAD.WIDE R120, R0, 0x4, R244 ;  /* 0x0000000400787825 */ /* 0x000fe200078e02f4 */
[----:B------:R-:W-:Y:S01]  /*8ce20*/  ISETP.LT.AND P5, PT, R143, c[0x0][0x178], !P5 ;  /* 0x00005e008f007a0c */ /* 0x000fe20006fa1270 */
[----:B------:R-:W-:Y:S04]  /*8ce30*/  @P2 STG.E [R122.64], R111 ;  /* 0x0000006f7a002986 */ /* 0x000fe8000c10190a */
[----:B------:R1:W-:Y:S02]  /*8ce40*/  @P4 STG.E [R120.64], R110 ;  /* 0x0000006e78004986 */ /* 0x0003e4000c10190a */
[----:B-1----:R-:W-:Y:S01]  /*8ce50*/  IMAD.WIDE R120, R140, 0x4, R2 ;  /* 0x000000048c787825 */ /* 0x002fe200078e0202 */
[----:B---3--:R-:W-:-:S02]  /*8ce60*/  ISETP.GE.AND P2, PT, R106, c[0x0][0x17c], PT ;  /* 0x00005f006a007a0c */ /* 0x008fc40003f46270 */
[----:B------:R-:W3:Y:S04]  /*8ce70*/  LDL.LU R106, [R1+0x2b20] ;  /* 0x002b2000016a7983 */ /* 0x000ee80000300800 */
[----:B----4-:R1:W-:Y:S04]  /*8ce80*/  @P1 STG.E [R120.64], R141 ;  /* 0x0000008d78001986 */ /* 0x0103e8000c10190a */
[----:B------:R-:W4:Y:S04]  /*8ce90*/  LDL.LU R111, [R1+0x8ac] ;  /* 0x0008ac00016f7983 */ /* 0x000f280000300800 */
[----:B------:R-:W4:Y:S01]  /*8cea0*/  LDL.LU R110, [R1+0x4ec] ;  /* 0x0004ec00016e7983 */ /* 0x000f220000300800 */
        /* <DEDUP_REMOVED lines=15> */
[----:B------:R-:W3:Y:S04]  /*8cfa0*/  LDL.LU R141, [R1+0x370] ;  /* 0x00037000018d7983 */ /* 0x000ee80000300800 */
[----:B------:R-:W3:Y:S04]  /*8cfb0*/  LDL.LU R138, [R1+0x2a0] ;  /* 0x0002a000018a7983 */ /* 0x000ee80000300800 */
[----:B------:R-:W3:Y:S04]  /*8cfc0*/  LDL.LU R135, [R1+0x374] ;  /* 0x0003740001877983 */ /* 0x000ee80000300800 */
[----:B------:R-:W3:Y:S04]  /*8cfd0*/  LDL.LU R106, [R1+0x2b1c] ;  /* 0x002b1c00016a7983 */ /* 0x000ee80000300800 */
[----:B------:R1:W-:Y:S04]  /*8cfe0*/  @P1 STG.E [R120.64], R142 ;  /* 0x0000008e78001986 */ /* 0x0003e8000c10190a */
[----:B------:R-:W3:Y:S01]  /*8cff0*/  LDL.LU R134, [R1+0x2a4] ;  /* 0x0002a40001867983 */ /* 0x000ee20000300800 */
        /* <DEDUP_REMOVED lines=9> */
[----:B------:R-:W-:Y:S01]  /*8d090*/  ISETP.LT.AND P0, PT, R223, c[0x0][0x178], !P2 ;  /* 0x00005e00df007a0c */ /* 0x000fe20005701270 */
[C---:B------:R-:W-:Y:S01]  /*8d0a0*/  IMAD.WIDE R120, R140.reuse, 0x4, R244 ;  /* 0x000000048c787825 */ /* 0x040fe200078e02f4 */
[----:B------:R-:W-:-:S03]  /*8d0b0*/  IADD3 R0, R140, c[0x0][0x198], RZ ;  /* 0x000066008c007a10 */ /* 0x000fc60007ffe0ff */
[--C-:B-1----:R-:W-:Y:S01]  /*8d0c0*/  IMAD.WIDE R122, R140, 0x4, R2.reuse ;  /* 0x000000048c7a7825 */ /* 0x102fe200078e0202 */
[----:B------:R-:W2:Y:S04]  /*8d0d0*/  LDL.LU R139, [R1+0x350] ;  /* 0x00035000018b7983 */ /* 0x000ea80000300800 */
[----:B----4-:R1:W-:Y:S04]  /*8d0e0*/  @P4 STG.E [R122.64], R111 ;  /* 0x0000006f7a004986 */ /* 0x0103e8000c10190a */
[----:B------:R4:W-:Y:S01]  /*8d0f0*/  @P6 STG.E [R120.64], R110 ;  /* 0x0000006e78006986 */ /* 0x0009e2000c10190a */
[----:B---3--:R-:W-:Y:S01]  /*8d100*/  ISETP.GE.AND P6, PT, R106, c[0x0][0x17c], PT ;  /* 0x00005f006a007a0c */ /* 0x008fe20003fc6270 */
[----:B-1----:R-:W-:-:S02]  /*8d110*/  IMAD.WIDE R122, R0, 0x4, R2 ;  /* 0x00000004007a7825 */ /* 0x002fc400078e0202 */
[----:B------:R-:W3:Y:S04]  /*8d120*/  LDL.LU R106, [R1+0x2b18] ;  /* 0x002b1800016a7983 */ /* 0x000ee80000300800 */
[----:B------:R-:W3:Y:S04]  /*8d130*/  LDL.LU R111, [R1+0x3d4] ;  /* 0x0003d400016f7983 */ /* 0x000ee80000300800 */
[----:B------:R-:W-:Y:S04]  /*8d140*/  @P0 STG.E [R122.64], R141 ;  /* 0x0000008d7a000986 */ /* 0x000fe8000c10190a */
[----:B----4-:R-:W4:Y:S01]  /*8d150*/  LDL.LU R110, [R1+0x354] ;  /* 0x00035400016e7983 */ /* 0x010f220000300800 */
[----:B--2---:R-:W-:-:S03]  /*8d160*/  ISETP.GE.AND P0, PT, R107, c[0x0][0x17c], PT ;  /* 0x00005f006b007a0c */ /* 0x004fc60003f06270 */
[----:B------:R-:W2:Y:S01]  /*8d170*/  LDL.LU R107, [R1+0x2ca4] ;  /* 0x002ca400016b7983 */ /* 0x000ea20000300800 */
[----:B------:R-:W-:Y:S02]  /*8d180*/  ISETP.LT.AND P2, PT, R143, c[0x0][0x178], !P2 ;  /* 0x00005e008f007a0c */ /* 0x000fe40005741270 */
[----:B------:R-:W-:Y:S01]  /*8d190*/  ISETP.LT.AND P4, PT, R223, c[0x0][0x178], !P5 ;  /* 0x00005e00df007a0c */ /* 0x000fe20006f81270 */
[C---:B------:R-:W-:Y:S01]  /*8d1a0*/  IMAD.WIDE R120, R0.reuse, 0x4, R244 ;  /* 0x0000000400787825 */ /* 0x040fe200078e02f4 */
[----:B------:R-:W-:Y:S02]  /*8d1b0*/  IADD3 R140, R0, c[0x0][0x198], RZ ;  /* 0x00006600008c7a10 */ /* 0x000fe40007ffe0ff */
[----:B------:R-:W-:-:S07]  /*8d1c0*/  ISETP.LT.AND P5, PT, R143, c[0x0][0x178], !P5 ;  /* 0x00005e008f007a0c */ /* 0x000fce0006fa1270 */
[----:B------:R1:W-:Y:S01]  /*8d1d0*/  @P2 STG.E [R120.64], R138 ;  /* 0x0000008a78002986 */ /* 0x0003e2000c10190a */
[----:B------:R-:W-:Y:S02]  /*8d1e0*/  ISETP.LT.AND P2, PT, R223, c[0x0][0x178], !P3 ;  /* 0x00005e00df007a0c */ /* 0x000fe40005f41270 */
[----:B------:R-:W-:Y:S02]  /*8d1f0*/  ISETP.LT.AND P3, PT, R143, c[0x0][0x178], !P3 ;  /* 0x00005e008f007a0c */ /* 0x000fe40005f61270 */
        /* <DEDUP_REMOVED lines=11> */
[----:B------:R-:W-:Y:S04]  /*8d2b0*/  @P2 STG.E [R122.64], R142 ;  /* 0x0000008e7a002986 */ /* 0x000fe8000c10190a */
        /* <DEDUP_REMOVED lines=15> */
[----:B------:R1:W-:Y:S04]  /*8d3b0*/  @P4 STG.E [R120.64], R111 ;  /* 0x0000006f78004986 */ /* 0x0003e8000c10190a */
[----:B----4-:R4:W-:Y:S04]  /*8d3c0*/  @P1 STG.E [R122.64], R110 ;  /* 0x0000006e7a001986 */ /* 0x0109e8000c10190a */
        /* <DEDUP_REMOVED lines=27> */
[----:B-1----:R-:W-:Y:S01]  /*8d580*/  IMAD.WIDE R120, R140, 0x4, R244 ;  /* 0x000000048c787825 */ /* 0x002fe200078e02f4 */
[----:B---3--:R-:W-:-:S03]  /*8d590*/  ISETP.GE.AND P0, PT, R106, c[0x0][0x17c], PT ;  /* 0x00005f006a007a0c */ /* 0x008fc60003f06270 */
[----:B------:R-:W-:Y:S01]  /*8d5a0*/  IMAD.WIDE R140, R0, 0x4, R244 ;  /* 0x00000004008c7825 */ /* 0x000fe200078e02f4 */
[----:B------:R-:W3:Y:S04]  /*8d5b0*/  LDL.LU R106, [R1+0x2b10] ;  /* 0x002b1000016a7983 */ /* 0x000ee80000300800 */
        /* <DEDUP_REMOVED lines=41> */
[----:B-1----:R-:W-:Y:S01]  /*8d850*/  IMAD.WIDE R120, R140, 0x4, R2 ;  /* 0x000000048c787825 */ /* 0x002fe200078e0202 */
[----:B---3--:R-:W-:-:S04]  /*8d860*/  ISETP.GE.AND P6, PT, R106, c[0x0][0x17c], PT ;  /* 0x00005f006a007a0c */ /* 0x008fc80003fc6270 */
[----:B------:R1:W-:Y:S04]  /*8d870*/  @P1 STG.E [R120.64], R111 ;  /* 0x0000006f78001986 */ /* 0x0003e8000c10190a */
        /* <DEDUP_REMOVED lines=37> */
[----:B---3--:R-:W-:-:S04]  /*8dad0*/  ISETP.GE.AND P4, PT, R106, c[0x0][0x17c], PT ;  /* 0x00005f006a007a0c */ /* 0x008fc80003f86270 */
[----:B------:R1:W-:Y:S04]  /*8dae0*/  @P2 STG.E [R122.64], R142 ;  /* 0x0000008e7a002986 */ /* 0x0003e8000c10190a */
[----:B------:R-:W3:Y:S04]  /*8daf0*/  LDL.LU R106, [R1+0x2a74] ;  /* 0x002a7400016a7983 */ /* 0x000ee80000300800 */
        /* <DEDUP_REMOVED lines=28> */
[----:B------:R-:W-:Y:S02]  /*8dcc0*/  IADD3 R0, R140, c[0x0][0x198], RZ ;  /* 0x000066008c007a10 */ /* 0x000fe40007ffe0ff */
[----:B------:R-:W-:Y:S02]  /*8dcd0*/  ISETP.LT.AND P3, PT, R143, c[0x0][0x178], !P3 ;  /* 0x00005e008f007a0c */ /* 0x000fe40005f61270 */
[----:B------:R-:W-:Y:S01]  /*8dce0*/  ISETP.LT.AND P2, PT, R223, c[0x0][0x178], !P4 ;  /* 0x00005e00df007a0c */ /* 0x000fe20006741270 */
[----:B------:R-:W-:Y:S01]  /*8dcf0*/  IMAD.WIDE R122, R0, 0x4, R2 ;  /* 0x00000004007a7825 */ /* 0x000fe200078e0202 */
[----:B------:R-:W-:-:S03]  /*8dd00*/  ISETP.LT.AND P4, PT, R143, c[0x0][0x178], !P4 ;  /* 0x00005e008f007a0c */ /* 0x000fc60006781270 */
[C---:B------:R-:W-:Y:S01]  /*8dd10*/  IMAD.WIDE R140, R0.reuse, 0x4, R244 ;  /* 0x00000004008c7825 */ /* 0x040fe200078e02f4 */
[----:B------:R-:W-:Y:S01]  /*8dd20*/  IADD3 R0, R0, c[0x0][0x198], RZ ;  /* 0x0000660000007a10 */ /* 0x000fe20007ffe0ff */
[----:B------:R1:W-:Y:S04]  /*8dd30*/  @P1 STG.E [R122.64], R135 ;  /* 0x000000877a001986 */ /* 0x0003e8000c10190a */
[C---:B-1----:R-:W-:Y:S01]  /*8dd40*/  IMAD.WIDE R120, R0.reuse, 0x4, R2 ;  /* 0x0000000400787825 */ /* 0x042fe200078e0202 */
[----:B------:R1:W-:Y:S03]  /*8dd50*/  @P3 STG.E [R140.64], R134 ;  /* 0x000000868c003986 */ /* 0x0003e6000c10190a */
[----:B------:R-:W-:Y:S01]  /*8dd60*/  IMAD.WIDE R122, R0, 0x4, R244 ;  /* 0x00000004007a7825 */ /* 0x000fe200078e02f4 */
[----:B------:R2:W-:Y:S01]  /*8dd70*/  @P2 STG.E [R120.64], R142 ;  /* 0x0000008e78002986 */ /* 0x0005e2000c10190a */
[----:B------:R-:W-:-:S03]  /*8dd80*/  ISETP.LT.AND P2, PT, R223, c[0x0][0x178], !P0 ;  /* 0x00005e00df007a0c */ /* 0x000fc60004741270 */
[----:B-1----:R-:W4:Y:S04]  /*8dd90*/  LDL.LU R141, [R1+0x4c0] ;  /* 0x0004c000018d7983 */ /* 0x002f280000300800 */
[----:B------:R-:W4:Y:S04]  /*8dda0*/  LDL.LU R138, [R1+0x2f0] ;  /* 0x0002f000018a7983 */ /* 0x000f280000300800 */
[----:B------:R-:W4:Y:S01]  /*8ddb0*/  LDL.LU R134, [R1+0x4c4] ;  /* 0x0004c40001867983 */ /* 0x000f220000300800 */
[----:B---3--:R-:W-:-:S03]  /*8ddc0*/  ISETP.GE.AND P3, PT, R106, c[0x0][0x17c], PT ;  /* 0x00005f006a007a0c */ /* 0x008fc60003f66270 */
[----:B------:R1:W-:Y:S01]  /*8ddd0*/  @P4 STG.E [R122.64], R139 ;  /* 0x0000008b7a004986 */ /* 0x0003e2000c10190a */
[----:B------:R-:W-:-:S03]  /*8dde0*/  ISETP.LT.AND P4, PT, R143, c[0x0][0x178], !P0 ;  /* 0x00005e008f007a0c */ /* 0x000fc60004781270 */
[----:B------:R-:W3:Y:S04]  /*8ddf0*/  LDL.LU R106, [R1+0x2afc] ;  /* 0x002afc00016a7983 */ /* 0x000ee80000300800 */
[----:B------:R-:W3:Y:S01]  /*8de00*/  LDL.LU R135, [R1+0x2f4] ;  /* 0x0002f40001877983 */ /* 0x000ee20000300800 */
[----:B--2---:R-:W-:-:S03]  /*8de10*/  ISETP.GE.AND P0, PT, R107, c[0x0][0x17c], PT ;  /* 0x00005f006b007a0c */ /* 0x004fc60003f06270 */
[----:B------:R-:W2:Y:S01]  /*8de20*/  LDL.LU R107, [R1+0x2bfc] ;  /* 0x002bfc00016b7983 */ /* 0x000ea20000300800 */
[----:B------:R-:W-:Y:S02]  /*8de30*/  ISETP.LT.AND P1, PT, R223, c[0x0][0x178], !P6 ;  /* 0x00005e00df007a0c */ /* 0x000fe40007721270 */
[----:B------:R-:W-:Y:S01]  /*8de40*/  ISETP.LT.AND P6, PT, R143, c[0x0][0x178], !P6 ;  /* 0x00005e008f007a0c */ /* 0x000fe200077c1270 */
[----:B------:R-:W2:Y:S01]  /*8de50*/  LDL.LU R142, [R1+0x550] ;  /* 0x00055000018e7983 */ /* 0x000ea20000300800 */
[----:B------:R-:W-:-:S03]  /*8de60*/  IADD3 R140, R0, c[0x0][0x198], RZ ;  /* 0x00006600008c7a10 */ /* 0x000fc60007ffe0ff */
[----:B-1----:R-:W2:Y:S01]  /*8de70*/  LDL.LU R139, [R1+0x3c0] ;  /* 0x0003c000018b7983 */ /* 0x002ea20000300800 */
[C---:B------:R-:W-:Y:S01]  /*8de80*/  IADD3 R0, R140.reuse, c[0x0][0x198], RZ ;  /* 0x000066008c007a10 */ /* 0x040fe20007ffe0ff */
[----:B------:R-:W-:-:S04]  /*8de90*/  IMAD.WIDE R122, R140, 0x4, R2 ;  /* 0x000000048c7a7825 */ /* 0x000fc800078e0202 */
[----:B------:R-:W-:Y:S01]  /*8dea0*/  IMAD.WIDE R120, R140, 0x4, R244 ;  /* 0x000000048c787825 */ /* 0x000fe200078e02f4 */
[----:B----4-:R1:W-:Y:S04]  /*8deb0*/  @P1 STG.E [R122.64], R111 ;  /* 0x0000006f7a001986 */ /* 0x0103e8000c10190a */
[----:B------:R4:W-:Y:S01]  /*8dec0*/  @P6 STG.E [R120.64], R110 ;  /* 0x0000006e78006986 */ /* 0x0009e2000c10190a */
[----:B-1----:R-:W-:-:S03]  /*8ded0*/  IMAD.WIDE R122, R0, 0x4, R2 ;  /* 0x00000004007a7825 */ /* 0x002fc600078e0202 */
[----:B----4-:R-:W4:Y:S04]  /*8dee0*/  LDL.LU R110, [R1+0x2af8] ;  /* 0x002af800016e7983 */ /* 0x010f280000300800 */
[----:B------:R-:W-:Y:S01]  /*8def0*/  @P2 STG.E [R122.64], R141 ;  /* 0x0000008d7a002986 */ /* 0x000fe2000c10190a */
[----:B---3--:R-:W-:-:S03]  /*8df00*/  ISETP.GE.AND P6, PT, R106, c[0x0][0x17c], PT ;  /* 0x00005f006a007a0c */ /* 0x008fc60003fc6270 */
[----:B------:R-:W3:Y:S04]  /*8df10*/  LDL.LU R106, [R1+0x554] ;  /* 0x00055400016a7983 */ /* 0x000ee80000300800 */
[----:B------:R-:W3:Y:S01]  /*8df20*/  LDL.LU R111, [R1+0x3c4] ;  /* 0x0003c400016f7983 */ /* 0x000ee20000300800 */
        /* <DEDUP_REMOVED lines=8> */
[----:B------:R-:W-:-:S02]  /*8dfb0*/  IADD3 R0, R140, c[0x0][0x198], RZ ;  /* 0x000066008c007a10 */ /* 0x000fc40007ffe0ff */
[----:B------:R-:W-:Y:S01]  /*8dfc0*/  ISETP.LT.AND P3, PT, R143, c[0x0][0x178], !P3 ;  /* 0x00005e008f007a0c */ /* 0x000fe20005f61270 */
[----:B-1----:R-:W-:-:S05]  /*8dfd0*/  IMAD.WIDE R120, R140, 0x4, R2 ;  /* 0x000000048c787825 */ /* 0x002fca00078e0202 */
[----:B------:R1:W-:Y:S01]  /*8dfe0*/  @P1 STG.E [R120.64], R134 ;  /* 0x0000008678001986 */ /* 0x0003e2000c10190a */
[----:B------:R-:W-:Y:S01]  /*8dff0*/  ISETP.LT.AND P1, PT, R223, c[0x0][0x178], !P0 ;  /* 0x00005e00df007a0c */ /* 0x000fe20004721270 */
[----:B------:R-:W-:Y:S01]  /*8e000*/  IMAD.WIDE R122, R0, 0x4, R2 ;  /* 0x00000004007a7825 */ /* 0x000fe200078e0202 */
[----:B------:R-:W-:-:S03]  /*8e010*/  ISETP.LT.AND P0, PT, R143, c[0x0][0x178], !P0 ;  /* 0x00005e008f007a0c */ /* 0x000fc60004701270 */
[--C-:B-1----:R-:W-:Y:S01]  /*8e020*/  IMAD.WIDE R120, R140, 0x4, R244.reuse ;  /* 0x000000048c787825 */ /* 0x102fe200078e02f4 */
[----:B------:R-:W2:Y:S03]  /*8e030*/  LDL.LU R134, [R1+0x328] ;  /* 0x0003280001867983 */ /* 0x000ea60000300800 */
[C---:B------:R-:W-:Y:S01]  /*8e040*/  IMAD.WIDE R140, R0.reuse, 0x4, R244 ;  /* 0x00000004008c7825 */ /* 0x040fe200078e02f4 */
[----:B------:R-:W-:Y:S01]  /*8e050*/  IADD3 R0, R0, c[0x0][0x198], RZ ;  /* 0x0000660000007a10 */ /* 0x000fe20007ffe0ff */
[----:B------:R1:W-:Y:S01]  /*8e060*/  @P5 STG.E [R120.64], R135 ;  /* 0x0000008778005986 */ /* 0x0003e2000c10190a */
[----:B----4-:R-:W-:-:S03]  /*8e070*/  ISETP.GE.AND P5, PT, R110, c[0x0][0x17c], PT ;  /* 0x00005f006e007a0c */ /* 0x010fc60003fa6270 */
[----:B------:R4:W-:Y:S04]  /*8e080*/  @P4 STG.E [R122.64], R142 ;  /* 0x0000008e7a004986 */ /* 0x0009e8000c10190a */
[----:B------:R3:W-:Y:S01]  /*8e090*/  @P3 STG.E [R140.64], R139 ;  /* 0x0000008b8c003986 */ /* 0x0007e2000c10190a */
[----:B-1----:R-:W-:-:S03]  /*8e0a0*/  IMAD.WIDE R120, R0, 0x4, R2 ;  /* 0x0000000400787825 */ /* 0x002fc600078e0202 */
[----:B------:R-:W2:Y:S01]  /*8e0b0*/  LDL.LU R135, [R1+0x32c] ;  /* 0x00032c0001877983 */ /* 0x000ea20000300800 */
[----:B----4-:R-:W-:-:S03]  /*8e0c0*/  IMAD.WIDE R122, R0, 0x4, R244 ;  /* 0x00000004007a7825 */ /* 0x010fc600078e02f4 */
[----:B------:R-:W4:Y:S01]  /*8e0d0*/  LDL.LU R110, [R1+0x2af4] ;  /* 0x002af400016e7983 */ /* 0x000f220000300800 */
[----:B---3--:R-:W-:-:S03]  /*8e0e0*/  IADD3 R140, R0, c[0x0][0x198], RZ ;  /* 0x00006600008c7a10 */ /* 0x008fc60007ffe0ff */
[----:B------:R-:W3:Y:S04]  /*8e0f0*/  LDL.LU R138, [R1+0x24c] ;  /* 0x00024c00018a7983 */ /* 0x000ee80000300800 */
[----:B------:R-:W3:Y:S04]  /*8e100*/  LDL.LU R141, [R1+0x368] ;  /* 0x00036800018d7983 */ /* 0x000ee80000300800 */
[----:B------:R1:W-:Y:S04]  /*8e110*/  @P1 STG.E [R120.64], R106 ;  /* 0x0000006a78001986 */ /* 0x0003e8000c10190a */
[----:B------:R-:W3:Y:S01]  /*8e120*/  LDL.LU R142, [R1+0x2c80] ;  /* 0x002c8000018e7983 */ /* 0x000ee20000300800 */
[----:B------:R-:W-:-:S03]  /*8e130*/  IADD3 R0, R140, c[0x0][0x198], RZ ;  /* 0x000066008c007a10 */ /* 0x000fc60007ffe0ff */
[----:B------:R1:W-:Y:S02]  /*8e140*/  @P0 STG.E [R122.64], R111 ;  /* 0x0000006f7a000986 */ /* 0x0003e4000c10190a */
[----:B-1----:R-:W-:-:S04]  /*8e150*/  IMAD.WIDE R120, R140, 0x4, R244 ;  /* 0x000000048c787825 */ /* 0x002fc800078e02f4 */
[----:B------:R-:W-:Y:S01]  /*8e160*/  IMAD.WIDE R122, R140, 0x4, R2 ;  /* 0x000000048c7a7825 */ /* 0x000fe200078e0202 */
[----:B--2---:R-:W-:Y:S02]  /*8e170*/  ISETP.GE.AND P3, PT, R107, c[0x0][0x17c], PT ;  /* 0x00005f006b007a0c */ /* 0x004fe40003f66270 */
[----:B------:R-:W2:Y:S04]  /*8e180*/  LDL.LU R107, [R1+0x2a70] ;  /* 0x002a7000016b7983 */ /* 0x000ea80000300800 */
[----:B------:R-:W2:Y:S04]  /*8e190*/  LDL.LU R111, [R1+0x2d8] ;  /* 0x0002d800016f7983 */ /* 0x000ea80000300800 */
[----:B------:R-:W2:Y:S04]  /*8e1a0*/  LDL.LU R139, [R1+0x36c] ;  /* 0x00036c00018b7983 */ /* 0x000ea80000300800 */
[----:B------:R-:W2:Y:S04]  /*8e1b0*/  LDL.LU R106, [R1+0x2dc] ;  /* 0x0002dc00016a7983 */ /* 0x000ea80000300800 */
[----:B------:R-:W2:Y:S01]  /*8e1c0*/  LDL.LU R140, [R1+0x248] ;  /* 0x00024800018c7983 */ /* 0x000ea20000300800 */
[----:B------:R-:W-:-:S02]  /*8e1d0*/  ISETP.LT.AND P4, PT, R223, c[0x0][0x178], !P6 ;  /* 0x00005e00df007a0c */ /* 0x000fc40007781270 */
[----:B------:R-:W-:Y:S02]  /*8e1e0*/  ISETP.LT.AND P6, PT, R143, c[0x0][0x178], !P6 ;  /* 0x00005e008f007a0c */ /* 0x000fe400077c1270 */
[----:B------:R-:W-:Y:S02]  /*8e1f0*/  ISETP.LT.AND P0, PT, R223, c[0x0][0x178], !P2 ;  /* 0x00005e00df007a0c */ /* 0x000fe40005701270 */
[----:B------:R-:W-:-:S07]  /*8e200*/  ISETP.LT.AND P2, PT, R143, c[0x0][0x178], !P2 ;  /* 0x00005e008f007a0c */ /* 0x000fce0005741270 */
[----:B------:R1:W-:Y:S01]  /*8e210*/  @P4 STG.E [R122.64], R134 ;  /* 0x000000867a004986 */ /* 0x0003e2000c10190a */
[----:B------:R-:W-:Y:S02]  /*8e220*/  ISETP.LT.AND P4, PT, R223, c[0x0][0x178], !P5 ;  /* 0x00005e00df007a0c */ /* 0x000fe40006f81270 */
[----:B------:R-:W-:Y:S01]  /*8e230*/  ISETP.LT.AND P5, PT, R143, c[0x0][0x178], !P5 ;  /* 0x00005e008f007a0c */ /* 0x000fe20006fa1270 */
[----:B-1----:R-:W-:Y:S01]  /*8e240*/  IMAD.WIDE R122, R0, 0x4, R2 ;  /* 0x00000004007a7825 */ /* 0x002fe200078e0202 */
[----:B----4-:R-:W-:Y:S02]  /*8e250*/  ISETP.GE.AND P1, PT, R110, c[0x0][0x17c], PT ;  /* 0x00005f006e007a0c */ /* 0x010fe40003f26270 */
[----:B------:R-:W4:Y:S04]  /*8e260*/  LDL.LU R110, [R1+0x2f68] ;  /* 0x002f6800016e7983 */ /* 0x000f280000300800 */
[----:B------:R-:W4:Y:S04]  /*8e270*/  LDL.LU R134, [R1+0x2f64] ;  /* 0x002f640001867983 */ /* 0x000f280000300800 */
[----:B--2---:R1:W-:Y:S04]  /*8e280*/  @P6 STG.E [R120.64], R140 ;  /* 0x0000008c78006986 */ /* 0x0043e8000c10190a */
[----:B------:R2:W-:Y:S01]  /*8e290*/  @P0 STG.E [R122.64], R135 ;  /* 0x000000877a000986 */ /* 0x0005e2000c10190a */
[C---:B-1----:R-:W-:Y:S01]  /*8e2a0*/  IMAD.WIDE R120, R0.reuse, 0x4, R244 ;  /* 0x0000000400787825 */ /* 0x042fe200078e02f4 */
[----:B------:R-:W-:-:S02]  /*8e2b0*/  IADD3 R140, R0, c[0x0][0x198], RZ ;  /* 0x00006600008c7a10 */ /* 0x000fc40007ffe0ff */
[----:B---3--:R-:W-:Y:S01]  /*8e2c0*/  ISETP.GE.AND P6, PT, R142, c[0x0][0x17c], PT ;  /* 0x00005f008e007a0c */ /* 0x008fe20003fc6270 */
[----:B--2---:R-:W2:Y:S04]  /*8e2d0*/  LDL.LU R135, [R1+0x4c8] ;  /* 0x0004c80001877983 */ /* 0x004ea80000300800 */
[----:B------:R1:W-:Y:S01]  /*8e2e0*/  @P2 STG.E [R120.64], R138 ;  /* 0x0000008a78002986 */ /* 0x0003e2000c10190a */
[----:B------:R-:W-:Y:S01]  /*8e2f0*/  ISETP.GE.AND P0, PT, R107, c[0x0][0x17c], PT ;  /* 0x00005f006b007a0c */ /* 0x000fe20003f06270 */
[C---:B-1----:R-:W-:Y:S02]  /*8e300*/  IMAD.WIDE R120, R140.reuse, 0x4, R2 ;  /* 0x000000048c787825 */ /* 0x042fe400078e0202 */
[----:B------:R-:W3:Y:S04]  /*8e310*/  LDL.LU R138, [R1+0x2af0] ;  /* 0x002af000018a7983 */ /* 0x000ee80000300800 */
[----:B------:R1:W-:Y:S04]  /*8e320*/  @P4 STG.E [R120.64], R141 ;  /* 0x0000008d78004986 */ /* 0x0003e8000c10190a */
[----:B------:R-:W2:Y:S04]  /*8e330*/  LDL.LU R142, [R1+0x4cc] ;  /* 0x0004cc00018e7983 */ /* 0x000ea80000300800 */
[----:B------:R-:W2:Y:S01]  /*8e340*/  LDL.LU R107, [R1+0x558] ;  /* 0x00055800016b7983 */ /* 0x000ea20000300800 */
[----:B-1----:R-:W-:-:S05]  /*8e350*/  IMAD.WIDE R120, R140, 0x4, R244 ;  /* 0x000000048c787825 */ /* 0x002fca00078e02f4 */
[----:B------:R1:W-:Y:S04]  /*8e360*/  @P5 STG.E [R120.64], R111 ;  /* 0x0000006f78005986 */ /* 0x0003e8000c10190a */
[----:B-1----:R-:W2:Y:S04]  /*8e370*/  LDL.LU R111, [R1+0x2f60] ;  /* 0x002f6000016f7983 */ /* 0x002ea80000300800 */
[----:B------:R-:W2:Y:S01]  /*8e380*/  LDL.LU R121, [R1+0x2c7c] ;  /* 0x002c7c0001797983 */ /* 0x000ea20000300800 */
[----:B------:R-:W-:Y:S02]  /*8e390*/  ISETP.LT.AND P2, PT, R223, c[0x0][0x178], !P3 ;  /* 0x00005e00df007a0c */ /* 0x000fe40005f41270 */
[----:B------:R-:W-:-:S02]  /*8e3a0*/  ISETP.LT.AND P3, PT, R143, c[0x0][0x178], !P3 ;  /* 0x00005e008f007a0c */ /* 0x000fc40005f61270 */
[----:B------:R-:W-:-:S05]  /*8e3b0*/  IADD3 R0, R140, c[0x0][0x198], RZ ;  /* 0x000066008c007a10 */ /* 0x000fca0007ffe0ff */
[----:B------:R-:W-:-:S04]  /*8e3c0*/  IMAD.WIDE R122, R0, 0x4, R2 ;  /* 0x00000004007a7825 */ /* 0x000fc800078e0202 */
[C-C-:B------:R-:W-:Y:S01]  /*8e3d0*/  IMAD.WIDE R140, R0.reuse, 0x4, R244.reuse ;  /* 0x00000004008c7825 */ /* 0x140fe200078e02f4 */
[----:B------:R-:W-:Y:S01]  /*8e3e0*/  IADD3 R0, R0, c[0x0][0x198], RZ ;  /* 0x0000660000007a10 */ /* 0x000fe20007ffe0ff */
[----:B------:R1:W-:Y:S04]  /*8e3f0*/  @P2 STG.E [R122.64], R139 ;  /* 0x0000008b7a002986 */ /* 0x0003e8000c10190a */
[----:B------:R4:W-:Y:S01]  /*8e400*/  @P3 STG.E [R140.64], R106 ;  /* 0x0000006a8c003986 */ /* 0x0009e2000c10190a */
[----:B-1----:R-:W-:-:S03]  /*8e410*/  IMAD.WIDE R122, R0, 0x4, R244 ;  /* 0x00000004007a7825 */ /* 0x002fc600078e02f4 */
[----:B----4-:R-:W4:Y:S01]  /*8e420*/  LDL.LU R106, [R1+0x2c78] ;  /* 0x002c7800016a7983 */ /* 0x010f220000300800 */
[----:B------:R-:W-:-:S03]  /*8e430*/  IADD3 R140, R0, c[0x0][0x198], RZ ;  /* 0x00006600008c7a10 */ /* 0x000fc60007ffe0ff */
[----:B------:R-:W4:Y:S01]  /*8e440*/  LDL.LU R141, [R1+0x55c] ;  /* 0x00055c00018d7983 */ /* 0x000f220000300800 */
[----:B--2---:R-:W-:Y:S01]  /*8e450*/  ISETP.GE.AND P5, PT, R121, c[0x0][0x17c], PT ;  /* 0x00005f0079007a0c */ /* 0x004fe20003fa6270 */
[----:B------:R-:W-:Y:S02]  /*8e460*/  IMAD.WIDE R120, R0, 0x4, R2 ;  /* 0x0000000400787825 */ /* 0x000fe400078e0202 */
[----:B------:R-:W2:Y:S01]  /*8e470*/  LDL.LU R0, [R1+0x2f8] ;  /* 0x0002f80001007983 */ /* 0x000ea20000300800 */
[----:B------:R-:W-:Y:S02]  /*8e480*/  ISETP.LT.AND P4, PT, R223, c[0x0][0x178], !P1 ;  /* 0x00005e00df007a0c */ /* 0x000fe40004f81270 */
[----:B------:R-:W-:Y:S02]  /*8e490*/  ISETP.LT.AND P1, PT, R143, c[0x0][0x178], !P1 ;  /* 0x00005e008f007a0c */ /* 0x000fe40004f21270 */
[----:B---3--:R-:W-:Y:S02]  /*8e4a0*/  ISETP.GE.AND P3, PT, R138, c[0x0][0x17c], PT ;  /* 0x00005f008a007a0c */ /* 0x008fe40003f66270 */
[----:B------:R-:W3:Y:S04]  /*8e4b0*/  LDL.LU R138, [R1+0x2aec] ;  /* 0x002aec00018a7983 */ /* 0x000ee80000300800 */
[----:B------:R-:W3:Y:S04]  /*8e4c0*/  LDL.LU R139, [R1+0x3cc] ;  /* 0x0003cc00018b7983 */ /* 0x000ee80000300800 */
[----:B------:R1:W-:Y:S04]  /*8e4d0*/  @P4 STG.E [R120.64], R135 ;  /* 0x0000008778004986 */ /* 0x0003e8000c10190a */
[----:B-1----:R-:W3:Y:S01]  /*8e4e0*/  LDL.LU R135, [R1+0x2f5c] ;  /* 0x002f5c0001877983 */ /* 0x002ee20000300800 */
[----:B------:R-:W-:-:S03]  /*8e4f0*/  IMAD.WIDE R120, R140, 0x4, R244 ;  /* 0x000000048c787825 */ /* 0x000fc600078e02f4 */
[----:B--2---:R1:W-:Y:S02]  /*8e500*/  @P1 STG.E [R122.64], R0 ;  /* 0x000000007a001986 */ /* 0x0043e4000c10190a */
[C---:B-1----:R-:W-:Y:S01]  /*8e510*/  IMAD.WIDE R122, R140.reuse, 0x4, R2 ;  /* 0x000000048c7a7825 */ /* 0x042fe200078e0202 */
[----:B------:R-:W-:Y:S02]  /*8e520*/  IADD3 R0, R140, c[0x0][0x198], RZ ;  /* 0x000066008c007a10 */ /* 0x000fe40007ffe0ff */
[----:B------:R-:W2:Y:S01]  /*8e530*/  LDL.LU R140, [R1+0x2fc] ;  /* 0x0002fc00018c7983 */ /* 0x000ea20000300800 */
[----:B------:R-:W-:Y:S02]  /*8e540*/  ISETP.LT.AND P2, PT, R223, c[0x0][0x178], !P6 ;  /* 0x00005e00df007a0c */ /* 0x000fe40007741270 */
[----:B------:R-:W-:Y:S02]  /*8e550*/  ISETP.LT.AND P6, PT, R143, c[0x0][0x178], !P6 ;  /* 0x00005e008f007a0c */ /* 0x000fe400077c1270 */
[----:B------:R-:W-:-:S02]  /*8e560*/  ISETP.LT.AND P1, PT, R223, c[0x0][0x178], !P0 ;  /* 0x00005e00df007a0c */ /* 0x000fc40004721270 */
[----:B----4-:R-:W-:Y:S02]  /*8e570*/  ISETP.GE.AND P4, PT, R106, c[0x0][0x17c], PT ;  /* 0x00005f006a007a0c */ /* 0x010fe40003f86270 */
[----:B------:R-:W4:Y:S05]  /*8e580*/  LDL.LU R106, [R1+0x2f58] ;  /* 0x002f5800016a7983 */ /* 0x000f2a0000300800 */
[----:B------:R1:W-:Y:S02]  /*8e590*/  @P2 STG.E [R122.64], R142 ;  /* 0x0000008e7a002986 */ /* 0x0003e4000c10190a */
[----:B-1----:R-:W-:Y:S02]  /*8e5a0*/  IMAD.WIDE R122, R0, 0x4, R2 ;  /* 0x00000004007a7825 */ /* 0x002fe400078e0202 */
[----:B------:R-:W4:Y:S04]  /*8e5b0*/  LDL.LU R142, [R1+0x254] ;  /* 0x00025400018e7983 */ /* 0x000f280000300800 */
[----:B--2---:R1:W-:Y:S01]  /*8e5c0*/  @P6 STG.E [R120.64], R140 ;  /* 0x0000008c78006986 */ /* 0x0043e2000c10190a */
[----:B---3--:R-:W-:-:S03]  /*8e5d0*/  ISETP.GE.AND P6, PT, R138, c[0x0][0x17c], PT ;  /* 0x00005f008a007a0c */ /* 0x008fc60003fc6270 */
[----:B------:R2:W-:Y:S01]  /*8e5e0*/  @P1 STG.E [R122.64], R107 ;  /* 0x0000006b7a001986 */ /* 0x0005e2000c10190a */
[C---:B-1----:R-:W-:Y:S01]  /*8e5f0*/  IMAD.WIDE R120, R0.reuse, 0x4, R244 ;  /* 0x0000000400787825 */ /* 0x042fe200078e02f4 */
[----:B------:R-:W-:Y:S02]  /*8e600*/  IADD3 R140, R0, c[0x0][0x198], RZ ;  /* 0x00006600008c7a10 */ /* 0x000fe40007ffe0ff */
[----:B------:R-:W3:Y:S04]  /*8e610*/  LDL.LU R0, [R1+0x2bf8] ;  /* 0x002bf80001007983 */ /* 0x000ee80000300800 */
[----:B------:R-:W3:Y:S04]  /*8e620*/  LDL.LU R138, [R1+0x2f54] ;  /* 0x002f5400018a7983 */ /* 0x000ee80000300800 */
[----:B--2---:R-:W2:Y:S04]  /*8e630*/  LDL.LU R107, [R1+0x2f50] ;  /* 0x002f5000016b7983 */ /* 0x004ea80000300800 */
[----:B------:R-:W2:Y:S01]  /*8e640*/  LDL.LU R123, [R1+0x3c8] ;  /* 0x0003c800017b7983 */ /* 0x000ea20000300800 */
[----:B------:R-:W-:-:S02]  /*8e650*/  ISETP.LT.AND P0, PT, R143, c[0x0][0x178], !P0 ;  /* 0x00005e008f007a0c */ /* 0x000fc40004701270 */
[----:B------:R-:W-:Y:S02]  /*8e660*/  ISETP.LT.AND P2, PT, R223, c[0x0][0x178], !P5 ;  /* 0x00005e00df007a0c */ /* 0x000fe40006f41270 */
[----:B------:R-:W-:-:S09]  /*8e670*/  ISETP.LT.AND P5, PT, R143, c[0x0][0x178], !P5 ;  /* 0x00005e008f007a0c */ /* 0x000fd20006fa1270 */
[----:B--2---:R1:W-:Y:S02]  /*8e680*/  @P0 STG.E [R120.64], R123 ;  /* 0x0000007b78000986 */ /* 0x0043e4000c10190a */
[----:B-1----:R-:W-:-:S05]  /*8e690*/  IMAD.WIDE R120, R140, 0x4, R2 ;  /* 0x000000048c787825 */ /* 0x002fca00078e0202 */
[----:B------:R1:W-:Y:S02]  /*8e6a0*/  @P2 STG.E [R120.64], R141 ;  /* 0x0000008d78002986 */ /* 0x0003e4000c10190a */
[----:B-1----:R-:W-:-:S05]  /*8e6b0*/  IMAD.WIDE R120, R140, 0x4, R244 ;  /* 0x000000048c787825 */ /* 0x002fca00078e02f4 */
[----:B------:R1:W-:Y:S04]  /*8e6c0*/  @P5 STG.E [R120.64], R139 ;  /* 0x0000008b78005986 */ /* 0x0003e8000c10190a */
[----:B-1----:R-:W2:Y:S04]  /*8e6d0*/  LDL.LU R139, [R1+0x2f4c] ;  /* 0x002f4c00018b7983 */ /* 0x002ea80000300800 */
[----:B------:R-:W2:Y:S04]  /*8e6e0*/  LDL.LU R120, [R1+0x2ae8] ;  /* 0x002ae80001787983 */ /* 0x000ea80000300800 */
[----:B------:R-:W2:Y:S01]  /*8e6f0*/  LDL.LU R121, [R1+0x250] ;  /* 0x0002500001797983 */ /* 0x000ea20000300800 */
[----:B------:R-:W-:-:S02]  /*8e700*/  ISETP.LT.AND P1, PT, R223, c[0x0][0x178], !P3 ;  /* 0x00005e00df007a0c */ /* 0x000fc40005f21270 */
[----:B------:R-:W-:Y:S02]  /*8e710*/  ISETP.LT.AND P3, PT, R143, c[0x0][0x178], !P3 ;  /* 0x00005e008f007a0c */ /* 0x000fe40005f61270 */
[----:B---3--:R-:W-:Y:S02]  /*8e720*/  ISETP.GE.AND P0, PT, R0, c[0x0][0x17c], PT ;  /* 0x00005f0000007a0c */ /* 0x008fe40003f06270 */
[----:B------:R-:W-:-:S05]  /*8e730*/  IADD3 R0, R140, c[0x0][0x198], RZ ;  /* 0x000066008c007a10 */ /* 0x000fca0007ffe0ff */
[----:B------:R-:W-:-:S04]  /*8e740*/  IMAD.WIDE R122, R0, 0x4, R2 ;  /* 0x00000004007a7825 */ /* 0x000fc800078e0202 */
[C---:B------:R-:W-:Y:S01]  /*8e750*/  IMAD.WIDE R140, R0.reuse, 0x4, R244 ;  /* 0x00000004008c7825 */ /* 0x040fe200078e02f4 */
[----:B------:R-:W-:Y:S02]  /*8e760*/  ISETP.LT.AND P2, PT, R223, c[0x0][0x178], !P4 ;  /* 0x00005e00df007a0c */ /* 0x000fe40006741270 */
[----:B------:R-:W-:Y:S01]  /*8e770*/  IADD3 R0, R0, c[0x0][0x198], RZ ;  /* 0x0000660000007a10 */ /* 0x000fe20007ffe0ff */
[----:B--2---:R-:W-:Y:S04]  /*8e780*/  @P1 STG.E [R122.64], R121 ;  /* 0x000000797a001986 */ /* 0x004fe8000c10190a */
[----:B------:R1:W-:Y:S04]  /*8e790*/  @P3 STG.E [R140.64], R232 ;  /* 0x000000e88c003986 */ /* 0x0003e8000c10190a */
[----:B-1----:R-:W2:Y:S04]  /*8e7a0*/  LDL.LU R141, [R1+0x2c74] ;  /* 0x002c7400018d7983 */ /* 0x002ea80000300800 */
[----:B------:R-:W3:Y:S01]  /*8e7b0*/  LDL.LU R232, [R1+0x2c70] ;  /* 0x002c700001e87983 */ /* 0x000ee20000300800 */
[----:B------:R-:W-:Y:S01]  /*8e7c0*/  ISETP.GE.AND P5, PT, R120, c[0x0][0x17c], PT ;  /* 0x00005f0078007a0c */ /* 0x000fe20003fa6270 */
[----:B------:R-:W-:-:S05]  /*8e7d0*/  IMAD.WIDE R120, R0, 0x4, R2 ;  /* 0x0000000400787825 */ /* 0x000fca00078e0202 */
[----:B----4-:R1:W-:Y:S04]  /*8e7e0*/  @P2 STG.E [R120.64], R142 ;  /* 0x0000008e78002986 */ /* 0x0103e8000c10190a */
[----:B-1----:R-:W4:Y:S01]  /*8e7f0*/  LDL.LU R121, [R1+0x2ae4] ;  /* 0x002ae40001797983 */ /* 0x002f220000300800 */
[----:B------:R-:W-:Y:S02]  /*8e800*/  ISETP.LT.AND P4, PT, R143, c[0x0][0x178], !P4 ;  /* 0x00005e008f007a0c */ /* 0x000fe40006781270 */
[----:B------:R-:W-:Y:S01]  /*8e810*/  ISETP.LT.AND P1, PT, R223, c[0x0][0x178], !P6 ;  /* 0x00005e00df007a0c */ /* 0x000fe20007721270 */
[C---:B------:R-:W-:Y:S01]  /*8e820*/  IMAD.WIDE R122, R0.reuse, 0x4, R244 ;  /* 0x00000004007a7825 */ /* 0x040fe200078e02f4 */
[----:B------:R-:W-:Y:S01]  /*8e830*/  ISETP.LT.AND P6, PT, R143, c[0x0][0x178], !P6 ;  /* 0x00005e008f007a0c */ /* 0x000fe200077c1270 */
[----:B------:R-:W4:Y:S01]  /*8e840*/  LDL.LU R142, [R1+0x2a6c] ;  /* 0x002a6c00018e7983 */ /* 0x000f220000300800 */
[----:B------:R-:W-:-:S07]  /*8e850*/  IADD3 R0, R0, c[0x0][0x198], RZ ;  /* 0x0000660000007a10 */ /* 0x000fce0007ffe0ff */
[----:B------:R1:W-:Y:S02]  /*8e860*/  @P4 STG.E [R122.64], R233 ;  /* 0x000000e97a004986 */ /* 0x0003e4000c10190a */
[----:B-1----:R-:W-:-:S05]  /*8e870*/  IMAD.WIDE R122, R0, 0x4, R2 ;  /* 0x00000004007a7825 */ /* 0x002fca00078e0202 */
[----:B------:R1:W-:Y:S01]  /*8e880*/  @P1 STG.E [R122.64], R248 ;  /* 0x000000f87a001986 */ /* 0x0003e2000c10190a */
[----:B------:R-:W-:Y:S02]  /*8e890*/  ISETP.LT.AND P2, PT, R223, c[0x0][0x178], !P0 ;  /* 0x00005e00df007a0c */ /* 0x000fe40004741270 */
[----:B------:R-:W-:Y:S02]  /*8e8a0*/  ISETP.LT.AND P0, PT, R143, c[0x0][0x178], !P0 ;  /* 0x00005e008f007a0c */ /* 0x000fe40004701270 */
[----:B------:R-:W-:Y:S02]  /*8e8b0*/  IADD3 R120, R0, c[0x0][0x198], RZ ;  /* 0x0000660000787a10 */ /* 0x000fe40007ffe0ff */
[----:B------:R-:W-:Y:S02]  /*8e8c0*/  ISETP.LT.AND P1, PT, R223, c[0x0][0x178], !P5 ;  /* 0x00005e00df007a0c */ /* 0x000fe40006f21270 */
[----:B------:R-:W-:Y:S01]  /*8e8d0*/  ISETP.LT.AND P5, PT, R143, c[0x0][0x178], !P5 ;  /* 0x00005e008f007a0c */ /* 0x000fe20006fa1270 */
[----:B-1----:R-:W-:Y:S01]  /*8e8e0*/  IMAD.WIDE R122, R120, 0x4, R2 ;  /* 0x00000004787a7825 */ /* 0x002fe200078e0202 */
[----:B--2---:R-:W-:-:S03]  /*8e8f0*/  ISETP.GE.AND P3, PT, R141, c[0x0][0x17c], PT ;  /* 0x00005f008d007a0c */ /* 0x004fc60003f66270 */
[----:B------:R-:W-:-:S05]  /*8e900*/  IMAD.WIDE R140, R0, 0x4, R244 ;  /* 0x00000004008c7825 */ /* 0x000fca00078e02f4 */
[----:B------:R1:W-:Y:S01]  /*8e910*/  @P6 STG.E [R140.64], R228 ;  /* 0x000000e48c006986 */ /* 0x0003e2000c10190a */
[----:B---3--:R-:W-:-:S03]  /*8e920*/  ISETP.GE.AND P6, PT, R232, c[0x0][0x17c], PT ;  /* 0x00005f00e8007a0c */ /* 0x008fc60003fc6270 */
[----:B------:R-:W2:Y:S01]  /*8e930*/  LDL.LU R232, [R1+0x2c6c] ;  /* 0x002c6c0001e87983 */ /* 0x000ea20000300800 */
[----:B------:R-:W-:-:S03]  /*8e940*/  IADD3 R0, R120, c[0x0][0x198], RZ ;  /* 0x0000660078007a10 */ /* 0x000fc60007ffe0ff */
[----:B-1----:R-:W3:Y:S01]  /*8e950*/  LDL.LU R228, [R1+0x2ae0] ;  /* 0x002ae00001e47983 */ /* 0x002ee20000300800 */
[----:B------:R-:W-:Y:S01]  /*8e960*/  IMAD.WIDE R140, R120, 0x4, R244 ;  /* 0x00000004788c7825 */ /* 0x000fe200078e02f4 */
[----:B----4-:R-:W-:-:S03]  /*8e970*/  ISETP.GE.AND P4, PT, R121, c[0x0][0x17c], PT ;  /* 0x00005f0079007a0c */ /* 0x010fc60003f86270 */
[C---:B------:R-:W-:Y:S01]  /*8e980*/  IMAD.WIDE R120, R0.reuse, 0x4, R2 ;  /* 0x0000000400787825 */ /* 0x040fe200078e0202 */
[----:B------:R-:W-:Y:S04]  /*8e990*/  @P2 STG.E [R122.64], R249 ;  /* 0x000000f97a002986 */ /* 0x000fe8000c10190a */
[----:B------:R1:W-:Y:S04]  /*8e9a0*/  @P0 STG.E [R140.64], R229 ;  /* 0x000000e58c000986 */ /* 0x0003e8000c10190a */
[----:B------:R4:W-:Y:S04]  /*8e9b0*/  @P1 STG.E [R120.64], R240 ;  /* 0x000000f078001986 */ /* 0x0009e8000c10190a */
[----:B------:R-:W3:Y:S04]  /*8e9c0*/  LDL.LU R248, [R1+0x2c68] ;  /* 0x002c680001f87983 */ /* 0x000ee80000300800 */
[----:B-1----:R-:W3:Y:S01]  /*8e9d0*/  LDL.LU R229, [R1+0x2adc] ;  /* 0x002adc0001e57983 */ /* 0x002ee20000300800 */
[----:B----4-:R-:W-:-:S03]  /*8e9e0*/  IMAD.WIDE R120, R0, 0x4, R244 ;  /* 0x0000000400787825 */ /* 0x010fc600078e02f4 */
[----:B------:R-:W4:Y:S04]  /*8e9f0*/  LDL.LU R233, [R1+0x258] ;  /* 0x0002580001e97983 */ /* 0x000f280000300800 */
[----:B------:R1:W-:Y:S04]  /*8ea00*/  @P5 STG.E [R120.64], R152 ;  /* 0x0000009878005986 */ /* 0x0003e8000c10190a */
[----:B-1----:R-:W4:Y:S01]  /*8ea10*/  LDL.LU R152, [R1+0x2bf4] ;  /* 0x002bf40001987983 */ /* 0x002f220000300800 */
[----:B------:R-:W-:Y:S02]  /*8ea20*/  ISETP.LT.AND P2, PT, R223, c[0x0][0x178], !P3 ;  /* 0x00005e00df007a0c */ /* 0x000fe40005f41270 */
[----:B------:R-:W-:-:S02]  /*8ea30*/  ISETP.LT.AND P3, PT, R143, c[0x0][0x178], !P3 ;  /* 0x00005e008f007a0c */ /* 0x000fc40005f61270 */
[----:B------:R-:W-:Y:S02]  /*8ea40*/  ISETP.GE.AND P0, PT, R142, c[0x0][0x17c], PT ;  /* 0x00005f008e007a0c */ /* 0x000fe40003f06270 */
[----:B------:R-:W-:Y:S02]  /*8ea50*/  IADD3 R142, R0, c[0x0][0x198], RZ ;  /* 0x00006600008e7a10 */ /* 0x000fe40007ffe0ff */
[----:B------:R-:W-:-:S03]  /*8ea60*/  ISETP.LT.AND P1, PT, R223, c[0x0][0x178], !P4 ;  /* 0x00005e00df007a0c */ /* 0x000fc60006721270 */
[----:B------:R-:W-:Y:S01]  /*8ea70*/  IMAD.WIDE R122, R142, 0x4, R2 ;  /* 0x000000048e7a7825 */ /* 0x000fe200078e0202 */
[----:B------:R-:W-:-:S03]  /*8ea80*/  ISETP.LT.AND P4, PT, R143, c[0x0][0x178], !P4 ;  /* 0x00005e008f007a0c */ /* 0x000fc60006781270 */
[C---:B------:R-:W-:Y:S01]  /*8ea90*/  IMAD.WIDE R140, R142.reuse, 0x4, R244 ;  /* 0x000000048e8c7825 */ /* 0x040fe200078e02f4 */
[----:B------:R-:W-:Y:S01]  /*8eaa0*/  IADD3 R142, R142, c[0x0][0x198], RZ ;  /* 0x000066008e8e7a10 */ /* 0x000fe20007ffe0ff */
[----:B------:R1:W-:Y:S01]  /*8eab0*/  @P2 STG.E [R122.64], R241 ;  /* 0x000000f17a002986 */ /* 0x0003e2000c10190a */
[----:B------:R-:W-:-:S03]  /*8eac0*/  ISETP.LT.AND P2, PT, R223, c[0x0][0x178], !P6 ;  /* 0x00005e00df007a0c */ /* 0x000fc60007741270 */
[----:B------:R-:W-:Y:S01]  /*8ead0*/  @P3 STG.E [R140.64], R153 ;  /* 0x000000998c003986 */ /* 0x000fe2000c10190a */
[----:B------:R-:W-:Y:S01]  /*8eae0*/  IMAD.WIDE R120, R142, 0x4, R2 ;  /* 0x000000048e787825 */ /* 0x000fe200078e0202 */
[----:B------:R-:W-:-:S03]  /*8eaf0*/  ISETP.LT.AND P6, PT, R143, c[0x0][0x178], !P6 ;  /* 0x00005e008f007a0c */ /* 0x000fc600077c1270 */
[C---:B-1----:R-:W-:Y:S01]  /*8eb00*/  IMAD.WIDE R122, R142.reuse, 0x4, R244 ;  /* 0x000000048e7a7825 */ /* 0x042fe200078e02f4 */
[----:B------:R-:W-:Y:S01]  /*8eb10*/  IADD3 R142, R142, c[0x0][0x198], RZ ;  /* 0x000066008e8e7a10 */ /* 0x000fe20007ffe0ff */
[----:B------:R1:W-:Y:S01]  /*8eb20*/  @P1 STG.E [R120.64], R236 ;  /* 0x000000ec78001986 */ /* 0x0003e2000c10190a */
[----:B------:R-:W-:Y:S02]  /*8eb30*/  ISETP.LT.AND P1, PT, R223, c[0x0][0x178], !P0 ;  /* 0x00005e00df007a0c */ /* 0x000fe40004721270 */
[----:B------:R-:W-:Y:S01]  /*8eb40*/  ISETP.LT.AND P0, PT, R143, c[0x0][0x178], !P0 ;  /* 0x00005e008f007a0c */ /* 0x000fe20004701270 */
[----:B------:R1:W-:Y:S01]  /*8eb50*/  @P4 STG.E [R122.64], R4 ;  /* 0x000000047a004986 */ /* 0x0003e2000c10190a */
[C---:B------:R-:W-:Y:S01]  /*8eb60*/  IADD3 R0, R142.reuse, c[0x0][0x198], RZ ;  /* 0x000066008e007a10 */ /* 0x040fe20007ffe0ff */
[----:B-1----:R-:W-:-:S04]  /*8eb70*/  IMAD.WIDE R120, R142, 0x4, R2 ;  /* 0x000000048e787825 */ /* 0x002fc800078e0202 */
[----:B------:R-:W-:Y:S01]  /*8eb80*/  IMAD.WIDE R122, R142, 0x4, R244 ;  /* 0x000000048e7a7825 */ /* 0x000fe200078e02f4 */
[----:B------:R1:W-:Y:S04]  /*8eb90*/  @P2 STG.E [R120.64], R237 ;  /* 0x000000ed78002986 */ /* 0x0003e8000c10190a */
[----:B------:R1:W-:Y:S02]  /*8eba0*/  @P6 STG.E [R122.64], R5 ;  /* 0x000000057a006986 */ /* 0x0003e4000c10190a */
[----:B-1----:R-:W-:-:S04]  /*8ebb0*/  IMAD.WIDE R120, R0, 0x4, R2 ;  /* 0x0000000400787825 */ /* 0x002fc800078e0202 */
[----:B------:R-:W-:Y:S01]  /*8ebc0*/  IMAD.WIDE R4, R0, 0x4, R244 ;  /* 0x0000000400047825 */ /* 0x000fe200078e02f4 */
[----:B--2---:R-:W-:Y:S02]  /*8ebd0*/  ISETP.GE.AND P5, PT, R232, c[0x0][0x17c], PT ;  /* 0x00005f00e8007a0c */ /* 0x004fe40003fa6270 */
[----:B------:R-:W2:Y:S01]  /*8ebe0*/  LDL.LU R232, [R1+0x25c] ;  /* 0x00025c0001e87983 */ /* 0x000ea20000300800 */
[----:B---3--:R-:W-:-:S03]  /*8ebf0*/  ISETP.GE.AND P3, PT, R228, c[0x0][0x17c], PT ;  /* 0x00005f00e4007a0c */ /* 0x008fc60003f66270 */
[----:B------:R-:W3:Y:S04]  /*8ec00*/  LDL.LU R228, [R1+0x2ad8] ;  /* 0x002ad80001e47983 */ /* 0x000ee80000300800 */
[----:B------:R-:W3:Y:S04]  /*8ec10*/  LDL.LU R141, [R1+0x2c64] ;  /* 0x002c6400018d7983 */ /* 0x000ee80000300800 */
[----:B------:R-:W3:Y:S04]  /*8ec20*/  LDL.LU R153, [R1+0x2ad4] ;  /* 0x002ad40001997983 */ /* 0x000ee80000300800 */
[----:B----4-:R-:W-:Y:S04]  /*8ec30*/  @P1 STG.E [R120.64], R233 ;  /* 0x000000e978001986 */ /* 0x010fe8000c10190a */
[----:B------:R1:W-:Y:S01]  /*8ec40*/  @P0 STG.E [R4.64], R234 ;  /* 0x000000ea04000986 */ /* 0x0003e2000c10190a */
[----:B------:R-:W-:-:S03]  /*8ec50*/  ISETP.GE.AND P0, PT, R152, c[0x0][0x17c], PT ;  /* 0x00005f0098007a0c */ /* 0x000fc60003f06270 */
[----:B------:R-:W4:Y:S01]  /*8ec60*/  LDL.LU R152, [R1+0x2c60] ;  /* 0x002c600001987983 */ /* 0x000f220000300800 */
[----:B------:R-:W-:Y:S02]  /*8ec70*/  ISETP.LT.AND P2, PT, R223, c[0x0][0x178], !P5 ;  /* 0x00005e00df007a0c */ /* 0x000fe40006f41270 */
[----:B------:R-:W-:Y:S01]  /*8ec80*/  IADD3 R0, R0, c[0x0][0x198], RZ ;  /* 0x0000660000007a10 */ /* 0x000fe20007ffe0ff */
[----:B------:R-:W4:Y:S01]  /*8ec90*/  LDL.LU R142, [R1+0x2a68] ;  /* 0x002a6800018e7983 */ /* 0x000f220000300800 */
[----:B------:R-:W-:Y:S02]  /*8eca0*/  ISETP.LT.AND P5, PT, R143, c[0x0][0x178], !P5 ;  /* 0x00005e008f007a0c */ /* 0x000fe40006fa1270 */
[----:B------:R-:W-:Y:S01]  /*8ecb0*/  ISETP.LT.AND P1, PT, R223, c[0x0][0x178], !P3 ;  /* 0x00005e00df007a0c */ /* 0x000fe20005f21270 */
[C---:B-1----:R-:W-:Y:S01]  /*8ecc0*/  IMAD.WIDE R4, R0.reuse, 0x4, R2 ;  /* 0x0000000400047825 */ /* 0x042fe200078e0202 */
[----:B------:R-:W-:Y:S02]  /*8ecd0*/  ISETP.LT.AND P3, PT, R143, c[0x0][0x178], !P3 ;  /* 0x00005e008f007a0c */ /* 0x000fe40005f61270 */
[----:B------:R-:W-:-:S02]  /*8ece0*/  IADD3 R140, R0, c[0x0][0x198], RZ ;  /* 0x00006600008c7a10 */ /* 0x000fc40007ffe0ff */
[----:B------:R-:W-:-:S03]  /*8ecf0*/  ISETP.GE.AND P4, PT, R248, c[0x0][0x17c], PT ;  /* 0x00005f00f8007a0c */ /* 0x000fc60003f86270 */
[----:B------:R-:W-:-:S04]  /*8ed00*/  IMAD.WIDE R120, R140, 0x4, R2 ;  /* 0x000000048c787825 */ /* 0x000fc800078e0202 */
[C-C-:B------:R-:W-:Y:S01]  /*8ed10*/  IMAD.WIDE R122, R140.reuse, 0x4, R244.reuse ;  /* 0x000000048c7a7825 */ /* 0x140fe200078e02f4 */
[----:B------:R-:W-:Y:S02]  /*8ed20*/  ISETP.GE.AND P6, PT, R229, c[0x0][0x17c], PT ;  /* 0x00005f00e5007a0c */ /* 0x000fe40003fc6270 */
[----:B------:R-:W-:Y:S01]  /*8ed30*/  IADD3 R140, R140, c[0x0][0x198], RZ ;  /* 0x000066008c8c7a10 */ /* 0x000fe20007ffe0ff */
[----:B--2---:R1:W-:Y:S01]  /*8ed40*/  @P2 STG.E [R4.64], R232 ;  /* 0x000000e804002986 */ /* 0x0043e2000c10190a */
[----:B------:R-:W-:Y:S02]  /*8ed50*/  ISETP.LT.AND P2, PT, R223, c[0x0][0x178], !P4 ;  /* 0x00005e00df007a0c */ /* 0x000fe40006741270 */
[----:B------:R-:W-:Y:S01]  /*8ed60*/  ISETP.LT.AND P4, PT, R143, c[0x0][0x178], !P4 ;  /* 0x00005e008f007a0c */ /* 0x000fe20006781270 */
[----:B-1----:R-:W-:-:S05]  /*8ed70*/  IMAD.WIDE R4, R0, 0x4, R244 ;  /* 0x0000000400047825 */ /* 0x002fca00078e02f4 */
[----:B------:R1:W-:Y:S04]  /*8ed80*/  @P5 STG.E [R4.64], R235 ;  /* 0x000000eb04005986 */ /* 0x0003e8000c10190a */
[----:B------:R2:W-:Y:S04]  /*8ed90*/  @P1 STG.E [R120.64], R250 ;  /* 0x000000fa78001986 */ /* 0x0005e8000c10190a */
[----:B------:R-:W-:Y:S01]  /*8eda0*/  @P3 STG.E [R122.64], R230 ;  /* 0x000000e67a003986 */ /* 0x000fe2000c10190a */
[----:B---3--:R-:W-:-:S03]  /*8edb0*/  ISETP.GE.AND P3, PT, R141, c[0x0][0x17c], PT ;  /* 0x00005f008d007a0c */ /* 0x008fc60003f66270 */
[----:B------:R-:W3:Y:S01]  /*8edc0*/  LDL.LU R141, [R1+0x2c5c] ;  /* 0x002c5c00018d7983 */ /* 0x000ee20000300800 */
[----:B------:R-:W-:Y:S01]  /*8edd0*/  ISETP.LT.AND P1, PT, R223, c[0x0][0x178], !P6 ;  /* 0x00005e00df007a0c */ /* 0x000fe20007721270 */
[----:B-1----:R-:W-:Y:S01]  /*8ede0*/  IMAD.WIDE R4, R140, 0x4, R2 ;  /* 0x000000048c047825 */ /* 0x002fe200078e0202 */
[----:B------:R-:W-:-:S03]  /*8edf0*/  ISETP.LT.AND P6, PT, R143, c[0x0][0x178], !P6 ;  /* 0x00005e008f007a0c */ /* 0x000fc600077c1270 */
[C---:B--2---:R-:W-:Y:S01]  /*8ee00*/  IMAD.WIDE R120, R140.reuse, 0x4, R244 ;  /* 0x000000048c787825 */ /* 0x044fe200078e02f4 */
[----:B------:R-:W-:Y:S01]  /*8ee10*/  IADD3 R140, R140, c[0x0][0x198], RZ ;  /* 0x000066008c8c7a10 */ /* 0x000fe20007ffe0ff */
[----:B------:R1:W-:Y:S01]  /*8ee20*/  @P2 STG.E [R4.64], R251 ;  /* 0x000000fb04002986 */ /* 0x0003e2000c10190a */
[----:B------:R-:W-:-:S03]  /*8ee30*/  ISETP.LT.AND P2, PT, R223, c[0x0][0x178], !P0 ;  /* 0x00005e00df007a0c */ /* 0x000fc60004741270 */
[----:B------:R2:W-:Y:S01]  /*8ee40*/  @P4 STG.E [R120.64], R231 ;  /* 0x000000e778004986 */ /* 0x0005e2000c10190a */
[----:B------:R-:W-:Y:S02]  /*8ee50*/  ISETP.LT.AND P4, PT, R143, c[0x0][0x178], !P0 ;  /* 0x00005e008f007a0c */ /* 0x000fe40004781270 */
[----:B------:R-:W-:Y:S02]  /*8ee60*/  ISETP.GE.AND P0, PT, R153, c[0x0][0x17c], PT ;  /* 0x00005f0099007a0c */ /* 0x000fe40003f06270 */
[----:B------:R-:W3:Y:S01]  /*8ee70*/  LDL.LU R153, [R1+0x2ad0] ;  /* 0x002ad00001997983 */ /* 0x000ee20000300800 */
[----:B-1----:R-:W-:-:S04]  /*8ee80*/  IMAD.WIDE R4, R140, 0x4, R244 ;  /* 0x000000048c047825 */ /* 0x002fc800078e02f4 */
[----:B--2---:R-:W-:-:S05]  /*8ee90*/  IMAD.WIDE R120, R140, 0x4, R2 ;  /* 0x000000048c787825 */ /* 0x004fca00078e0202 */
[----:B------:R1:W-:Y:S04]  /*8eea0*/  @P1 STG.E [R120.64], R242 ;  /* 0x000000f278001986 */ /* 0x0003e8000c10190a */
[----:B------:R2:W-:Y:S01]  /*8eeb0*/  @P6 STG.E [R4.64], R154 ;  /* 0x0000009a04006986 */ /* 0x0005e2000c10190a */
[----:B----4-:R-:W-:-:S03]  /*8eec0*/  ISETP.GE.AND P6, PT, R152, c[0x0][0x17c], PT ;  /* 0x00005f0098007a0c */ /* 0x010fc60003fc6270 */
[----:B------:R-:W4:Y:S01]  /*8eed0*/  LDL.LU R152, [R1+0x2c58] ;  /* 0x002c580001987983 */ /* 0x000f220000300800 */
[----:B------:R-:W-:Y:S02]  /*8eee0*/  IADD3 R0, R140, c[0x0][0x198], RZ ;  /* 0x000066008c007a10 */ /* 0x000fe40007ffe0ff */
[----:B------:R-:W-:-:S03]  /*8eef0*/  ISETP.GE.AND P5, PT, R228, c[0x0][0x17c], PT ;  /* 0x00005f00e4007a0c */ /* 0x000fc60003fa6270 */
[----:B-1----:R-:W-:Y:S01]  /*8ef00*/  IMAD.WIDE R120, R0, 0x4, R2 ;  /* 0x0000000400787825 */ /* 0x002fe200078e0202 */
[----:B------:R-:W-:-:S03]  /*8ef10*/  ISETP.LT.AND P1, PT, R223, c[0x0][0x178], !P5 ;  /* 0x00005e00df007a0c */ /* 0x000fc60006f21270 */
[C---:B--2---:R-:W-:Y:S01]  /*8ef20*/  IMAD.WIDE R4, R0.reuse, 0x4, R244 ;  /* 0x0000000400047825 */ /* 0x044fe200078e02f4 */
[----:B------:R-:W-:Y:S01]  /*8ef30*/  IADD3 R0, R0, c[0x0][0x198], RZ ;  /* 0x0000660000007a10 */ /* 0x000fe20007ffe0ff */
        /* <DEDUP_REMOVED lines=8> */
[----:B------:R-:W-:Y:S01]  /*8efc0*/  ISETP.LT.AND P1, PT, R223, c[0x0][0x178], !P0 ;  /* 0x00005e00df007a0c */ /* 0x000fe20004721270 */
[----:B------:R-:W-:Y:S01]  /*8efd0*/  IMAD.WIDE R120, R140, 0x4, R2 ;  /* 0x000000048c787825 */ /* 0x000fe200078e0202 */
[----:B------:R-:W-:-:S03]  /*8efe0*/  ISETP.LT.AND P0, PT, R143, c[0x0][0x178], !P0 ;  /* 0x00005e008f007a0c */ /* 0x000fc60004701270 */
[C---:B------:R-:W-:Y:S01]  /*8eff0*/  IMAD.WIDE R122, R140.reuse, 0x4, R244 ;  /* 0x000000048c7a7825 */ /* 0x040fe200078e02f4 */
[----:B------:R-:W-:-:S03]  /*8f000*/  IADD3 R140, R140, c[0x0][0x198], RZ ;  /* 0x000066008c8c7a10 */ /* 0x000fc60007ffe0ff */
[----:B-1----:R-:W-:Y:S01]  /*8f010*/  IMAD.WIDE R4, R0, 0x4, R244 ;  /* 0x0000000400047825 */ /* 0x002fe200078e02f4 */
[----:B------:R-:W-:Y:S02]  /*8f020*/  ISETP.GE.AND P2, PT, R142, c[0x0][0x17c], PT ;  /* 0x00005f008e007a0c */ /* 0x000fe40003f46270 */
[----:B------:R-:W2:Y:S04]  /*8f030*/  LDL.LU R142, [R1+0x2acc] ;  /* 0x002acc00018e7983 */ /* 0x000ea80000300800 */
[----:B------:R1:W-:Y:S04]  /*8f040*/  @P5 STG.E [R4.64], R6 ;  /* 0x0000000604005986 */ /* 0x0003e8000c10190a */
[----:B------:R-:W-:Y:S01]  /*8f050*/  @P4 STG.E [R120.64], R239 ;  /* 0x000000ef78004986 */ /* 0x000fe2000c10190a */
[----:B------:R-:W-:-:S02]  /*8f060*/  ISETP.LT.AND P4, PT, R223, c[0x0][0x178], !P6 ;  /* 0x00005e00df007a0c */ /* 0x000fc40007781270 */
[----:B------:R-:W-:Y:S01]  /*8f070*/  ISETP.LT.AND P6, PT, R143, c[0x0][0x178], !P6 ;  /* 0x00005e008f007a0c */ /* 0x000fe200077c1270 */
[----:B------:R1:W-:Y:S02]  /*8f080*/  @P3 STG.E [R122.64], R7 ;  /* 0x000000077a003986 */ /* 0x0003e4000c10190a */
[----:B-1----:R-:W-:-:S04]  /*8f090*/  IMAD.WIDE R4, R140, 0x4, R2 ;  /* 0x000000048c047825 */ /* 0x002fc800078e0202 */
[C---:B------:R-:W-:Y:S01]  /*8f0a0*/  IMAD.WIDE R6, R140.reuse, 0x4, R244 ;  /* 0x000000048c067825 */ /* 0x040fe200078e02f4 */
[----:B------:R-:W-:Y:S01]  /*8f0b0*/  IADD3 R140, R140, c[0x0][0x198], RZ ;  /* 0x000066008c8c7a10 */ /* 0x000fe20007ffe0ff */
[----:B------:R1:W-:Y:S04]  /*8f0c0*/  @P1 STG.E [R4.64], R20 ;  /* 0x0000001404001986 */ /* 0x0003e8000c10190a */
[----:B------:R1:W-:Y:S01]  /*8f0d0*/  @P0 STG.E [R6.64], R36 ;  /* 0x0000002406000986 */ /* 0x0003e2000c10190a */
[----:B------:R-:W-:Y:S02]  /*8f0e0*/  ISETP.LT.AND P0, PT, R223, c[0x0][0x178], !P2 ;  /* 0x00005e00df007a0c */ /* 0x000fe40005701270 */
[----:B------:R-:W-:Y:S02]  /*8f0f0*/  ISETP.LT.AND P2, PT, R143, c[0x0][0x178], !P2 ;  /* 0x00005e008f007a0c */ /* 0x000fe40005741270 */
[C---:B------:R-:W-:Y:S01]  /*8f100*/  IADD3 R0, R140.reuse, c[0x0][0x198], RZ ;  /* 0x000066008c007a10 */ /* 0x040fe20007ffe0ff */
[----:B-1----:R-:W-:-:S04]  /*8f110*/  IMAD.WIDE R4, R140, 0x4, R2 ;  /* 0x000000048c047825 */ /* 0x002fc800078e0202 */
[----:B------:R-:W-:Y:S01]  /*8f120*/  IMAD.WIDE R6, R140, 0x4, R244 ;  /* 0x000000048c067825 */ /* 0x000fe200078e02f4 */
[----:B------:R1:W-:Y:S04]  /*8f130*/  @P4 STG.E [R4.64], R21 ;  /* 0x0000001504004986 */ /* 0x0003e8000c10190a */
[----:B------:R1:W-:Y:S02]  /*8f140*/  @P6 STG.E [R6.64], R37 ;  /* 0x0000002506006986 */ /* 0x0003e4000c10190a */
[----:B-1----:R-:W-:-:S04]  /*8f150*/  IMAD.WIDE R4, R0, 0x4, R2 ;  /* 0x0000000400047825 */ /* 0x002fc800078e0202 */
[C---:B------:R-:W-:Y:S01]  /*8f160*/  IMAD.WIDE R6, R0.reuse, 0x4, R244 ;  /* 0x0000000400067825 */ /* 0x040fe200078e02f4 */
[----:B------:R-:W-:Y:S01]  /*8f170*/  IADD3 R0, R0, c[0x0][0x198], RZ ;  /* 0x0000660000007a10 */ /* 0x000fe20007ffe0ff */
[----:B------:R1:W-:Y:S04]  /*8f180*/  @P0 STG.E [R4.64], R16 ;  /* 0x0000001004000986 */ /* 0x0003e8000c10190a */
[----:B------:R1:W-:Y:S01]  /*8f190*/  @P2 STG.E [R6.64], R32 ;  /* 0x0000002006002986 */ /* 0x0003e2000c10190a */
[C---:B------:R-:W-:Y:S01]  /*8f1a0*/  IADD3 R20, R0.reuse, c[0x0][0x198], RZ ;  /* 0x0000660000147a10 */ /* 0x040fe20007ffe0ff */
[----:B-1----:R-:W-:-:S04]  /*8f1b0*/  IMAD.WIDE R4, R0, 0x4, R2 ;  /* 0x0000000400047825 */ /* 0x002fc800078e0202 */
[----:B------:R-:W-:Y:S01]  /*8f1c0*/  IMAD.WIDE R6, R20, 0x4, R2 ;  /* 0x0000000414067825 */ /* 0x000fe200078e0202 */
[----:B---3--:R-:W-:Y:S02]  /*8f1d0*/  ISETP.GE.AND P5, PT, R141, c[0x0][0x17c], PT ;  /* 0x00005f008d007a0c */ /* 0x008fe40003fa6270 */
[----:B------:R-:W3:Y:S02]  /*8f1e0*/  LDL.LU R141, [R1+0x2bf0] ;  /* 0x002bf000018d7983 */ /* 0x000ee40000300800 */
[----:B------:R-:W-:Y:S02]  /*8f1f0*/  ISETP.LT.AND P4, PT, R223, c[0x0][0x178], !P5 ;  /* 0x00005e00df007a0c */ /* 0x000fe40006f81270 */
[----:B------:R-:W3:Y:S01]  /*8f200*/  LDL.LU R121, [R1+0x2ac8] ;  /* 0x002ac80001797983 */ /* 0x000ee20000300800 */
[----:B------:R-:W-:-:S03]  /*8f210*/  ISETP.LT.AND P5, PT, R143, c[0x0][0x178], !P5 ;  /* 0x00005e008f007a0c */ /* 0x000fc60006fa1270 */
[----:B------:R-:W3:Y:S04]  /*8f220*/  LDL.LU R120, [R1+0x2c54] ;  /* 0x002c540001787983 */ /* 0x000ee80000300800 */
[----:B------:R-:W3:Y:S01]  /*8f230*/  LDL.LU R36, [R1+0x2ac4] ;  /* 0x002ac40001247983 */ /* 0x000ee20000300800 */
[----:B------:R-:W-:-:S03]  /*8f240*/  ISETP.GE.AND P3, PT, R153, c[0x0][0x17c], PT ;  /* 0x00005f0099007a0c */ /* 0x000fc60003f66270 */
[----:B------:R1:W-:Y:S01]  /*8f250*/  @P4 STG.E [R4.64], R17 ;  /* 0x0000001104004986 */ /* 0x0003e2000c10190a */
[----:B------:R-:W-:-:S03]  /*8f260*/  ISETP.LT.AND P2, PT, R223, c[0x0][0x178], !P3 ;  /* 0x00005e00df007a0c */ /* 0x000fc60005f41270 */
[----:B------:R-:W3:Y:S01]  /*8f270*/  LDL.LU R32, [R1+0x2c50] ;  /* 0x002c500001207983 */ /* 0x000ee20000300800 */
[----:B------:R-:W-:-:S03]  /*8f280*/  ISETP.LT.AND P3, PT, R143, c[0x0][0x178], !P3 ;  /* 0x00005e008f007a0c */ /* 0x000fc60005f61270 */
[----:B------:R-:W3:Y:S01]  /*8f290*/  LDL.LU R21, [R1+0x2a64] ;  /* 0x002a640001157983 */ /* 0x000ee20000300800 */
[----:B-1----:R-:W-:Y:S01]  /*8f2a0*/  IMAD.WIDE R4, R0, 0x4, R244 ;  /* 0x0000000400047825 */ /* 0x002fe200078e02f4 */
[----:B----4-:R-:W-:-:S03]  /*8f2b0*/  ISETP.GE.AND P1, PT, R152, c[0x0][0x17c], PT ;  /* 0x00005f0098007a0c */ /* 0x010fc60003f26270 */
[C---:B------:R-:W-:Y:S01]  /*8f2c0*/  IMAD.WIDE R16, R20.reuse, 0x4, R244 ;  /* 0x0000000414107825 */ /* 0x040fe200078e02f4 */
[----:B------:R-:W-:Y:S02]  /*8f2d0*/  ISETP.LT.AND P4, PT, R223, c[0x0][0x178], !P1 ;  /* 0x00005e00df007a0c */ /* 0x000fe40004f81270 */
[----:B------:R-:W-:Y:S02]  /*8f2e0*/  ISETP.LT.AND P1, PT, R143, c[0x0][0x178], !P1 ;  /* 0x00005e008f007a0c */ /* 0x000fe40004f21270 */
[----:B------:R-:W-:Y:S01]  /*8f2f0*/  IADD3 R20, R20, c[0x0][0x198], RZ ;  /* 0x0000660014147a10 */ /* 0x000fe20007ffe0ff */
[----:B------:R1:W-:Y:S04]  /*8f300*/  @P5 STG.E [R4.64], R33 ;  /* 0x0000002104005986 */ /* 0x0003e8000c10190a */
[----:B------:R4:W-:Y:S04]  /*8f310*/  @P2 STG.E [R6.64], R12 ;  /* 0x0000000c06002986 */ /* 0x0009e8000c10190a */
[----:B------:R4:W-:Y:S01]  /*8f320*/  @P3 STG.E [R16.64], R28 ;  /* 0x0000001c10003986 */ /* 0x0009e2000c10190a */
[----:B-1----:R-:W-:-:S04]  /*8f330*/  IMAD.WIDE R4, R20, 0x4, R2 ;  /* 0x0000000414047825 */ /* 0x002fc800078e0202 */
[C-C-:B----4-:R-:W-:Y:S01]  /*8f340*/  IMAD.WIDE R6, R20.reuse, 0x4, R244.reuse ;  /* 0x0000000414067825 */ /* 0x150fe200078e02f4 */
[----:B------:R-:W-:Y:S01]  /*8f350*/  IADD3 R20, R20, c[0x0][0x198], RZ ;  /* 0x0000660014147a10 */ /* 0x000fe20007ffe0ff */
[----:B------:R1:W-:Y:S03]  /*8f360*/  @P4 STG.E [R4.64], R13 ;  /* 0x0000000d04004986 */ /* 0x0003e6000c10190a */
[C---:B------:R-:W-:Y:S01]  /*8f370*/  IADD3 R0, R20.reuse, c[0x0][0x198], RZ ;  /* 0x0000660014007a10 */ /* 0x040fe20007ffe0ff */
[----:B------:R4:W-:Y:S04]  /*8f380*/  @P1 STG.E [R6.64], R29 ;  /* 0x0000001d06001986 */ /* 0x0009e8000c10190a */
[----:B------:R-:W3:Y:S01]  /*8f390*/  LDL.LU R16, [R1+0x2c4c] ;  /* 0x002c4c0001107983 */ /* 0x000ee20000300800 */
[----:B-1----:R-:W-:-:S04]  /*8f3a0*/  IMAD.WIDE R4, R20, 0x4, R244 ;  /* 0x0000000414047825 */ /* 0x002fc800078e02f4 */
[----:B----4-:R-:W-:Y:S02]  /*8f3b0*/  IMAD.WIDE R6, R20, 0x4, R2 ;  /* 0x0000000414067825 */ /* 0x010fe400078e0202 */
[----:B------:R-:W4:Y:S04]  /*8f3c0*/  LDL.LU R20, [R1+0x2ac0] ;  /* 0x002ac00001147983 */ /* 0x000f280000300800 */
[----:B------:R-:W4:Y:S01]  /*8f3d0*/  LDL.LU R13, [R1+0x2c48] ;  /* 0x002c4800010d7983 */ /* 0x000f220000300800 */
[----:B--2---:R-:W-:-:S03]  /*8f3e0*/  ISETP.GE.AND P6, PT, R142, c[0x0][0x17c], PT ;  /* 0x00005f008e007a0c */ /* 0x004fc60003fc6270 */
[----:B------:R-:W2:Y:S01]  /*8f3f0*/  LDL.LU R17, [R1+0x2abc] ;  /* 0x002abc0001117983 */ /* 0x000ea20000300800 */
[----:B------:R-:W-:Y:S02]  /*8f400*/  ISETP.LT.AND P2, PT, R223, c[0x0][0x178], !P6 ;  /* 0x00005e00df007a0c */ /* 0x000fe40007741270 */
[----:B------:R-:W-:-:S11]  /*8f410*/  ISETP.LT.AND P6, PT, R143, c[0x0][0x178], !P6 ;  /* 0x00005e008f007a0c */ /* 0x000fd600077c1270 */
[----:B------:R1:W-:Y:S04]  /*8f420*/  @P2 STG.E [R6.64], R8 ;  /* 0x0000000806002986 */ /* 0x0003e8000c10190a */
[----:B------:R1:W-:Y:S02]  /*8f430*/  @P6 STG.E [R4.64], R24 ;  /* 0x0000001804006986 */ /* 0x0003e4000c10190a */
[----:B-1----:R-:W-:-:S04]  /*8f440*/  IMAD.WIDE R6, R0, 0x4, R2 ;  /* 0x0000000400067825 */ /* 0x002fc800078e0202 */
[C---:B------:R-:W-:Y:S01]  /*8f450*/  IMAD.WIDE R4, R0.reuse, 0x4, R244 ;  /* 0x0000000400047825 */ /* 0x040fe200078e02f4 */
[----:B------:R-:W-:-:S04]  /*8f460*/  IADD3 R0, R0, c[0x0][0x198], RZ ;  /* 0x0000660000007a10 */ /* 0x000fc80007ffe0ff */
[----:B------:R-:W-:Y:S02]  /*8f470*/  IADD3 R12, R0, c[0x0][0x198], RZ ;  /* 0x00006600000c7a10 */ /* 0x000fe40007ffe0ff */
[----:B---3--:R-:W-:-:S04]  /*8f480*/  ISETP.GE.AND P0, PT, R141, c[0x0][0x17c], PT ;  /* 0x00005f008d007a0c */ /* 0x008fc80003f06270 */
[----:B------:R-:W-:Y:S02]  /*8f490*/  ISETP.LT.AND P1, PT, R223, c[0x0][0x178], !P0 ;  /* 0x00005e00df007a0c */ /* 0x000fe40004721270 */
[----:B------:R-:W-:Y:S02]  /*8f4a0*/  ISETP.LT.AND P0, PT, R143, c[0x0][0x178], !P0 ;  /* 0x00005e008f007a0c */ /* 0x000fe40004701270 */
[----:B------:R-:W-:-:S04]  /*8f4b0*/  ISETP.GE.AND P5, PT, R121, c[0x0][0x17c], PT ;  /* 0x00005f0079007a0c */ /* 0x000fc80003fa6270 */
[----:B------:R-:W-:Y:S02]  /*8f4c0*/  ISETP.LT.AND P2, PT, R223, c[0x0][0x178], !P5 ;  /* 0x00005e00df007a0c */ /* 0x000fe40006f41270 */
[----:B------:R-:W-:-:S03]  /*8f4d0*/  ISETP.GE.AND P3, PT, R120, c[0x0][0x17c], PT ;  /* 0x00005f0078007a0c */ /* 0x000fc60003f66270 */
[----:B------:R-:W-:Y:S01]  /*8f4e0*/  @P1 STG.E [R6.64], R9 ;  /* 0x0000000906001986 */ /* 0x000fe2000c10190a */
[----:B------:R-:W-:-:S03]  /*8f4f0*/  ISETP.LT.AND P5, PT, R143, c[0x0][0x178], !P5 ;  /* 0x00005e008f007a0c */ /* 0x000fc60006fa1270 */
[----:B------:R1:W-:Y:S01]  /*8f500*/  @P0 STG.E [R4.64], R25 ;  /* 0x0000001904000986 */ /* 0x0003e2000c10190a */
[----:B------:R-:W-:Y:S02]  /*8f510*/  ISETP.LT.AND P1, PT, R223, c[0x0][0x178], !P3 ;  /* 0x00005e00df007a0c */ /* 0x000fe40005f21270 */
[----:B------:R-:W-:Y:S02]  /*8f520*/  ISETP.GE.AND P4, PT, R36, c[0x0][0x17c], PT ;  /* 0x00005f0024007a0c */ /* 0x000fe40003f86270 */
[----:B------:R-:W-:Y:S01]  /*8f530*/  ISETP.LT.AND P3, PT, R143, c[0x0][0x178], !P3 ;  /* 0x00005e008f007a0c */ /* 0x000fe20005f61270 */
[----:B-1----:R-:W-:-:S05]  /*8f540*/  IMAD.WIDE R4, R0, 0x4, R2 ;  /* 0x0000000400047825 */ /* 0x002fca00078e0202 */
[----:B------:R1:W-:Y:S01]  /*8f550*/  @P2 STG.E [R4.64], R22 ;  /* 0x0000001604002986 */ /* 0x0003e2000c10190a */
[----:B------:R-:W-:Y:S01]  /*8f560*/  ISETP.LT.AND P2, PT, R223, c[0x0][0x178], !P4 ;  /* 0x00005e00df007a0c */ /* 0x000fe20006741270 */
[----:B------:R-:W-:Y:S01]  /*8f570*/  IMAD.WIDE R6, R12, 0x4, R2 ;  /* 0x000000040c067825 */ /* 0x000fe200078e0202 */
[----:B------:R-:W-:-:S03]  /*8f580*/  ISETP.LT.AND P4, PT, R143, c[0x0][0x178], !P4 ;  /* 0x00005e008f007a0c */ /* 0x000fc60006781270 */
[C---:B------:R-:W-:Y:S01]  /*8f590*/  IMAD.WIDE R8, R12.reuse, 0x4, R244 ;  /* 0x000000040c087825 */ /* 0x040fe200078e02f4 */
[----:B------:R-:W-:-:S03]  /*8f5a0*/  IADD3 R12, R12, c[0x0][0x198], RZ ;  /* 0x000066000c0c7a10 */ /* 0x000fc60007ffe0ff */
[----:B-1----:R-:W-:-:S05]  /*8f5b0*/  IMAD.WIDE R4, R0, 0x4, R244 ;  /* 0x0000000400047825 */ /* 0x002fca00078e02f4 */
[----:B------:R1:W-:Y:S04]  /*8f5c0*/  @P5 STG.E [R4.64], R38 ;  /* 0x0000002604005986 */ /* 0x0003e8000c10190a */
[----:B------:R3:W-:Y:S04]  /*8f5d0*/  @P1 STG.E [R6.64], R23 ;  /* 0x0000001706001986 */ /* 0x0007e8000c10190a */
[----:B------:R-:W-:Y:S01]  /*8f5e0*/  @P3 STG.E [R8.64], R39 ;  /* 0x0000002708003986 */ /* 0x000fe2000c10190a */
[----:B-1----:R-:W-:-:S04]  /*8f5f0*/  IMAD.WIDE R4, R12, 0x4, R2 ;  /* 0x000000040c047825 */ /* 0x002fc800078e0202 */
[----:B---3--:R-:W-:Y:S01]  /*8f600*/  IMAD.WIDE R6, R12, 0x4, R244 ;  /* 0x000000040c067825 */ /* 0x008fe200078e02f4 */
[----:B------:R-:W-:Y:S01]  /*8f610*/  ISETP.GE.AND P5, PT, R16, c[0x0][0x17c], PT ;  /* 0x00005f0010007a0c */ /* 0x000fe20003fa6270 */
[----:B------:R1:W-:Y:S04]  /*8f620*/  @P2 STG.E [R4.64], R18 ;  /* 0x0000001204002986 */ /* 0x0003e8000c10190a */
[----:B------:R-:W3:Y:S01]  /*8f630*/  LDL.LU R16, [R1+0x2bec] ;  /* 0x002bec0001107983 */ /* 0x000ee20000300800 */
[----:B----4-:R-:W-:-:S03]  /*8f640*/  ISETP.GE.AND P3, PT, R20, c[0x0][0x17c], PT ;  /* 0x00005f0014007a0c */ /* 0x010fc60003f66270 */
[----:B------:R4:W-:Y:S01]  /*8f650*/  @P4 STG.E [R6.64], R34 ;  /* 0x0000002206004986 */ /* 0x0009e2000c10190a */
[----:B------:R-:W-:-:S03]  /*8f660*/  ISETP.GE.AND P4, PT, R13, c[0x0][0x17c], PT ;  /* 0x00005f000d007a0c */ /* 0x000fc60003f86270 */
[----:B------:R-:W3:Y:S04]  /*8f670*/  LDL.LU R20, [R1+0x2ab8] ;  /* 0x002ab80001147983 */ /* 0x000ee80000300800 */
[----:B------:R-:W3:Y:S01]  /*8f680*/  LDL.LU R13, [R1+0x2c44] ;  /* 0x002c4400010d7983 */ /* 0x000ee20000300800 */
[----:B------:R-:W-:-:S04]  /*8f690*/  ISETP.GE.AND P6, PT, R32, c[0x0][0x17c], PT ;  /* 0x00005f0020007a0c */ /* 0x000fc80003fc6270 */
[----:B------:R-:W-:Y:S02]  /*8f6a0*/  ISETP.LT.AND P1, PT, R223, c[0x0][0x178], !P6 ;  /* 0x00005e00df007a0c */ /* 0x000fe40007721270 */
[----:B------:R-:W-:Y:S02]  /*8f6b0*/  ISETP.LT.AND P6, PT, R143, c[0x0][0x178], !P6 ;  /* 0x00005e008f007a0c */ /* 0x000fe400077c1270 */
[----:B------:R-:W-:Y:S02]  /*8f6c0*/  IADD3 R12, R12, c[0x0][0x198], RZ ;  /* 0x000066000c0c7a10 */ /* 0x000fe40007ffe0ff */
[----:B------:R-:W-:-:S03]  /*8f6d0*/  ISETP.GE.AND P0, PT, R21, c[0x0][0x17c], PT ;  /* 0x00005f0015007a0c */ /* 0x000fc60003f06270 */
[C---:B-1----:R-:W-:Y:S01]  /*8f6e0*/  IMAD.WIDE R4, R12.reuse, 0x4, R2 ;  /* 0x000000040c047825 */ /* 0x042fe200078e0202 */
[----:B------:R-:W-:Y:S02]  /*8f6f0*/  ISETP.LT.AND P2, PT, R223, c[0x0][0x178], !P0 ;  /* 0x00005e00df007a0c */ /* 0x000fe40004741270 */
[C---:B------:R-:W-:Y:S01]  /*8f700*/  IADD3 R0, R12.reuse, c[0x0][0x198], RZ ;  /* 0x000066000c007a10 */ /* 0x040fe20007ffe0ff */
[----:B----4-:R-:W-:Y:S01]  /*8f710*/  IMAD.WIDE R6, R12, 0x4, R244 ;  /* 0x000000040c067825 */ /* 0x010fe200078e02f4 */
[----:B------:R-:W-:Y:S01]  /*8f720*/  ISETP.LT.AND P0, PT, R143, c[0x0][0x178], !P0 ;  /* 0x00005e008f007a0c */ /* 0x000fe20004701270 */
[----:B------:R1:W-:Y:S01]  /*8f730*/  @P1 STG.E [R4.64], R19 ;  /* 0x0000001304001986 */ /* 0x0003e2000c10190a */
[----:B------:R-:W-:-:S03]  /*8f740*/  ISETP.LT.AND P1, PT, R223, c[0x0][0x178], !P5 ;  /* 0x00005e00df007a0c */ /* 0x000fc60006f21270 */
[----:B------:R4:W-:Y:S01]  /*8f750*/  @P6 STG.E [R6.64], R35 ;  /* 0x0000002306006986 */ /* 0x0009e2000c10190a */
[----:B------:R-:W-:Y:S01]  /*8f760*/  ISETP.LT.AND P5, PT, R143, c[0x0][0x178], !P5 ;  /* 0x00005e008f007a0c */ /* 0x000fe20006fa1270 */
[----:B-1----:R-:W-:-:S04]  /*8f770*/  IMAD.WIDE R4, R0, 0x4, R2 ;  /* 0x0000000400047825 */ /* 0x002fc800078e0202 */
[C---:B----4-:R-:W-:Y:S01]  /*8f780*/  IMAD.WIDE R6, R0.reuse, 0x4, R244 ;  /* 0x0000000400067825 */ /* 0x050fe200078e02f4 */
[----:B------:R-:W-:Y:S01]  /*8f790*/  IADD3 R0, R0, c[0x0][0x198], RZ ;  /* 0x0000660000007a10 */ /* 0x000fe20007ffe0ff */
[----:B------:R1:W-:Y:S01]  /*8f7a0*/  @P2 STG.E [R4.64], R14 ;  /* 0x0000000e04002986 */ /* 0x0003e2000c10190a */
[----:B------:R-:W-:Y:S02]  /*8f7b0*/  ISETP.LT.AND P2, PT, R223, c[0x0][0x178], !P3 ;  /* 0x00005e00df007a0c */ /* 0x000fe40005f41270 */
[C---:B------:R-:W-:Y:S01]  /*8f7c0*/  IADD3 R12, R0.reuse, c[0x0][0x198], RZ ;  /* 0x00006600000c7a10 */ /* 0x040fe20007ffe0ff */
[----:B------:R4:W-:Y:S01]  /*8f7d0*/  @P0 STG.E [R6.64], R30 ;  /* 0x0000001e06000986 */ /* 0x0009e2000c10190a */
[----:B------:R-:W-:Y:S01]  /*8f7e0*/  ISETP.LT.AND P3, PT, R143, c[0x0][0x178], !P3 ;  /* 0x00005e008f007a0c */ /* 0x000fe20005f61270 */
[----:B-1----:R-:W-:-:S05]  /*8f7f0*/  IMAD.WIDE R4, R0, 0x4, R2 ;  /* 0x0000000400047825 */ /* 0x002fca00078e0202 */
[----:B------:R1:W-:Y:S01]  /*8f800*/  @P1 STG.E [R4.64], R15 ;  /* 0x0000000f04001986 */ /* 0x0003e2000c10190a */
[----:B------:R-:W-:Y:S01]  /*8f810*/  ISETP.LT.AND P1, PT, R223, c[0x0][0x178], !P4 ;  /* 0x00005e00df007a0c */ /* 0x000fe20006721270 */
[----:B----4-:R-:W-:-:S04]  /*8f820*/  IMAD.WIDE R6, R12, 0x4, R2 ;  /* 0x000000040c067825 */ /* 0x010fc800078e0202 */
[C---:B------:R-:W-:Y:S01]  /*8f830*/  IMAD.WIDE R8, R12.reuse, 0x4, R244 ;  /* 0x000000040c087825 */ /* 0x040fe200078e02f4 */
[----:B------:R-:W-:-:S03]  /*8f840*/  IADD3 R12, R12, c[0x0][0x198], RZ ;  /* 0x000066000c0c7a10 */ /* 0x000fc60007ffe0ff */
[----:B-1----:R-:W-:Y:S01]  /*8f850*/  IMAD.WIDE R4, R0, 0x4, R244 ;  /* 0x0000000400047825 */ /* 0x002fe200078e02f4 */
[----:B--2---:R-:W-:Y:S02]  /*8f860*/  ISETP.GE.AND P6, PT, R17, c[0x0][0x17c], PT ;  /* 0x00005f0011007a0c */ /* 0x004fe40003fc6270 */
[----:B------:R-:W2:Y:S04]  /*8f870*/  LDL.LU R17, [R1+0x2ab4] ;  /* 0x002ab40001117983 */ /* 0x000ea80000300800 */
[----:B------:R1:W-:Y:S04]  /*8f880*/  @P5 STG.E [R4.64], R31 ;  /* 0x0000001f04005986 */ /* 0x0003e8000c10190a */
[----:B------:R4:W-:Y:S04]  /*8f890*/  @P2 STG.E [R6.64], R10 ;  /* 0x0000000a06002986 */ /* 0x0009e8000c10190a */
[----:B------:R-:W-:Y:S01]  /*8f8a0*/  @P3 STG.E [R8.64], R26 ;  /* 0x0000001a08003986 */ /* 0x000fe2000c10190a */
[----:B-1----:R-:W-:Y:S01]  /*8f8b0*/  IMAD.WIDE R4, R12, 0x4, R2 ;  /* 0x000000040c047825 */ /* 0x002fe200078e0202 */
[----:B------:R-:W-:-:S04]  /*8f8c0*/  ISETP.LT.AND P4, PT, R143, c[0x0][0x178], !P4 ;  /* 0x00005e008f007a0c */ /* 0x000fc80006781270 */
[----:B------:R1:W-:Y:S01]  /*8f8d0*/  @P1 STG.E [R4.64], R11 ;  /* 0x0000000b04001986 */ /* 0x0003e2000c10190a */
[C---:B----4-:R-:W-:Y:S01]  /*8f8e0*/  IMAD.WIDE R6, R12.reuse, 0x4, R244 ;  /* 0x000000040c067825 */ /* 0x050fe200078e02f4 */
[----:B------:R-:W-:-:S04]  /*8f8f0*/  IADD3 R12, R12, c[0x0][0x198], RZ ;  /* 0x000066000c0c7a10 */ /* 0x000fc80007ffe0ff */
[----:B------:R-:W-:-:S03]  /*8f900*/  IADD3 R0, R12, c[0x0][0x198], RZ ;  /* 0x000066000c007a10 */ /* 0x000fc60007ffe0ff */
[----:B------:R4:W-:Y:S01]  /*8f910*/  @P4 STG.E [R6.64], R27 ;  /* 0x0000001b06004986 */ /* 0x0009e2000c10190a */
[----:B-1----:R-:W-:-:S04]  /*8f920*/  IMAD.WIDE R4, R12, 0x4, R244 ;  /* 0x000000040c047825 */ /* 0x002fc800078e02f4 */
[----:B----4-:R-:W-:Y:S01]  /*8f930*/  IMAD.WIDE R6, R12, 0x4, R2 ;  /* 0x000000040c067825 */ /* 0x010fe200078e0202 */
[----:B---3--:R-:W-:Y:S02]  /*8f940*/  ISETP.GE.AND P0, PT, R16, c[0x0][0x17c], PT ;  /* 0x00005f0010007a0c */ /* 0x008fe40003f06270 */
[----:B------:R-:W3:Y:S04]  /*8f950*/  LDL.LU R16, [R1+0x2c40] ;  /* 0x002c400001107983 */ /* 0x000ee80000300800 */
[----:B------:R-:W4:Y:S01]  /*8f960*/  LDL.LU R14, [R1+0x2a60] ;  /* 0x002a6000010e7983 */ /* 0x000f220000300800 */
[----:B------:R-:W-:-:S03]  /*8f970*/  ISETP.GE.AND P3, PT, R13, c[0x0][0x17c], PT ;  /* 0x00005f000d007a0c */ /* 0x000fc60003f66270 */
[----:B------:R-:W3:Y:S04]  /*8f980*/  LDL.LU R13, [R1+0x2c3c] ;  /* 0x002c3c00010d7983 */ /* 0x000ee80000300800 */
[----:B------:R-:W3:Y:S04]  /*8f990*/  LDL.LU R11, [R1+0x2ab0] ;  /* 0x002ab000010b7983 */ /* 0x000ee80000300800 */
[----:B------:R-:W3:Y:S01]  /*8f9a0*/  LDL.LU R12, [R1+0x2c38] ;  /* 0x002c3800010c7983 */ /* 0x000ee20000300800 */
[----:B------:R-:W-:Y:S02]  /*8f9b0*/  ISETP.LT.AND P2, PT, R223, c[0x0][0x178], !P6 ;  /* 0x00005e00df007a0c */ /* 0x000fe40007741270 */
[----:B------:R-:W-:-:S02]  /*8f9c0*/  ISETP.LT.AND P6, PT, R143, c[0x0][0x178], !P6 ;  /* 0x00005e008f007a0c */ /* 0x000fc400077c1270 */
[----:B------:R-:W-:Y:S02]  /*8f9d0*/  ISETP.LT.AND P1, PT, R223, c[0x0][0x178], !P0 ;  /* 0x00005e00df007a0c */ /* 0x000fe40004721270 */
[----:B------:R-:W-:Y:S02]  /*8f9e0*/  ISETP.LT.AND P0, PT, R143, c[0x0][0x178], !P0 ;  /* 0x00005e008f007a0c */ /* 0x000fe40004701270 */
[----:B------:R-:W-:-:S05]  /*8f9f0*/  ISETP.GE.AND P5, PT, R20, c[0x0][0x17c], PT ;  /* 0x00005f0014007a0c */ /* 0x000fca0003fa6270 */
[----:B------:R1:W-:Y:S01]  /*8fa00*/  @P2 STG.E [R6.64], R52 ;  /* 0x0000003406002986 */ /* 0x0003e2000c10190a */
[----:B------:R-:W-:-:S03]  /*8fa10*/  ISETP.LT.AND P2, PT, R223, c[0x0][0x178], !P5 ;  /* 0x00005e00df007a0c */ /* 0x000fc60006f41270 */
[----:B------:R1:W-:Y:S01]  /*8fa20*/  @P6 STG.E [R4.64], R68 ;  /* 0x0000004404006986 */ /* 0x0003e2000c10190a */
[----:B------:R-:W-:Y:S01]  /*8fa30*/  ISETP.LT.AND P5, PT, R143, c[0x0][0x178], !P5 ;  /* 0x00005e008f007a0c */ /* 0x000fe20006fa1270 */
[----:B-1----:R-:W-:-:S04]  /*8fa40*/  IMAD.WIDE R6, R0, 0x4, R2 ;  /* 0x0000000400067825 */ /* 0x002fc800078e0202 */
[C---:B------:R-:W-:Y:S01]  /*8fa50*/  IMAD.WIDE R4, R0.reuse, 0x4, R244 ;  /* 0x0000000400047825 */ /* 0x040fe200078e02f4 */
[----:B------:R-:W-:Y:S01]  /*8fa60*/  IADD3 R0, R0, c[0x0][0x198], RZ ;  /* 0x0000660000007a10 */ /* 0x000fe20007ffe0ff */
[----:B------:R-:W-:Y:S01]  /*8fa70*/  @P1 STG.E [R6.64], R53 ;  /* 0x0000003506001986 */ /* 0x000fe2000c10190a */
[----:B------:R-:W-:Y:S02]  /*8fa80*/  ISETP.LT.AND P1, PT, R223, c[0x0][0x178], !P3 ;  /* 0x00005e00df007a0c */ /* 0x000fe40005f21270 */
[----:B------:R-:W-:Y:S01]  /*8fa90*/  ISETP.LT.AND P3, PT, R143, c[0x0][0x178], !P3 ;  /* 0x00005e008f007a0c */ /* 0x000fe20005f61270 */
[----:B------:R1:W-:Y:S01]  /*8faa0*/  @P0 STG.E [R4.64], R69 ;  /* 0x0000004504000986 */ /* 0x0003e2000c10190a */
[C---:B------:R-:W-:Y:S01]  /*8fab0*/  IADD3 R10, R0.reuse, c[0x0][0x198], RZ ;  /* 0x00006600000a7a10 */ /* 0x040fe20007ffe0ff */
[----:B-1----:R-:W-:-:S05]  /*8fac0*/  IMAD.WIDE R4, R0, 0x4, R2 ;  /* 0x0000000400047825 */ /* 0x002fca00078e0202 */
[----:B------:R1:W-:Y:S01]  /*8fad0*/  @P2 STG.E [R4.64], R48 ;  /* 0x0000003004002986 */ /* 0x0003e2000c10190a */
[----:B------:R-:W-:-:S04]  /*8fae0*/  IMAD.WIDE R6, R10, 0x4, R2 ;  /* 0x000000040a067825 */ /* 0x000fc800078e0202 */
[----:B------:R-:W-:Y:S01]  /*8faf0*/  IMAD.WIDE R8, R10, 0x4, R244 ;  /* 0x000000040a087825 */ /* 0x000fe200078e02f4 */
[----:B--2---:R-:W-:-:S03]  /*8fb00*/  ISETP.GE.AND P4, PT, R17, c[0x0][0x17c], PT ;  /* 0x00005f0011007a0c */ /* 0x004fc60003f86270 */
[----:B-1----:R-:W-:Y:S01]  /*8fb10*/  IMAD.WIDE R4, R0, 0x4, R244 ;  /* 0x0000000400047825 */ /* 0x002fe200078e02f4 */
[----:B------:R-:W-:-:S04]  /*8fb20*/  ISETP.LT.AND P2, PT, R223, c[0x0][0x178], !P4 ;  /* 0x00005e00df007a0c */ /* 0x000fc80006741270 */
[----:B------:R1:W-:Y:S01]  /*8fb30*/  @P5 STG.E [R4.64], R64 ;  /* 0x0000004004005986 */ /* 0x0003e2000c10190a */
[----:B------:R-:W-:-:S03]  /*8fb40*/  ISETP.LT.AND P4, PT, R143, c[0x0][0x178], !P4 ;  /* 0x00005e008f007a0c */ /* 0x000fc60006781270 */
[----:B------:R2:W-:Y:S04]  /*8fb50*/  @P1 STG.E [R6.64], R49 ;  /* 0x0000003106001986 */ /* 0x0005e8000c10190a */
[----:B------:R-:W-:Y:S01]  /*8fb60*/  @P3 STG.E [R8.64], R65 ;  /* 0x0000004108003986 */ /* 0x000fe2000c10190a */
[----:B------:R-:W-:-:S05]  /*8fb70*/  IADD3 R10, R10, c[0x0][0x198], RZ ;  /* 0x000066000a0a7a10 */ /* 0x000fca0007ffe0ff */
[----:B-1----:R-:W-:-:S04]  /*8fb80*/  IMAD.WIDE R4, R10, 0x4, R2 ;  /* 0x000000040a047825 */ /* 0x002fc800078e0202 */
[----:B--2---:R-:W-:Y:S01]  /*8fb90*/  IMAD.WIDE R6, R10, 0x4, R244 ;  /* 0x000000040a067825 */ /* 0x004fe200078e02f4 */
[----:B------:R1:W-:Y:S04]  /*8fba0*/  @P2 STG.E [R4.64], R44 ;  /* 0x0000002c04002986 */ /* 0x0003e8000c10190a */
[----:B------:R2:W-:Y:S01]  /*8fbb0*/  @P4 STG.E [R6.64], R60 ;  /* 0x0000003c06004986 */ /* 0x0005e2000c10190a */
[----:B----4-:R-:W-:-:S03]  /*8fbc0*/  ISETP.GE.AND P0, PT, R14, c[0x0][0x17c], PT ;  /* 0x00005f000e007a0c */ /* 0x010fc60003f06270 */
[----:B------:R-:W4:Y:S01]  /*8fbd0*/  LDL.LU R14, [R1+0x2aac] ;  /* 0x002aac00010e7983 */ /* 0x000f220000300800 */
[----:B---3--:R-:W-:-:S03]  /*8fbe0*/  ISETP.GE.AND P5, PT, R13, c[0x0][0x17c], PT ;  /* 0x00005f000d007a0c */ /* 0x008fc60003fa6270 */
[----:B------:R-:W3:Y:S01]  /*8fbf0*/  LDL.LU R13, [R1+0x2be8] ;  /* 0x002be800010d7983 */ /* 0x000ee20000300800 */
[----:B------:R-:W-:-:S03]  /*8fc00*/  ISETP.GE.AND P3, PT, R11, c[0x0][0x17c], PT ;  /* 0x00005f000b007a0c */ /* 0x000fc60003f66270 */
[----:B------:R-:W3:Y:S01]  /*8fc10*/  LDL.LU R11, [R1+0x2aa8] ;  /* 0x002aa800010b7983 */ /* 0x000ee20000300800 */
[----:B------:R-:W-:Y:S02]  /*8fc20*/  ISETP.LT.AND P2, PT, R223, c[0x0][0x178], !P0 ;  /* 0x00005e00df007a0c */ /* 0x000fe40004741270 */
[----:B------:R-:W-:Y:S02]  /*8fc30*/  ISETP.LT.AND P4, PT, R143, c[0x0][0x178], !P0 ;  /* 0x00005e008f007a0c */ /* 0x000fe40004781270 */
[----:B------:R-:W-:Y:S02]  /*8fc40*/  ISETP.GE.AND P0, PT, R12, c[0x0][0x17c], PT ;  /* 0x00005f000c007a0c */ /* 0x000fe40003f06270 */
[----:B------:R-:W3:Y:S01]  /*8fc50*/  LDL.LU R12, [R1+0x2c34] ;  /* 0x002c3400010c7983 */ /* 0x000ee20000300800 */
[----:B------:R-:W-:-:S04]  /*8fc60*/  ISETP.GE.AND P6, PT, R16, c[0x0][0x17c], PT ;  /* 0x00005f0010007a0c */ /* 0x000fc80003fc6270 */
[----:B------:R-:W-:Y:S02]  /*8fc70*/  ISETP.LT.AND P1, PT, R223, c[0x0][0x178], !P6 ;  /* 0x00005e00df007a0c */ /* 0x000fe40007721270 */
[----:B------:R-:W-:Y:S02]  /*8fc80*/  ISETP.LT.AND P6, PT, R143, c[0x0][0x178], !P6 ;  /* 0x00005e008f007a0c */ /* 0x000fe400077c1270 */
[----:B------:R-:W-:-:S05]  /*8fc90*/  IADD3 R10, R10, c[0x0][0x198], RZ ;  /* 0x000066000a0a7a10 */ /* 0x000fca0007ffe0ff */
[C---:B-1----:R-:W-:Y:S01]  /*8fca0*/  IMAD.WIDE R4, R10.reuse, 0x4, R2 ;  /* 0x000000040a047825 */ /* 0x042fe200078e0202 */
[----:B------:R-:W-:-:S03]  /*8fcb0*/  IADD3 R0, R10, c[0x0][0x198], RZ ;  /* 0x000066000a007a10 */ /* 0x000fc60007ffe0ff */
[----:B--2---:R-:W-:Y:S01]  /*8fcc0*/  IMAD.WIDE R6, R10, 0x4, R244 ;  /* 0x000000040a067825 */ /* 0x004fe200078e02f4 */
[----:B------:R1:W-:Y:S01]  /*8fcd0*/  @P1 STG.E [R4.64], R45 ;  /* 0x0000002d04001986 */ /* 0x0003e2000c10190a */
[----:B------:R-:W-:-:S03]  /*8fce0*/  ISETP.LT.AND P1, PT, R223, c[0x0][0x178], !P5 ;  /* 0x00005e00df007a0c */ /* 0x000fc60006f21270 */
[----:B------:R2:W-:Y:S01]  /*8fcf0*/  @P6 STG.E [R6.64], R61 ;  /* 0x0000003d06006986 */ /* 0x0005e2000c10190a */
[----:B------:R-:W-:Y:S01]  /*8fd00*/  ISETP.LT.AND P5, PT, R143, c[0x0][0x178], !P5 ;  /* 0x00005e008f007a0c */ /* 0x000fe20006fa1270 */
[----:B-1----:R-:W-:-:S04]  /*8fd10*/  IMAD.WIDE R4, R0, 0x4, R2 ;  /* 0x0000000400047825 */ /* 0x002fc800078e0202 */
[C---:B--2---:R-:W-:Y:S01]  /*8fd20*/  IMAD.WIDE R6, R0.reuse, 0x4, R244 ;  /* 0x0000000400067825 */ /* 0x044fe200078e02f4 */
[----:B------:R-:W-:Y:S01]  /*8fd30*/  IADD3 R0, R0, c[0x0][0x198], RZ ;  /* 0x0000660000007a10 */ /* 0x000fe20007ffe0ff */
[----:B------:R1:W-:Y:S04]  /*8fd40*/  @P2 STG.E [R4.64], R40 ;  /* 0x0000002804002986 */ /* 0x0003e8000c10190a */
[----:B------:R2:W-:Y:S01]  /*8fd50*/  @P4 STG.E [R6.64], R56 ;  /* 0x0000003806004986 */ /* 0x0005e2000c10190a */
[----:B------:R-:W-:Y:S02]  /*8fd60*/  ISETP.LT.AND P4, PT, R223, c[0x0][0x178], !P3 ;  /* 0x00005e00df007a0c */ /* 0x000fe40005f81270 */
[C---:B------:R-:W-:Y:S01]  /*8fd70*/  IADD3 R10, R0.reuse, c[0x0][0x198], RZ ;  /* 0x00006600000a7a10 */ /* 0x040fe20007ffe0ff */
[----:B-1----:R-:W-:Y:S01]  /*8fd80*/  IMAD.WIDE R4, R0, 0x4, R2 ;  /* 0x0000000400047825 */ /* 0x002fe200078e0202 */
[----:B------:R-:W-:-:S04]  /*8fd90*/  ISETP.LT.AND P3, PT, R143, c[0x0][0x178], !P3 ;  /* 0x00005e008f007a0c */ /* 0x000fc80005f61270 */
[----:B------:R1:W-:Y:S01]  /*8fda0*/  @P1 STG.E [R4.64], R41 ;  /* 0x0000002904001986 */ /* 0x0003e2000c10190a */
[----:B------:R-:W-:Y:S01]  /*8fdb0*/  ISETP.LT.AND P1, PT, R223, c[0x0][0x178], !P0 ;  /* 0x00005e00df007a0c */ /* 0x000fe20004721270 */
[----:B--2---:R-:W-:Y:S01]  /*8fdc0*/  IMAD.WIDE R6, R10, 0x4, R2 ;  /* 0x000000040a067825 */ /* 0x004fe200078e0202 */
        /* <DEDUP_REMOVED lines=8> */
[C-C-:B--2---:R-:W-:Y:S01]  /*8fe50*/  IMAD.WIDE R6, R10.reuse, 0x4, R244.reuse ;  /* 0x000000040a067825 */ /* 0x144fe200078e02f4 */
[----:B------:R-:W-:Y:S01]  /*8fe60*/  IADD3 R10, R10, c[0x0][0x198], RZ ;  /* 0x000066000a0a7a10 */ /* 0x000fe20007ffe0ff */
[----:B------:R1:W-:Y:S04]  /*8fe70*/  @P1 STG.E [R4.64], R55 ;  /* 0x0000003704001986 */ /* 0x0003e8000c10190a */
[----:B------:R2:W-:Y:S01]  /*8fe80*/  @P0 STG.E [R6.64], R71 ;  /* 0x0000004706000986 */ /* 0x0005e2000c10190a */
[C---:B------:R-:W-:Y:S01]  /*8fe90*/  IADD3 R0, R10.reuse, c[0x0][0x198], RZ ;  /* 0x000066000a007a10 */ /* 0x040fe20007ffe0ff */
[----:B-1----:R-:W-:-:S04]  /*8fea0*/  IMAD.WIDE R4, R10, 0x4, R244 ;  /* 0x000000040a047825 */ /* 0x002fc800078e02f4 */
[----:B--2---:R-:W-:Y:S01]  /*8feb0*/  IMAD.WIDE R6, R10, 0x4, R2 ;  /* 0x000000040a067825 */ /* 0x004fe200078e0202 */
[----:B------:R-:W-:Y:S02]  /*8fec0*/  IADD3 R9, R0, c[0x0][0x198], RZ ;  /* 0x0000660000097a10 */ /* 0x000fe40007ffe0ff */
[----:B----4-:R-:W-:Y:S02]  /*8fed0*/  ISETP.GE.AND P6, PT, R14, c[0x0][0x17c], PT ;  /* 0x00005f000e007a0c */ /* 0x010fe40003fc6270 */
[----:B------:R-:W2:Y:S02]  /*8fee0*/  LDL.LU R14, [R1+0x2aa4] ;  /* 0x002aa400010e7983 */ /* 0x000ea40000300800 */
[----:B------:R-:W-:Y:S02]  /*8fef0*/  ISETP.LT.AND P4, PT, R223, c[0x0][0x178], !P6 ;  /* 0x00005e00df007a0c */ /* 0x000fe40007781270 */
[----:B---3--:R-:W-:Y:S02]  /*8ff00*/  ISETP.GE.AND P2, PT, R13, c[0x0][0x17c], PT ;  /* 0x00005f000d007a0c */ /* 0x008fe40003f46270 */
[----:B------:R-:W3:Y:S01]  /*8ff10*/  LDL.LU R13, [R1+0x2c30] ;  /* 0x002c3000010d7983 */ /* 0x000ee20000300800 */
[----:B------:R-:W-:-:S03]  /*8ff20*/  ISETP.GE.AND P5, PT, R11, c[0x0][0x17c], PT ;  /* 0x00005f000b007a0c */ /* 0x000fc60003fa6270 */
[----:B------:R-:W4:Y:S01]  /*8ff30*/  LDL.LU R11, [R1+0x2a5c] ;  /* 0x002a5c00010b7983 */ /* 0x000f220000300800 */
[----:B------:R-:W-:-:S04]  /*8ff40*/  ISETP.LT.AND P6, PT, R143, c[0x0][0x178], !P6 ;  /* 0x00005e008f007a0c */ /* 0x000fc800077c1270 */
[----:B------:R1:W-:Y:S01]  /*8ff50*/  @P4 STG.E [R6.64], R50 ;  /* 0x0000003206004986 */ /* 0x0003e2000c10190a */
[----:B------:R-:W-:-:S03]  /*8ff60*/  ISETP.GE.AND P3, PT, R12, c[0x0][0x17c], PT ;  /* 0x00005f000c007a0c */ /* 0x000fc60003f66270 */
[----:B------:R-:W4:Y:S04]  /*8ff70*/  LDL.LU R12, [R1+0x2be4] ;  /* 0x002be400010c7983 */ /* 0x000f280000300800 */
[----:B------:R-:W4:Y:S04]  /*8ff80*/  LDL.LU R10, [R1+0x2a58] ;  /* 0x002a5800010a7983 */ /* 0x000f280000300800 */
[----:B------:R1:W-:Y:S02]  /*8ff90*/  @P6 STG.E [R4.64], R66 ;  /* 0x0000004204006986 */ /* 0x0003e4000c10190a */
[----:B-1----:R-:W-:-:S04]  /*8ffa0*/  IMAD.WIDE R6, R0, 0x4, R2 ;  /* 0x0000000400067825 */ /* 0x002fc800078e0202 */
[----:B------:R-:W-:Y:S02]  /*8ffb0*/  IMAD.WIDE R4, R0, 0x4, R244 ;  /* 0x0000000400047825 */ /* 0x000fe400078e02f4 */
[----:B------:R-:W4:Y:S01]  /*8ffc0*/  LDL.LU R0, [R1+0x2aa0] ;  /* 0x002aa00001007983 */ /* 0x000f220000300800 */
[----:B------:R-:W-:Y:S02]  /*8ffd0*/  ISETP.LT.AND P0, PT, R223, c[0x0][0x178], !P2 ;  /* 0x00005e00df007a0c */ /* 0x000fe40005701270 */
[----:B------:R-:W-:Y:S02]  /*8ffe0*/  ISETP.LT.AND P2, PT, R143, c[0x0][0x178], !P2 ;  /* 0x00005e008f007a0c */ /* 0x000fe40005741270 */
[----:B------:R-:W-:Y:S02]  /*8fff0*/  ISETP.LT.AND P4, PT, R223, c[0x0][0x178], !P5 ;  /* 0x00005e00df007a0c */ /* 0x000fe40006f81270 */
[----:B------:R-:W-:-:S07]  /*90000*/  ISETP.LT.AND P5, PT, R143, c[0x0][0x178], !P5 ;  /* 0x00005e008f007a0c */ /* 0x000fce0006fa1270 */
[----:B------:R-:W-:Y:S04]  /*90010*/  @P0 STG.E [R6.64], R51 ;  /* 0x0000003306000986 */ /* 0x000fe8000c10190a */
[----:B------:R1:W-:Y:S01]  /*90020*/  @P2 STG.E [R4.64], R67 ;  /* 0x0000004304002986 */ /* 0x0003e2000c10190a */
[----:B------:R-:W-:Y:S02]  /*90030*/  ISETP.LT.AND P2, PT, R223, c[0x0][0x178], !P3 ;  /* 0x00005e00df007a0c */ /* 0x000fe40005f41270 */
[----:B------:R-:W-:Y:S01]  /*90040*/  ISETP.LT.AND P3, PT, R143, c[0x0][0x178], !P3 ;  /* 0x00005e008f007a0c */ /* 0x000fe20005f61270 */
[----:B-1----:R-:W-:-:S05]  /*90050*/  IMAD.WIDE R4, R9, 0x4, R2 ;  /* 0x0000000409047825 */ /* 0x002fca00078e0202 */
[----:B------:R1:W-:Y:S02]  /*90060*/  @P4 STG.E [R4.64], R46 ;  /* 0x0000002e04004986 */ /* 0x0003e4000c10190a */
[----:B-1----:R-:W-:-:S05]  /*90070*/  IMAD.WIDE R4, R9, 0x4, R244 ;  /* 0x0000000409047825 */ /* 0x002fca00078e02f4 */
[----:B------:R1:W-:Y:S01]  /*90080*/  @P5 STG.E [R4.64], R62 ;  /* 0x0000003e04005986 */ /* 0x0003e2000c10190a */
[----:B--2---:R-:W-:-:S04]  /*90090*/  ISETP.GE.AND P1, PT, R14, c[0x0][0x17c], PT ;  /* 0x00005f000e007a0c */ /* 0x004fc80003f26270 */
[----:B------:R-:W-:Y:S02]  /*900a0*/  ISETP.LT.AND P4, PT, R223, c[0x0][0x178], !P1 ;  /* 0x00005e00df007a0c */ /* 0x000fe40004f81270 */
[----:B---3--:R-:W-:Y:S02]  /*900b0*/  ISETP.GE.AND P6, PT, R13, c[0x0][0x17c], PT ;  /* 0x00005f000d007a0c */ /* 0x008fe40003fc6270 */
[----:B------:R-:W2:Y:S01]  /*900c0*/  LDL.LU R13, [R1+0x2a4c] ;  /* 0x002a4c00010d7983 */ /* 0x000ea20000300800 */
[----:B----4-:R-:W-:Y:S02]  /*900d0*/  ISETP.GE.AND P0, PT, R11, c[0x0][0x17c], PT ;  /* 0x00005f000b007a0c */ /* 0x010fe40003f06270 */
[----:B------:R-:W-:-:S05]  /*900e0*/  IADD3 R11, R9, c[0x0][0x198], RZ ;  /* 0x00006600090b7a10 */ /* 0x000fca0007ffe0ff */
[----:B------:R-:W-:-:S04]  /*900f0*/  IMAD.WIDE R6, R11, 0x4, R2 ;  /* 0x000000040b067825 */ /* 0x000fc800078e0202 */
[C---:B------:R-:W-:Y:S01]  /*90100*/  IMAD.WIDE R8, R11.reuse, 0x4, R244 ;  /* 0x000000040b087825 */ /* 0x040fe200078e02f4 */
[----:B------:R-:W-:Y:S01]  /*90110*/  IADD3 R11, R11, c[0x0][0x198], RZ ;  /* 0x000066000b0b7a10 */ /* 0x000fe20007ffe0ff */
[----:B------:R3:W-:Y:S04]  /*90120*/  @P2 STG.E [R6.64], R47 ;  /* 0x0000002f06002986 */ /* 0x0007e8000c10190a */
[----:B-1----:R-:W-:Y:S01]  /*90130*/  IMAD.WIDE R4, R11, 0x4, R2 ;  /* 0x000000040b047825 */ /* 0x002fe200078e0202 */
[----:B------:R-:W-:Y:S01]  /*90140*/  ISETP.GE.AND P5, PT, R12, c[0x0][0x17c], PT ;  /* 0x00005f000c007a0c */ /* 0x000fe20003fa6270 */
[----:B------:R-:W-:Y:S01]  /*90150*/  @P3 STG.E [R8.64], R63 ;  /* 0x0000003f08003986 */ /* 0x000fe2000c10190a */
[----:B------:R-:W-:-:S03]  /*90160*/  ISETP.GE.AND P3, PT, R10, c[0x0][0x17c], PT ;  /* 0x00005f000a007a0c */ /* 0x000fc60003f66270 */
[----:B------:R-:W4:Y:S04]  /*90170*/  LDL.LU R12, [R1+0x2a54] ;  /* 0x002a5400010c7983 */ /* 0x000f280000300800 */
[----:B------:R1:W-:Y:S01]  /*90180*/  @P4 STG.E [R4.64], R42 ;  /* 0x0000002a04004986 */ /* 0x0003e2000c10190a */
[----:B------:R-:W-:-:S03]  /*90190*/  ISETP.GE.AND P4, PT, R0, c[0x0][0x17c], PT ;  /* 0x00005f0000007a0c */ /* 0x000fc60003f86270 */
[----:B------:R-:W4:Y:S04]  /*901a0*/  LDL.LU R10, [R1+0x2a44] ;  /* 0x002a4400010a7983 */ /* 0x000f280000300800 */
[----:B------:R-:W4:Y:S01]  /*901b0*/  LDL.LU R0, [R1+0x2a50] ;  /* 0x002a500001007983 */ /* 0x000f220000300800 */
[----:B------:R-:W-:Y:S01]  /*901c0*/  ISETP.LT.AND P1, PT, R143, c[0x0][0x178], !P1 ;  /* 0x00005e008f007a0c */ /* 0x000fe20004f21270 */
[----:B---3--:R-:W-:Y:S01]  /*901d0*/  IMAD.WIDE R6, R11, 0x4, R244 ;  /* 0x000000040b067825 */ /* 0x008fe200078e02f4 */
[----:B------:R-:W-:Y:S02]  /*901e0*/  ISETP.LT.AND P2, PT, R223, c[0x0][0x178], !P6 ;  /* 0x00005e00df007a0c */ /* 0x000fe40007741270 */
[----:B------:R-:W-:Y:S02]  /*901f0*/  ISETP.LT.AND P6, PT, R143, c[0x0][0x178], !P6 ;  /* 0x00005e008f007a0c */ /* 0x000fe400077c1270 */
[----:B------:R-:W-:-:S05]  /*90200*/  IADD3 R11, R11, c[0x0][0x198], RZ ;  /* 0x000066000b0b7a10 */ /* 0x000fca0007ffe0ff */
[----:B-1----:R-:W-:Y:S02]  /*90210*/  IMAD.WIDE R4, R11, 0x4, R2 ;  /* 0x000000040b047825 */ /* 0x002fe400078e0202 */
[----:B------:R1:W-:Y:S01]  /*90220*/  @P1 STG.E [R6.64], R58 ;  /* 0x0000003a06001986 */ /* 0x0003e2000c10190a */
[----:B------:R-:W-:Y:S02]  /*90230*/  ISETP.LT.AND P1, PT, R223, c[0x0][0x178], !P0 ;  /* 0x00005e00df007a0c */ /* 0x000fe40004721270 */
[----:B------:R-:W-:Y:S01]  /*90240*/  IADD3 R9, R11, c[0x0][0x198], RZ ;  /* 0x000066000b097a10 */ /* 0x000fe20007ffe0ff */
[----:B------:R3:W-:Y:S01]  /*90250*/  @P2 STG.E [R4.64], R43 ;  /* 0x0000002b04002986 */ /* 0x0007e2000c10190a */
[----:B------:R-:W-:Y:S02]  /*90260*/  ISETP.LT.AND P0, PT, R143, c[0x0][0x178], !P0 ;  /* 0x00005e008f007a0c */ /* 0x000fe40004701270 */
[----:B------:R-:W-:Y:S01]  /*90270*/  ISETP.LT.AND P2, PT, R223, c[0x0][0x178], !P5 ;  /* 0x00005e00df007a0c */ /* 0x000fe20006f41270 */
[----:B-1----:R-:W-:-:S04]  /*90280*/  IMAD.WIDE R6, R11, 0x4, R244 ;  /* 0x000000040b067825 */ /* 0x002fc800078e02f4 */
[----:B---3--:R-:W-:Y:S01]  /*90290*/  IMAD.WIDE R4, R9, 0x4, R2 ;  /* 0x0000000409047825 */ /* 0x008fe200078e0202 */
[----:B------:R1:W-:Y:S01]  /*902a0*/  @P6 STG.E [R6.64], R59 ;  /* 0x0000003b06006986 */ /* 0x0003e2000c10190a */
[----:B------:R-:W-:-:S03]  /*902b0*/  ISETP.LT.AND P5, PT, R143, c[0x0][0x178], !P5 ;  /* 0x00005e008f007a0c */ /* 0x000fc60006fa1270 */
[----:B------:R3:W-:Y:S01]  /*902c0*/  @P1 STG.E [R4.64], R84 ;  /* 0x0000005404001986 */ /* 0x0007e2000c10190a */
[----:B------:R-:W-:Y:S01]  /*902d0*/  ISETP.LT.AND P1, PT, R223, c[0x0][0x178], !P3 ;  /* 0x00005e00df007a0c */ /* 0x000fe20005f21270 */
[C---:B-1----:R-:W-:Y:S01]  /*902e0*/  IMAD.WIDE R6, R9.reuse, 0x4, R244 ;  /* 0x0000000409067825 */ /* 0x042fe200078e02f4 */
[----:B------:R-:W-:Y:S02]  /*902f0*/  IADD3 R9, R9, c[0x0][0x198], RZ ;  /* 0x0000660009097a10 */ /* 0x000fe40007ffe0ff */
[----:B------:R-:W-:-:S03]  /*90300*/  ISETP.LT.AND P3, PT, R143, c[0x0][0x178], !P3 ;  /* 0x00005e008f007a0c */ /* 0x000fc60005f61270 */
[C-C-:B---3--:R-:W-:Y:S01]  /*90310*/  IMAD.WIDE R4, R9.reuse, 0x4, R2.reuse ;  /* 0x0000000409047825 */ /* 0x148fe200078e0202 */
[----:B------:R-:W-:Y:S01]  /*90320*/  IADD3 R11, R9, c[0x0][0x198], RZ ;  /* 0x00006600090b7a10 */ /* 0x000fe20007ffe0ff */
[----:B------:R1:W-:Y:S04]  /*90330*/  @P0 STG.E [R6.64], R100 ;  /* 0x0000006406000986 */ /* 0x0003e8000c10190a */
[----:B------:R3:W-:Y:S01]  /*90340*/  @P2 STG.E [R4.64], R85 ;  /* 0x0000005504002986 */ /* 0x0007e2000c10190a */
[----:B-1----:R-:W-:-:S04]  /*90350*/  IMAD.WIDE R6, R11, 0x4, R2 ;  /* 0x000000040b067825 */ /* 0x002fc800078e0202 */
[----:B---3--:R-:W-:-:S04]  /*90360*/  IMAD.WIDE R4, R9, 0x4, R244 ;  /* 0x0000000409047825 */ /* 0x008fc800078e02f4 */
[----:B------:R-:W-:Y:S01]  /*90370*/  IMAD.WIDE R8, R11, 0x4, R244 ;  /* 0x000000040b087825 */ /* 0x000fe200078e02f4 */
[----:B------:R1:W-:Y:S04]  /*90380*/  @P5 STG.E [R4.64], R101 ;  /* 0x0000006504005986 */ /* 0x0003e8000c10190a */
[----:B------:R3:W-:Y:S04]  /*90390*/  @P1 STG.E [R6.64], R80 ;  /* 0x0000005006001986 */ /* 0x0007e8000c10190a */
[----:B------:R1:W-:Y:S01]  /*903a0*/  @P3 STG.E [R8.64], R96 ;  /* 0x0000006008003986 */ /* 0x0003e2000c10190a */
[----:B--2---:R-:W-:-:S03]  /*903b0*/  ISETP.GE.AND P6, PT, R13, c[0x0][0x17c], PT ;  /* 0x00005f000d007a0c */ /* 0x004fc60003fc6270 */
[----:B------:R-:W2:Y:S01]  /*903c0*/  LDL.LU R13, [R1+0x2a38] ;  /* 0x002a3800010d7983 */ /* 0x000ea20000300800 */
[----:B----4-:R-:W-:-:S03]  /*903d0*/  ISETP.GE.AND P0, PT, R12, c[0x0][0x17c], PT ;  /* 0x00005f000c007a0c */ /* 0x010fc60003f06270 */
[----:B------:R-:W4:Y:S01]  /*903e0*/  LDL.LU R12, [R1+0x2a48] ;  /* 0x002a4800010c7983 */ /* 0x000f220000300800 */
[----:B------:R-:W-:-:S03]  /*903f0*/  ISETP.GE.AND P5, PT, R10, c[0x0][0x17c], PT ;  /* 0x00005f000a007a0c */ /* 0x000fc60003fa6270 */
[----:B------:R-:W4:Y:S01]  /*90400*/  LDL.LU R10, [R1+0x2a2c] ;  /* 0x002a2c00010a7983 */ /* 0x000f220000300800 */
[----:B------:R-:W-:-:S03]  /*90410*/  ISETP.GE.AND P3, PT, R0, c[0x0][0x17c], PT ;  /* 0x00005f0000007a0c */ /* 0x000fc60003f66270 */
[----:B------:R-:W4:Y:S01]  /*90420*/  LDL.LU R0, [R1+0x2a3c] ;  /* 0x002a3c0001007983 */ /* 0x000f220000300800 */
[----:B------:R-:W-:Y:S02]  /*90430*/  ISETP.LT.AND P2, PT, R223, c[0x0][0x178], !P4 ;  /* 0x00005e00df007a0c */ /* 0x000fe40006741270 */
[----:B------:R-:W-:Y:S02]  /*90440*/  ISETP.LT.AND P4, PT, R143, c[0x0][0x178], !P4 ;  /* 0x00005e008f007a0c */ /* 0x000fe40006781270 */
[----:B------:R-:W-:Y:S02]  /*90450*/  IADD3 R11, R11, c[0x0][0x198], RZ ;  /* 0x000066000b0b7a10 */ /* 0x000fe40007ffe0ff */
[----:B------:R-:W-:Y:S02]  /*90460*/  ISETP.LT.AND P1, PT, R223, c[0x0][0x178], !P6 ;  /* 0x00005e00df007a0c */ /* 0x000fe40007721270 */
[----:B------:R-:W-:Y:S01]  /*90470*/  ISETP.LT.AND P6, PT, R143, c[0x0][0x178], !P6 ;  /* 0x00005e008f007a0c */ /* 0x000fe200077c1270 */
[----:B-1----:R-:W-:-:S04]  /*90480*/  IMAD.WIDE R4, R11, 0x4, R2 ;  /* 0x000000040b047825 */ /* 0x002fc800078e0202 */
[C-C-:B---3--:R-:W-:Y:S01]  /*90490*/  IMAD.WIDE R6, R11.reuse, 0x4, R244.reuse ;  /* 0x000000040b067825 */ /* 0x148fe200078e02f4 */
[----:B------:R-:W-:Y:S01]  /*904a0*/  IADD3 R11, R11, c[0x0][0x198], RZ ;  /* 0x000066000b0b7a10 */ /* 0x000fe20007ffe0ff */
[----:B------:R1:W-:Y:S01]  /*904b0*/  @P2 STG.E [R4.64], R81 ;  /* 0x0000005104002986 */ /* 0x0003e2000c10190a */
[----:B------:R-:W-:Y:S02]  /*904c0*/  ISETP.LT.AND P2, PT, R223, c[0x0][0x178], !P0 ;  /* 0x00005e00df007a0c */ /* 0x000fe40004741270 */
[----:B------:R-:W-:Y:S01]  /*904d0*/  ISETP.LT.AND P0, PT, R143, c[0x0][0x178], !P0 ;  /* 0x00005e008f007a0c */ /* 0x000fe20004701270 */
[----:B------:R3:W-:Y:S01]  /*904e0*/  @P4 STG.E [R6.64], R97 ;  /* 0x0000006106004986 */ /* 0x0007e2000c10190a */
[C---:B------:R-:W-:Y:S01]  /*904f0*/  IADD3 R9, R11.reuse, c[0x0][0x198], RZ ;  /* 0x000066000b097a10 */ /* 0x040fe20007ffe0ff */
[----:B-1----:R-:W-:-:S04]  /*90500*/  IMAD.WIDE R4, R11, 0x4, R244 ;  /* 0x000000040b047825 */ /* 0x002fc800078e02f4 */
[----:B---3--:R-:W-:-:S05]  /*90510*/  IMAD.WIDE R6, R11, 0x4, R2 ;  /* 0x000000040b067825 */ /* 0x008fca00078e0202 */
[----:B------:R1:W-:Y:S01]  /*90520*/  @P1 STG.E [R6.64], R76 ;  /* 0x0000004c06001986 */ /* 0x0003e2000c10190a */
[----:B------:R-:W-:-:S03]  /*90530*/  ISETP.LT.AND P1, PT, R223, c[0x0][0x178], !P5 ;  /* 0x00005e00df007a0c */ /* 0x000fc60006f21270 */
[----:B------:R3:W-:Y:S01]  /*90540*/  @P6 STG.E [R4.64], R92 ;  /* 0x0000005c04006986 */ /* 0x0007e2000c10190a */
[----:B------:R-:W-:Y:S01]  /*90550*/  ISETP.LT.AND P5, PT, R143, c[0x0][0x178], !P5 ;  /* 0x00005e008f007a0c */ /* 0x000fe20006fa1270 */
[----:B-1----:R-:W-:-:S04]  /*90560*/  IMAD.WIDE R6, R9, 0x4, R2 ;  /* 0x0000000409067825 */ /* 0x002fc800078e0202 */
[C---:B---3--:R-:W-:Y:S01]  /*90570*/  IMAD.WIDE R4, R9.reuse, 0x4, R244 ;  /* 0x0000000409047825 */ /* 0x048fe200078e02f4 */
[----:B------:R-:W-:Y:S01]  /*90580*/  IADD3 R9, R9, c[0x0][0x198], RZ ;  /* 0x0000660009097a10 */ /* 0x000fe20007ffe0ff */
[----:B------:R-:W-:Y:S04]  /*90590*/  @P2 STG.E [R6.64], R77 ;  /* 0x0000004d06002986 */ /* 0x000fe8000c10190a */
[----:B------:R1:W-:Y:S02]  /*905a0*/  @P0 STG.E [R4.64], R93 ;  /* 0x0000005d04000986 */ /* 0x0003e4000c10190a */
[----:B-1----:R-:W-:-:S05]  /*905b0*/  IMAD.WIDE R4, R9, 0x4, R2 ;  /* 0x0000000409047825 */ /* 0x002fca00078e0202 */
[----:B------:R1:W-:Y:S02]  /*905c0*/  @P1 STG.E [R4.64], R72 ;  /* 0x0000004804001986 */ /* 0x0003e4000c10190a */
[----:B-1----:R-:W-:-:S05]  /*905d0*/  IMAD.WIDE R4, R9, 0x4, R244 ;  /* 0x0000000409047825 */ /* 0x002fca00078e02f4 */
[----:B------:R1:W-:Y:S01]  /*905e0*/  @P5 STG.E [R4.64], R88 ;  /* 0x0000005804005986 */ /* 0x0003e2000c10190a */
[----:B--2---:R-:W-:-:S03]  /*905f0*/  ISETP.GE.AND P4, PT, R13, c[0x0][0x17c], PT ;  /* 0x00005f000d007a0c */ /* 0x004fc60003f86270 */
[----:B------:R-:W2:Y:S01]  /*90600*/  LDL.LU R13, [R1+0x2a28] ;  /* 0x002a2800010d7983 */ /* 0x000ea20000300800 */
[----:B----4-:R-:W-:-:S03]  /*90610*/  ISETP.GE.AND P6, PT, R12, c[0x0][0x17c], PT ;  /* 0x00005f000c007a0c */ /* 0x010fc60003fc6270 */
[----:B------:R-:W3:Y:S01]  /*90620*/  LDL.LU R12, [R1+0x2a34] ;  /* 0x002a3400010c7983 */ /* 0x000ee20000300800 */
[----:B------:R-:W-:-:S03]  /*90630*/  ISETP.GE.AND P0, PT, R10, c[0x0][0x17c], PT ;  /* 0x00005f000a007a0c */ /* 0x000fc60003f06270 */
[----:B------:R-:W4:Y:S01]  /*90640*/  LDL.LU R10, [R1+0x2a1c] ;  /* 0x002a1c00010a7983 */ /* 0x000f220000300800 */
[----:B------:R-:W-:-:S03]  /*90650*/  ISETP.GE.AND P5, PT, R0, c[0x0][0x17c], PT ;  /* 0x00005f0000007a0c */ /* 0x000fc60003fa6270 */
[----:B------:R-:W4:Y:S01]  /*90660*/  LDL.LU R0, [R1+0x2a24] ;  /* 0x002a240001007983 */ /* 0x000f220000300800 */
        /* <DEDUP_REMOVED lines=8> */
[----:B------:R1:W-:Y:S01]  /*906f0*/  @P2 STG.E [R6.64], R73 ;  /* 0x0000004906002986 */ /* 0x0003e2000c10190a */
[----:B------:R-:W-:Y:S02]  /*90700*/  ISETP.LT.AND P2, PT, R223, c[0x0][0x178], !P6 ;  /* 0x00005e00df007a0c */ /* 0x000fe40007741270 */
[----:B------:R-:W-:Y:S01]  /*90710*/  ISETP.LT.AND P6, PT, R143, c[0x0][0x178], !P6 ;  /* 0x00005e008f007a0c */ /* 0x000fe200077c1270 */
[C---:B-1----:R-:W-:Y:S01]  /*90720*/  IMAD.WIDE R4, R11.reuse, 0x4, R2 ;  /* 0x000000040b047825 */ /* 0x042fe200078e0202 */
[----:B------:R1:W-:Y:S04]  /*90730*/  @P3 STG.E [R8.64], R89 ;  /* 0x0000005908003986 */ /* 0x0003e8000c10190a */
[----:B------:R1:W-:Y:S01]  /*90740*/  @P1 STG.E [R4.64], R86 ;  /* 0x0000005604001986 */ /* 0x0003e2000c10190a */
[C---:B------:R-:W-:Y:S01]  /*90750*/  IMAD.WIDE R6, R11.reuse, 0x4, R244 ;  /* 0x000000040b067825 */ /* 0x040fe200078e02f4 */
[----:B------:R-:W-:-:S02]  /*90760*/  IADD3 R11, R11, c[0x0][0x198], RZ ;  /* 0x000066000b0b7a10 */ /* 0x000fc40007ffe0ff */
[----:B------:R-:W-:Y:S02]  /*90770*/  ISETP.LT.AND P1, PT, R223, c[0x0][0x178], !P0 ;  /* 0x00005e00df007a0c */ /* 0x000fe40004721270 */
[----:B------:R-:W-:Y:S01]  /*90780*/  ISETP.LT.AND P0, PT, R143, c[0x0][0x178], !P0 ;  /* 0x00005e008f007a0c */ /* 0x000fe20004701270 */
[----:B------:R1:W-:Y:S02]  /*90790*/  @P4 STG.E [R6.64], R102 ;  /* 0x0000006606004986 */ /* 0x0003e4000c10190a */
[C---:B-1----:R-:W-:Y:S01]  /*907a0*/  IADD3 R9, R11.reuse, c[0x0][0x198], RZ ;  /* 0x000066000b097a10 */ /* 0x042fe20007ffe0ff */
[----:B------:R-:W-:-:S05]  /*907b0*/  IMAD.WIDE R4, R11, 0x4, R2 ;  /* 0x000000040b047825 */ /* 0x000fca00078e0202 */
[----:B------:R1:W-:Y:S01]  /*907c0*/  @P2 STG.E [R4.64], R87 ;  /* 0x0000005704002986 */ /* 0x0003e2000c10190a */
[----:B------:R-:W-:-:S05]  /*907d0*/  IMAD.WIDE R6, R11, 0x4, R244 ;  /* 0x000000040b067825 */ /* 0x000fca00078e02f4 */
[----:B------:R1:W-:Y:S02]  /*907e0*/  @P6 STG.E [R6.64], R103 ;  /* 0x0000006706006986 */ /* 0x0003e4000c10190a */
[----:B-1----:R-:W-:-:S05]  /*907f0*/  IMAD.WIDE R4, R9, 0x4, R2 ;  /* 0x0000000409047825 */ /* 0x002fca00078e0202 */
[----:B------:R1:W-:Y:S01]  /*90800*/  @P1 STG.E [R4.64], R82 ;  /* 0x0000005204001986 */ /* 0x0003e2000c10190a */
[----:B------:R-:W-:-:S05]  /*90810*/  IMAD.WIDE R6, R9, 0x4, R244 ;  /* 0x0000000409067825 */ /* 0x000fca00078e02f4 */
[----:B------:R1:W-:Y:S01]  /*90820*/  @P0 STG.E [R6.64], R98 ;  /* 0x0000006206000986 */ /* 0x0003e2000c10190a */
[----:B--2---:R-:W-:-:S03]  /*90830*/  ISETP.GE.AND P3, PT, R13, c[0x0][0x17c], PT ;  /* 0x00005f000d007a0c */ /* 0x004fc60003f66270 */
[----:B------:R-:W2:Y:S01]  /*90840*/  LDL.LU R13, [R1+0x2a14] ;  /* 0x002a1400010d7983 */ /* 0x000ea20000300800 */
[----:B---3--:R-:W-:-:S03]  /*90850*/  ISETP.GE.AND P4, PT, R12, c[0x0][0x17c], PT ;  /* 0x00005f000c007a0c */ /* 0x008fc60003f86270 */
[----:B------:R-:W3:Y:S01]  /*90860*/  LDL.LU R12, [R1+0x2a20] ;  /* 0x002a2000010c7983 */ /* 0x000ee20000300800 */
[----:B----4-:R-:W-:-:S03]  /*90870*/  ISETP.GE.AND P6, PT, R10, c[0x0][0x17c], PT ;  /* 0x00005f000a007a0c */ /* 0x010fc60003fc6270 */
[----:B------:R-:W4:Y:S01]  /*90880*/  LDL.LU R10, [R1+0x2a10] ;  /* 0x002a1000010a7983 */ /* 0x000f220000300800 */
[----:B------:R-:W-:-:S03]  /*90890*/  ISETP.GE.AND P0, PT, R0, c[0x0][0x17c], PT ;  /* 0x00005f0000007a0c */ /* 0x000fc60003f06270 */
[----:B------:R-:W4:Y:S01]  /*908a0*/  LDL.LU R0, [R1+0x2a18] ;  /* 0x002a180001007983 */ /* 0x000f220000300800 */
[----:B------:R-:W-:Y:S02]  /*908b0*/  ISETP.LT.AND P2, PT, R223, c[0x0][0x178], !P5 ;  /* 0x00005e00df007a0c */ /* 0x000fe40006f41270 */
[----:B------:R-:W-:Y:S02]  /*908c0*/  IADD3 R9, R9, c[0x0][0x198], RZ ;  /* 0x0000660009097a10 */ /* 0x000fe40007ffe0ff */
[----:B------:R-:W-:Y:S02]  /*908d0*/  ISETP.LT.AND P5, PT, R143, c[0x0][0x178], !P5 ;  /* 0x00005e008f007a0c */ /* 0x000fe40006fa1270 */
[----:B------:R-:W-:Y:S01]  /*908e0*/  ISETP.LT.AND P1, PT, R223, c[0x0][0x178], !P3 ;  /* 0x00005e00df007a0c */ /* 0x000fe20005f21270 */
[C---:B-1----:R-:W-:Y:S01]  /*908f0*/  IMAD.WIDE R4, R9.reuse, 0x4, R2 ;  /* 0x0000000409047825 */ /* 0x042fe200078e0202 */
[----:B------:R-:W-:Y:S02]  /*90900*/  IADD3 R11, R9, c[0x0][0x198], RZ ;  /* 0x00006600090b7a10 */ /* 0x000fe40007ffe0ff */
[----:B------:R-:W-:-:S03]  /*90910*/  ISETP.LT.AND P3, PT, R143, c[0x0][0x178], !P3 ;  /* 0x00005e008f007a0c */ /* 0x000fc60005f61270 */
[----:B------:R1:W-:Y:S01]  /*90920*/  @P2 STG.E [R4.64], R83 ;  /* 0x0000005304002986 */ /* 0x0003e2000c10190a */
[----:B------:R-:W-:Y:S01]  /*90930*/  ISETP.LT.AND P2, PT, R223, c[0x0][0x178], !P4 ;  /* 0x00005e00df007a0c */ /* 0x000fe20006741270 */
[----:B------:R-:W-:Y:S01]  /*90940*/  IMAD.WIDE R6, R11, 0x4, R2 ;  /* 0x000000040b067825 */ /* 0x000fe200078e0202 */
[----:B------:R-:W-:-:S03]  /*90950*/  ISETP.LT.AND P4, PT, R143, c[0x0][0x178], !P4 ;  /* 0x00005e008f007a0c */ /* 0x000fc60006781270 */
[----:B-1----:R-:W-:-:S04]  /*90960*/  IMAD.WIDE R4, R9, 0x4, R244 ;  /* 0x0000000409047825 */ /* 0x002fc800078e02f4 */
[C---:B------:R-:W-:Y:S01]  /*90970*/  IMAD.WIDE R8, R11.reuse, 0x4, R244 ;  /* 0x000000040b087825 */ /* 0x040fe200078e02f4 */
[----:B------:R-:W-:Y:S01]  /*90980*/  IADD3 R11, R11, c[0x0][0x198], RZ ;  /* 0x000066000b0b7a10 */ /* 0x000fe20007ffe0ff */
[----:B------:R1:W-:Y:S04]  /*90990*/  @P5 STG.E [R4.64], R99 ;  /* 0x0000006304005986 */ /* 0x0003e8000c10190a */
[----:B------:R1:W-:Y:S01]  /*909a0*/  @P1 STG.E [R6.64], R78 ;  /* 0x0000004e06001986 */ /* 0x0003e2000c10190a */
[----:B------:R-:W-:Y:S02]  /*909b0*/  ISETP.LT.AND P1, PT, R223, c[0x0][0x178], !P6 ;  /* 0x00005e00df007a0c */ /* 0x000fe40007721270 */
[----:B------:R-:W-:Y:S01]  /*909c0*/  ISETP.LT.AND P6, PT, R143, c[0x0][0x178], !P6 ;  /* 0x00005e008f007a0c */ /* 0x000fe200077c1270 */
[----:B------:R-:W-:Y:S01]  /*909d0*/  @P3 STG.E [R8.64], R94 ;  /* 0x0000005e08003986 */ /* 0x000fe2000c10190a */
[----:B-1----:R-:W-:-:S04]  /*909e0*/  IMAD.WIDE R4, R11, 0x4, R2 ;  /* 0x000000040b047825 */ /* 0x002fc800078e0202 */
[C-C-:B------:R-:W-:Y:S01]  /*909f0*/  IMAD.WIDE R6, R11.reuse, 0x4, R244.reuse ;  /* 0x000000040b067825 */ /* 0x140fe200078e02f4 */
[----:B------:R-:W-:Y:S01]  /*90a00*/  IADD3 R11, R11, c[0x0][0x198], RZ ;  /* 0x000066000b0b7a10 */ /* 0x000fe20007ffe0ff */
[----:B------:R1:W-:Y:S04]  /*90a10*/  @P2 STG.E [R4.64], R79 ;  /* 0x0000004f04002986 */ /* 0x0003e8000c10190a */
[----:B------:R1:W-:Y:S02]  /*90a20*/  @P4 STG.E [R6.64], R95 ;  /* 0x0000005f06004986 */ /* 0x0003e4000c10190a */
[----:B-1----:R-:W-:-:S04]  /*90a30*/  IMAD.WIDE R4, R11, 0x4, R244 ;  /* 0x000000040b047825 */ /* 0x002fc800078e02f4 */
[----:B------:R-:W-:-:S05]  /*90a40*/  IMAD.WIDE R6, R11, 0x4, R2 ;  /* 0x000000040b067825 */ /* 0x000fca00078e0202 */
[----:B------:R1:W-:Y:S04]  /*90a50*/  @P1 STG.E [R6.64], R74 ;  /* 0x0000004a06001986 */ /* 0x0003e8000c10190a */
[----:B------:R1:W-:Y:S01]  /*90a60*/  @P6 STG.E [R4.64], R90 ;  /* 0x0000005a04006986 */ /* 0x0003e2000c10190a */
[----:B--2---:R-:W-:-:S03]  /*90a70*/  ISETP.GE.AND P5, PT, R13, c[0x0][0x17c], PT ;  /* 0x00005f000d007a0c */ /* 0x004fc60003fa6270 */
[----:B------:R-:W2:Y:S01]  /*90a80*/  LDL.LU R13, [R1+0x2a08] ;  /* 0x002a0800010d7983 */ /* 0x000ea20000300800 */
[----:B---3--:R-:W-:-:S03]  /*90a90*/  ISETP.GE.AND P3, PT, R12, c[0x0][0x17c], PT ;  /* 0x00005f000c007a0c */ /* 0x008fc60003f66270 */
[----:B------:R-:W3:Y:S04]  /*90aa0*/  LDL.LU R12, [R1+0x2a04] ;  /* 0x002a0400010c7983 */ /* 0x000ee80000300800 */
[----:B------:R-:W3:Y:S01]  /*90ab0*/  LDL.LU R14, [R1+0x29f8] ;  /* 0x0029f800010e7983 */ /* 0x000ee20000300800 */
[----:B----4-:R-:W-:-:S03]  /*90ac0*/  ISETP.GE.AND P6, PT, R0, c[0x0][0x17c], PT ;  /* 0x00005f0000007a0c */ /* 0x010fc60003fc6270 */
[----:B------:R-:W4:Y:S01]  /*90ad0*/  LDL.LU R0, [R1+0x29f4] ;  /* 0x0029f40001007983 */ /* 0x000f220000300800 */
[----:B------:R-:W-:Y:S02]  /*90ae0*/  ISETP.LT.AND P2, PT, R223, c[0x0][0x178], !P0 ;  /* 0x00005e00df007a0c */ /* 0x000fe40004741270 */
[----:B------:R-:W-:Y:S01]  /*90af0*/  IADD3 R9, R11, c[0x0][0x198], RZ ;  /* 0x000066000b097a10 */ /* 0x000fe20007ffe0ff */
[----:B------:R-:W4:Y:S01]  /*90b00*/  LDL.LU R18, [R1+0x29ec] ;  /* 0x0029ec0001127983 */ /* 0x000f220000300800 */
[----:B------:R-:W-:Y:S02]  /*90b10*/  ISETP.LT.AND P4, PT, R143, c[0x0][0x178], !P0 ;  /* 0x00005e008f007a0c */ /* 0x000fe40004781270 */
[----:B------:R-:W-:Y:S01]  /*90b20*/  ISETP.LT.AND P1, PT, R223, c[0x0][0x178], !P5 ;  /* 0x00005e00df007a0c */ /* 0x000fe20006f21270 */
[----:B-1----:R-:W-:-:S04]  /*90b30*/  IMAD.WIDE R6, R9, 0x4, R2 ;  /* 0x0000000409067825 */ /* 0x002fc800078e0202 */
[C---:B------:R-:W-:Y:S01]  /*90b40*/  IMAD.WIDE R4, R9.reuse, 0x4, R244 ;  /* 0x0000000409047825 */ /* 0x040fe200078e02f4 */
[----:B------:R-:W-:Y:S01]  /*90b50*/  IADD3 R9, R9, c[0x0][0x198], RZ ;  /* 0x0000660009097a10 */ /* 0x000fe20007ffe0ff */
[----:B------:R-:W4:Y:S01]  /*90b60*/  LDL.LU R16, [R1+0x29e4] ;  /* 0x0029e40001107983 */ /* 0x000f220000300800 */
[----:B------:R-:W-:-:S03]  /*90b70*/  ISETP.GE.AND P0, PT, R10, c[0x0][0x17c], PT ;  /* 0x00005f000a007a0c */ /* 0x000fc60003f06270 */
[----:B------:R-:W-:Y:S01]  /*90b80*/  IMAD.WIDE R10, R9, 0x4, R2 ;  /* 0x00000004090a7825 */ /* 0x000fe200078e0202 */
[----:B------:R-:W-:Y:S01]  /*90b90*/  @P2 STG.E [R6.64], R75 ;  /* 0x0000004b06002986 */ /* 0x000fe2000c10190a */
[----:B------:R-:W-:-:S03]  /*90ba0*/  ISETP.LT.AND P5, PT, R143, c[0x0][0x178], !P5 ;  /* 0x00005e008f007a0c */ /* 0x000fc60006fa1270 */
[----:B------:R1:W-:Y:S01]  /*90bb0*/  @P4 STG.E [R4.64], R91 ;  /* 0x0000005b04004986 */ /* 0x0003e2000c10190a */
[----:B------:R-:W-:Y:S02]  /*90bc0*/  ISETP.LT.AND P4, PT, R223, c[0x0][0x178], !P3 ;  /* 0x00005e00df007a0c */ /* 0x000fe40005f81270 */
[----:B------:R-:W-:Y:S01]  /*90bd0*/  ISETP.LT.AND P3, PT, R143, c[0x0][0x178], !P3 ;  /* 0x00005e008f007a0c */ /* 0x000fe20005f61270 */
[----:B------:R2:W-:Y:S01]  /*90be0*/  @P1 STG.E [R10.64], R116 ;  /* 0x000000740a001986 */ /* 0x0005e2000c10190a */
[----:B------:R-:W-:Y:S01]  /*90bf0*/  ISETP.LT.AND P1, PT, R223, c[0x0][0x178], !P0 ;  /* 0x00005e00df007a0c */ /* 0x000fe20004721270 */
[----:B-1----:R-:W-:-:S05]  /*90c00*/  IMAD.WIDE R4, R9, 0x4, R244 ;  /* 0x0000000409047825 */ /* 0x002fca00078e02f4 */
[----:B------:R1:W-:Y:S01]  /*90c10*/  @P5 STG.E [R4.64], R124 ;  /* 0x0000007c04005986 */ /* 0x0003e2000c10190a */
[----:B--2---:R-:W-:Y:S02]  /*90c20*/  ISETP.GE.AND P2, PT, R13, c[0x0][0x17c], PT ;  /* 0x00005f000d007a0c */ /* 0x004fe40003f46270 */
[----:B------:R-:W-:-:S04]  /*90c30*/  IADD3 R13, R9, c[0x0][0x198], RZ ;  /* 0x00006600090d7a10 */ /* 0x000fc80007ffe0ff */
[C---:B------:R-:W-:Y:S01]  /*90c40*/  IADD3 R15, R13.reuse, c[0x0][0x198], RZ ;  /* 0x000066000d0f7a10 */ /* 0x040fe20007ffe0ff */
[----:B------:R-:W-:-:S04]  /*90c50*/  IMAD.WIDE R6, R13, 0x4, R2 ;  /* 0x000000040d067825 */ /* 0x000fc800078e0202 */
[----:B------:R-:W-:Y:S01]  /*90c60*/  IMAD.WIDE R8, R13, 0x4, R244 ;  /* 0x000000040d087825 */ /* 0x000fe200078e02f4 */
[----:B------:R2:W-:Y:S03]  /*90c70*/  @P4 STG.E [R6.64], R117 ;  /* 0x0000007506004986 */ /* 0x0005e6000c10190a */
[----:B------:R-:W-:Y:S01]  /*90c80*/  IMAD.WIDE R10, R15, 0x4, R2 ;  /* 0x000000040f0a7825 */ /* 0x000fe200078e0202 */
[----:B------:R1:W-:Y:S04]  /*90c90*/  @P3 STG.E [R8.64], R125 ;  /* 0x0000007d08003986 */ /* 0x0003e8000c10190a */
[----:B------:R1:W-:Y:S01]  /*90ca0*/  @P1 STG.E [R10.64], R112 ;  /* 0x000000700a001986 */ /* 0x0003e2000c10190a */
[----:B---3--:R-:W-:-:S03]  /*90cb0*/  ISETP.GE.AND P3, PT, R14, c[0x0][0x17c], PT ;  /* 0x00005f000e007a0c */ /* 0x008fc60003f66270 */
[----:B------:R-:W3:Y:S01]  /*90cc0*/  LDL.LU R14, [R1+0x29dc] ;  /* 0x0029dc00010e7983 */ /* 0x000ee20000300800 */
[----:B----4-:R-:W-:-:S03]  /*90cd0*/  ISETP.GE.AND P1, PT, R0, c[0x0][0x17c], PT ;  /* 0x00005f0000007a0c */ /* 0x010fc60003f26270 */
[----:B------:R-:W4:Y:S01]  /*90ce0*/  LDL.LU R0, [R1+0x29d8] ;  /* 0x0029d80001007983 */ /* 0x000f220000300800 */
[----:B------:R-:W-:Y:S02]  /*90cf0*/  ISETP.LT.AND P0, PT, R143, c[0x0][0x178], !P0 ;  /* 0x00005e008f007a0c */ /* 0x000fe40004701270 */
[----:B------:R-:W-:Y:S01]  /*90d00*/  ISETP.GE.AND P5, PT, R12, c[0x0][0x17c], PT ;  /* 0x00005f000c007a0c */ /* 0x000fe20003fa6270 */
[----:B------:R-:W-:Y:S01]  /*90d10*/  IMAD.WIDE R12, R15, 0x4, R244 ;  /* 0x000000040f0c7825 */ /* 0x000fe200078e02f4 */
[----:B------:R-:W-:Y:S02]  /*90d20*/  ISETP.LT.AND P4, PT, R223, c[0x0][0x178], !P6 ;  /* 0x00005e00df007a0c */ /* 0x000fe40007781270 */
[----:B------:R-:W-:Y:S02]  /*90d30*/  ISETP.LT.AND P6, PT, R143, c[0x0][0x178], !P6 ;  /* 0x00005e008f007a0c */ /* 0x000fe400077c1270 */
[----:B------:R-:W-:-:S05]  /*90d40*/  IADD3 R15, R15, c[0x0][0x198], RZ ;  /* 0x000066000f0f7a10 */ /* 0x000fca0007ffe0ff */
[----:B------:R2:W-:Y:S01]  /*90d50*/  @P0 STG.E [R12.64], R128 ;  /* 0x000000800c000986 */ /* 0x0005e2000c10190a */
[----:B------:R-:W-:Y:S02]  /*90d60*/  ISETP.LT.AND P0, PT, R223, c[0x0][0x178], !P2 ;  /* 0x00005e00df007a0c */ /* 0x000fe40005701270 */
[----:B------:R-:W-:Y:S02]  /*90d70*/  ISETP.LT.AND P2, PT, R143, c[0x0][0x178], !P2 ;  /* 0x00005e008f007a0c */ /* 0x000fe40005741270 */
[C---:B------:R-:W-:Y:S01]  /*90d80*/  IADD3 R17, R15.reuse, c[0x0][0x198], RZ ;  /* 0x000066000f117a10 */ /* 0x040fe20007ffe0ff */
[----:B-1----:R-:W-:-:S04]  /*90d90*/  IMAD.WIDE R4, R15, 0x4, R2 ;  /* 0x000000040f047825 */ /* 0x002fc800078e0202 */
[----:B--2---:R-:W-:Y:S01]  /*90da0*/  IMAD.WIDE R6, R15, 0x4, R244 ;  /* 0x000000040f067825 */ /* 0x004fe200078e02f4 */
[----:B------:R1:W-:Y:S03]  /*90db0*/  @P4 STG.E [R4.64], R113 ;  /* 0x0000007104004986 */ /* 0x0003e6000c10190a */
[C---:B------:R-:W-:Y:S01]  /*90dc0*/  IMAD.WIDE R8, R17.reuse, 0x4, R2 ;  /* 0x0000000411087825 */ /* 0x040fe200078e0202 */
[----:B------:R2:W-:Y:S03]  /*90dd0*/  @P6 STG.E [R6.64], R129 ;  /* 0x0000008106006986 */ /* 0x0005e6000c10190a */
[----:B------:R-:W-:Y:S01]  /*90de0*/  IMAD.WIDE R10, R17, 0x4, R244 ;  /* 0x00000004110a7825 */ /* 0x000fe200078e02f4 */
[----:B------:R-:W-:Y:S01]  /*90df0*/  ISETP.LT.AND P4, PT, R223, c[0x0][0x178], !P5 ;  /* 0x00005e00df007a0c */ /* 0x000fe20006f81270 */
[----:B------:R1:W-:Y:S01]  /*90e00*/  @P0 STG.E [R8.64], R108 ;  /* 0x0000006c08000986 */ /* 0x0003e2000c10190a */
[----:B------:R-:W-:-:S02]  /*90e10*/  IADD3 R17, R17, c[0x0][0x198], RZ ;  /* 0x0000660011117a10 */ /* 0x000fc40007ffe0ff */
[----:B------:R-:W-:Y:S01]  /*90e20*/  ISETP.LT.AND P5, PT, R143, c[0x0][0x178], !P5 ;  /* 0x00005e008f007a0c */ /* 0x000fe20006fa1270 */
[----:B------:R2:W-:Y:S01]  /*90e30*/  @P2 STG.E [R10.64], R132 ;  /* 0x000000840a002986 */ /* 0x0005e2000c10190a */
[----:B------:R-:W-:Y:S02]  /*90e40*/  ISETP.LT.AND P2, PT, R223, c[0x0][0x178], !P3 ;  /* 0x00005e00df007a0c */ /* 0x000fe40005f41270 */
[----:B------:R-:W-:Y:S02]  /*90e50*/  ISETP.LT.AND P3, PT, R143, c[0x0][0x178], !P3 ;  /* 0x00005e008f007a0c */ /* 0x000fe40005f61270 */
[C---:B------:R-:W-:Y:S01]  /*90e60*/  IADD3 R15, R17.reuse, c[0x0][0x198], RZ ;  /* 0x00006600110f7a10 */ /* 0x040fe20007ffe0ff */
[C---:B------:R-:W-:Y:S01]  /*90e70*/  IMAD.WIDE R12, R17.reuse, 0x4, R2 ;  /* 0x00000004110c7825 */ /* 0x040fe200078e0202 */
[----:B------:R-:W-:Y:S02]  /*90e80*/  ISETP.GE.AND P6, PT, R18, c[0x0][0x17c], PT ;  /* 0x00005f0012007a0c */ /* 0x000fe40003fc6270 */
[----:B------:R-:W4:Y:S01]  /*90e90*/  LDL.LU R18, [R1+0x29cc] ;  /* 0x0029cc0001127983 */ /* 0x000f220000300800 */
[----:B-1----:R-:W-:-:S04]  /*90ea0*/  IMAD.WIDE R4, R17, 0x4, R244 ;  /* 0x0000000411047825 */ /* 0x002fc800078e02f4 */
[C---:B--2---:R-:W-:Y:S01]  /*90eb0*/  IMAD.WIDE R6, R15.reuse, 0x4, R2 ;  /* 0x000000040f067825 */ /* 0x044fe200078e0202 */
[----:B------:R1:W-:Y:S03]  /*90ec0*/  @P4 STG.E [R12.64], R109 ;  /* 0x0000006d0c004986 */ /* 0x0003e6000c10190a */
[----:B------:R-:W-:Y:S01]  /*90ed0*/  IMAD.WIDE R8, R15, 0x4, R244 ;  /* 0x000000040f087825 */ /* 0x000fe200078e02f4 */
[----:B------:R2:W-:Y:S01]  /*90ee0*/  @P5 STG.E [R4.64], R133 ;  /* 0x0000008504005986 */ /* 0x0005e2000c10190a */
[----:B------:R-:W-:-:S03]  /*90ef0*/  ISETP.GE.AND P0, PT, R16, c[0x0][0x17c], PT ;  /* 0x00005f0010007a0c */ /* 0x000fc60003f06270 */
[----:B------:R-:W-:Y:S04]  /*90f00*/  @P2 STG.E [R6.64], R104 ;  /* 0x0000006806002986 */ /* 0x000fe8000c10190a */
[----:B------:R-:W4:Y:S04]  /*90f10*/  LDL.LU R16, [R1+0x29c4] ;  /* 0x0029c40001107983 */ /* 0x000f280000300800 */
[----:B------:R1:W-:Y:S01]  /*90f20*/  @P3 STG.E [R8.64], R136 ;  /* 0x0000008808003986 */ /* 0x0003e2000c10190a */
[----:B---3--:R-:W-:-:S03]  /*90f30*/  ISETP.GE.AND P5, PT, R14, c[0x0][0x17c], PT ;  /* 0x00005f000e007a0c */ /* 0x008fc60003fa6270 */
[----:B------:R-:W3:Y:S01]  /*90f40*/  LDL.LU R14, [R1+0x29bc] ;  /* 0x0029bc00010e7983 */ /* 0x000ee20000300800 */
[----:B----4-:R-:W-:-:S03]  /*90f50*/  ISETP.GE.AND P3, PT, R0, c[0x0][0x17c], PT ;  /* 0x00005f0000007a0c */ /* 0x010fc60003f66270 */
[----:B------:R-:W4:Y:S01]  /*90f60*/  LDL.LU R0, [R1+0x29b8] ;  /* 0x0029b80001007983 */ /* 0x000f220000300800 */
[----:B------:R-:W-:Y:S02]  /*90f70*/  ISETP.LT.AND P4, PT, R223, c[0x0][0x178], !P1 ;  /* 0x00005e00df007a0c */ /* 0x000fe40004f81270 */
[----:B------:R-:W-:Y:S02]  /*90f80*/  IADD3 R15, R15, c[0x0][0x198], RZ ;  /* 0x000066000f0f7a10 */ /* 0x000fe40007ffe0ff */
[----:B------:R-:W-:Y:S02]  /*90f90*/  ISETP.LT.AND P1, PT, R143, c[0x0][0x178], !P1 ;  /* 0x00005e008f007a0c */ /* 0x000fe40004f21270 */
[----:B------:R-:W-:Y:S01]  /*90fa0*/  ISETP.LT.AND P2, PT, R223, c[0x0][0x178], !P6 ;  /* 0x00005e00df007a0c */ /* 0x000fe20007741270 */
[----:B------:R-:W-:-:S04]  /*90fb0*/  IMAD.WIDE R10, R15, 0x4, R2 ;  /* 0x000000040f0a7825 */ /* 0x000fc800078e0202 */
[C---:B-1----:R-:W-:Y:S01]  /*90fc0*/  IMAD.WIDE R12, R15.reuse, 0x4, R244 ;  /* 0x000000040f0c7825 */ /* 0x042fe200078e02f4 */
[----:B------:R-:W-:Y:S01]  /*90fd0*/  IADD3 R15, R15, c[0x0][0x198], RZ ;  /* 0x000066000f0f7a10 */ /* 0x000fe20007ffe0ff */
[----:B------:R1:W-:Y:S01]  /*90fe0*/  @P4 STG.E [R10.64], R105 ;  /* 0x000000690a004986 */ /* 0x0003e2000c10190a */
[----:B------:R-:W-:-:S03]  /*90ff0*/  ISETP.LT.AND P6, PT, R143, c[0x0][0x178], !P6 ;  /* 0x00005e008f007a0c */ /* 0x000fc600077c1270 */
[C-C-:B--2---:R-:W-:Y:S01]  /*91000*/  IMAD.WIDE R4, R15.reuse, 0x4, R2.reuse ;  /* 0x000000040f047825 */ /* 0x144fe200078e0202 */
[----:B------:R2:W-:Y:S01]  /*91010*/  @P1 STG.E [R12.64], R137 ;  /* 0x000000890c001986 */ /* 0x0005e2000c10190a */
[----:B------:R-:W-:Y:S02]  /*91020*/  IADD3 R17, R15, c[0x0][0x198], RZ ;  /* 0x000066000f117a10 */ /* 0x000fe40007ffe0ff */
[----:B------:R-:W-:Y:S01]  /*91030*/  ISETP.LT.AND P1, PT, R223, c[0x0][0x178], !P0 ;  /* 0x00005e00df007a0c */ /* 0x000fe20004721270 */
[----:B------:R2:W-:Y:S01]  /*91040*/  @P2 STG.E [R4.64], R118 ;  /* 0x0000007604002986 */ /* 0x0005e2000c10190a */
[----:B------:R-:W-:Y:S02]  /*91050*/  ISETP.LT.AND P0, PT, R143, c[0x0][0x178], !P0 ;  /* 0x00005e008f007a0c */ /* 0x000fe40004701270 */
[----:B------:R-:W-:Y:S01]  /*91060*/  ISETP.LT.AND P2, PT, R223, c[0x0][0x178], !P5 ;  /* 0x00005e00df007a0c */ /* 0x000fe20006f41270 */
[----:B------:R-:W-:Y:S01]  /*91070*/  IMAD.WIDE R8, R17, 0x4, R2 ;  /* 0x0000000411087825 */ /* 0x000fe200078e0202 */
[----:B------:R-:W-:-:S03]  /*91080*/  ISETP.LT.AND P5, PT, R143, c[0x0][0x178], !P5 ;  /* 0x00005e008f007a0c */ /* 0x000fc60006fa1270 */
[C---:B-1----:R-:W-:Y:S01]  /*91090*/  IMAD.WIDE R10, R17.reuse, 0x4, R244 ;  /* 0x00000004110a7825 */ /* 0x042fe200078e02f4 */
[----:B------:R-:W-:-:S03]  /*910a0*/  IADD3 R17, R17, c[0x0][0x198], RZ ;  /* 0x0000660011117a10 */ /* 0x000fc60007ffe0ff */
[----:B------:R-:W-:-:S04]  /*910b0*/  IMAD.WIDE R6, R15, 0x4, R244 ;  /* 0x000000040f067825 */ /* 0x000fc800078e02f4 */
[C---:B--2---:R-:W-:Y:S01]  /*910c0*/  IMAD.WIDE R12, R17.reuse, 0x4, R2 ;  /* 0x00000004110c7825 */ /* 0x044fe200078e0202 */
[----:B------:R1:W-:Y:S03]  /*910d0*/  @P6 STG.E [R6.64], R126 ;  /* 0x0000007e06006986 */ /* 0x0003e6000c10190a */
[----:B------:R-:W-:Y:S01]  /*910e0*/  IMAD.WIDE R4, R17, 0x4, R244 ;  /* 0x0000000411047825 */ /* 0x000fe200078e02f4 */
[----:B------:R-:W-:Y:S02]  /*910f0*/  ISETP.GE.AND P4, PT, R18, c[0x0][0x17c], PT ;  /* 0x00005f0012007a0c */ /* 0x000fe40003f86270 */
[----:B------:R-:W2:Y:S04]  /*91100*/  LDL.LU R18, [R1+0x29ac] ;  /* 0x0029ac0001127983 */ /* 0x000ea80000300800 */
[----:B------:R1:W-:Y:S04]  /*91110*/  @P1 STG.E [R8.64], R119 ;  /* 0x0000007708001986 */ /* 0x0003e8000c10190a */
[----:B------:R1:W-:Y:S04]  /*91120*/  @P0 STG.E [R10.64], R127 ;  /* 0x0000007f0a000986 */ /* 0x0003e8000c10190a */
[----:B------:R1:W-:Y:S01]  /*91130*/  @P2 STG.E [R12.64], R114 ;  /* 0x000000720c002986 */ /* 0x0003e2000c10190a */
[----:B------:R-:W-:-:S03]  /*91140*/  ISETP.GE.AND P6, PT, R16, c[0x0][0x17c], PT ;  /* 0x00005f0010007a0c */ /* 0x000fc60003fc6270 */
[----:B------:R1:W-:Y:S04]  /*91150*/  @P5 STG.E [R4.64], R130 ;  /* 0x0000008204005986 */ /* 0x0003e8000c10190a */
[----:B------:R-:W2:Y:S01]  /*91160*/  LDL.LU R16, [R1+0x29a8] ;  /* 0x0029a80001107983 */ /* 0x000ea20000300800 */
[----:B---3--:R-:W-:-:S03]  /*91170*/  ISETP.GE.AND P0, PT, R14, c[0x0][0x17c], PT ;  /* 0x00005f000e007a0c */ /* 0x008fc60003f06270 */
[----:B------:R-:W3:Y:S01]  /*91180*/  LDL.LU R14, [R1+0x299c] ;  /* 0x00299c00010e7983 */ /* 0x000ee20000300800 */
[----:B----4-:R-:W-:-:S03]  /*91190*/  ISETP.GE.AND P5, PT, R0, c[0x0][0x17c], PT ;  /* 0x00005f0000007a0c */ /* 0x010fc60003fa6270 */
[----:B------:R-:W4:Y:S01]  /*911a0*/  LDL.LU R0, [R1+0x2998] ;  /* 0x0029980001007983 */ /* 0x000f220000300800 */
[----:B------:R-:W-:Y:S02]  /*911b0*/  IADD3 R15, R17, c[0x0][0x198], RZ ;  /* 0x00006600110f7a10 */ /* 0x000fe40007ffe0ff */
[----:B------:R-:W-:Y:S02]  /*911c0*/  ISETP.LT.AND P1, PT, R223, c[0x0][0x178], !P3 ;  /* 0x00005e00df007a0c */ /* 0x000fe40005f21270 */
[----:B------:R-:W-:Y:S02]  /*911d0*/  ISETP.LT.AND P3, PT, R143, c[0x0][0x178], !P3 ;  /* 0x00005e008f007a0c */ /* 0x000fe40005f61270 */
[----:B------:R-:W-:Y:S01]  /*911e0*/  ISETP.LT.AND P2, PT, R223, c[0x0][0x178], !P4 ;  /* 0x00005e00df007a0c */ /* 0x000fe20006741270 */
[----:B-1----:R-:W-:-:S04]  /*911f0*/  IMAD.WIDE R6, R15, 0x4, R2 ;  /* 0x000000040f067825 */ /* 0x002fc800078e0202 */
[C---:B------:R-:W-:Y:S01]  /*91200*/  IMAD.WIDE R8, R15.reuse, 0x4, R244 ;  /* 0x000000040f087825 */ /* 0x040fe200078e02f4 */
[----:B------:R-:W-:Y:S02]  /*91210*/  IADD3 R15, R15, c[0x0][0x198], RZ ;  /* 0x000066000f0f7a10 */ /* 0x000fe40007ffe0ff */
[----:B------:R-:W-:-:S03]  /*91220*/  ISETP.LT.AND P4, PT, R143, c[0x0][0x178], !P4 ;  /* 0x00005e008f007a0c */ /* 0x000fc60006781270 */
[----:B------:R-:W-:Y:S01]  /*91230*/  IMAD.WIDE R10, R15, 0x4, R2 ;  /* 0x000000040f0a7825 */ /* 0x000fe200078e0202 */
[----:B------:R1:W-:Y:S01]  /*91240*/  @P1 STG.E [R6.64], R115 ;  /* 0x0000007306001986 */ /* 0x0003e2000c10190a */
[----:B------:R-:W-:Y:S02]  /*91250*/  ISETP.LT.AND P1, PT, R223, c[0x0][0x178], !P6 ;  /* 0x00005e00df007a0c */ /* 0x000fe40007721270 */
[----:B------:R-:W-:Y:S01]  /*91260*/  IMAD.WIDE R12, R15, 0x4, R244 ;  /* 0x000000040f0c7825 */ /* 0x000fe200078e02f4 */
[----:B------:R1:W-:Y:S01]  /*91270*/  @P3 STG.E [R8.64], R131 ;  /* 0x0000008308003986 */ /* 0x0003e2000c10190a */
[----:B------:R-:W-:Y:S02]  /*91280*/  ISETP.LT.AND P6, PT, R143, c[0x0][0x178], !P6 ;  /* 0x00005e008f007a0c */ /* 0x000fe400077c1270 */
[----:B------:R-:W-:Y:S01]  /*91290*/  IADD3 R15, R15, c[0x0][0x198], RZ ;  /* 0x000066000f0f7a10 */ /* 0x000fe20007ffe0ff */
[----:B------:R2:W-:Y:S01]  /*912a0*/  @P2 STG.E [R10.64], R110 ;  /* 0x0000006e0a002986 */ /* 0x0005e2000c10190a */
[----:B------:R-:W-:-:S02]  /*912b0*/  ISETP.LT.AND P2, PT, R223, c[0x0][0x178], !P0 ;  /* 0x00005e00df007a0c */ /* 0x000fc40004741270 */
[----:B------:R-:W-:Y:S02]  /*912c0*/  ISETP.LT.AND P0, PT, R143, c[0x0][0x178], !P0 ;  /* 0x00005e008f007a0c */ /* 0x000fe40004701270 */
[C---:B------:R-:W-:Y:S01]  /*912d0*/  IADD3 R17, R15.reuse, c[0x0][0x198], RZ ;  /* 0x000066000f117a10 */ /* 0x040fe20007ffe0ff */
[C---:B------:R-:W-:Y:S01]  /*912e0*/  IMAD.WIDE R4, R15.reuse, 0x4, R2 ;  /* 0x000000040f047825 */ /* 0x040fe200078e0202 */
[----:B------:R2:W-:Y:S03]  /*912f0*/  @P4 STG.E [R12.64], R134 ;  /* 0x000000860c004986 */ /* 0x0005e6000c10190a */
[----:B-1----:R-:W-:Y:S01]  /*91300*/  IMAD.WIDE R6, R15, 0x4, R244 ;  /* 0x000000040f067825 */ /* 0x002fe200078e02f4 */
[----:B------:R1:W-:Y:S03]  /*91310*/  @P1 STG.E [R4.64], R111 ;  /* 0x0000006f04001986 */ /* 0x0003e6000c10190a */
[----:B------:R-:W-:Y:S01]  /*91320*/  IMAD.WIDE R8, R17, 0x4, R2 ;  /* 0x0000000411087825 */ /* 0x000fe200078e0202 */
[----:B--2---:R-:W-:-:S03]  /*91330*/  ISETP.GE.AND P3, PT, R18, c[0x0][0x17c], PT ;  /* 0x00005f0012007a0c */ /* 0x004fc60003f66270 */
[----:B------:R-:W-:Y:S01]  /*91340*/  IMAD.WIDE R10, R17, 0x4, R244 ;  /* 0x00000004110a7825 */ /* 0x000fe200078e02f4 */
[----:B------:R-:W2:Y:S04]  /*91350*/  LDL.LU R18, [R1+0x298c] ;  /* 0x00298c0001127983 */ /* 0x000ea80000300800 */
[----:B------:R1:W-:Y:S04]  /*91360*/  @P6 STG.E [R6.64], R135 ;  /* 0x0000008706006986 */ /* 0x0003e8000c10190a */
[----:B------:R1:W-:Y:S04]  /*91370*/  @P2 STG.E [R8.64], R106 ;  /* 0x0000006a08002986 */ /* 0x0003e8000c10190a */
[----:B------:R1:W-:Y:S01]  /*91380*/  @P0 STG.E [R10.64], R138 ;  /* 0x0000008a0a000986 */ /* 0x0003e2000c10190a */
[----:B------:R-:W-:-:S03]  /*91390*/  ISETP.GE.AND P4, PT, R16, c[0x0][0x17c], PT ;  /* 0x00005f0010007a0c */ /* 0x000fc60003f86270 */
[----:B------:R-:W2:Y:S01]  /*913a0*/  LDL.LU R16, [R1+0x2988] ;  /* 0x0029880001107983 */ /* 0x000ea20000300800 */
[----:B---3--:R-:W-:-:S03]  /*913b0*/  ISETP.GE.AND P6, PT, R14, c[0x0][0x17c], PT ;  /* 0x00005f000e007a0c */ /* 0x008fc60003fc6270 */
[----:B------:R-:W3:Y:S01]  /*913c0*/  LDL.LU R14, [R1+0x297c] ;  /* 0x00297c00010e7983 */ /* 0x000ee20000300800 */
[----:B----4-:R-:W-:-:S03]  /*913d0*/  ISETP.GE.AND P0, PT, R0, c[0x0][0x17c], PT ;  /* 0x00005f0000007a0c */ /* 0x010fc60003f06270 */
[----:B------:R-:W4:Y:S01]  /*913e0*/  LDL.LU R0, [R1+0x2978] ;  /* 0x0029780001007983 */ /* 0x000f220000300800 */
[----:B------:R-:W-:Y:S02]  /*913f0*/  ISETP.LT.AND P1, PT, R223, c[0x0][0x178], !P5 ;  /* 0x00005e00df007a0c */ /* 0x000fe40006f21270 */
[----:B------:R-:W-:Y:S02]  /*91400*/  IADD3 R17, R17, c[0x0][0x198], RZ ;  /* 0x0000660011117a10 */ /* 0x000fe40007ffe0ff */
[----:B------:R-:W-:Y:S02]  /*91410*/  ISETP.LT.AND P5, PT, R143, c[0x0][0x178], !P5 ;  /* 0x00005e008f007a0c */ /* 0x000fe40006fa1270 */
[----:B------:R-:W-:Y:S02]  /*91420*/  ISETP.LT.AND P2, PT, R223, c[0x0][0x178], !P3 ;  /* 0x00005e00df007a0c */ /* 0x000fe40005f41270 */
[C---:B------:R-:W-:Y:S01]  /*91430*/  IADD3 R15, R17.reuse, c[0x0][0x198], RZ ;  /* 0x00006600110f7a10 */ /* 0x040fe20007ffe0ff */
[----:B------:R-:W-:-:S04]  /*91440*/  IMAD.WIDE R12, R17, 0x4, R2 ;  /* 0x00000004110c7825 */ /* 0x000fc800078e0202 */
[----:B-1----:R-:W-:Y:S01]  /*91450*/  IMAD.WIDE R4, R17, 0x4, R244 ;  /* 0x0000000411047825 */ /* 0x002fe200078e02f4 */
[----:B------:R-:W-:-:S03]  /*91460*/  ISETP.LT.AND P3, PT, R143, c[0x0][0x178], !P3 ;  /* 0x00005e008f007a0c */ /* 0x000fc60005f61270 */
[----:B------:R-:W-:Y:S01]  /*91470*/  IMAD.WIDE R6, R15, 0x4, R2 ;  /* 0x000000040f067825 */ /* 0x000fe200078e0202 */
[----:B------:R1:W-:Y:S01]  /*91480*/  @P1 STG.E [R12.64], R107 ;  /* 0x0000006b0c001986 */ /* 0x0003e2000c10190a */
[----:B------:R-:W-:Y:S02]  /*91490*/  ISETP.LT.AND P1, PT, R223, c[0x0][0x178], !P4 ;  /* 0x00005e00df007a0c */ /* 0x000fe40006721270 */
[C---:B------:R-:W-:Y:S01]  /*914a0*/  IMAD.WIDE R8, R15.reuse, 0x4, R244 ;  /* 0x000000040f087825 */ /* 0x040fe200078e02f4 */
[----:B------:R-:W-:Y:S01]  /*914b0*/  IADD3 R15, R15, c[0x0][0x198], RZ ;  /* 0x000066000f0f7a10 */ /* 0x000fe20007ffe0ff */
[----:B------:R1:W-:Y:S01]  /*914c0*/  @P5 STG.E [R4.64], R139 ;  /* 0x0000008b04005986 */ /* 0x0003e2000c10190a */
[----:B------:R-:W-:-:S03]  /*914d0*/  ISETP.LT.AND P4, PT, R143, c[0x0][0x178], !P4 ;  /* 0x00005e008f007a0c */ /* 0x000fc60006781270 */
[----:B------:R2:W-:Y:S01]  /*914e0*/  @P2 STG.E [R6.64], R164 ;  /* 0x000000a406002986 */ /* 0x0005e2000c10190a */
[----:B------:R-:W-:Y:S01]  /*914f0*/  ISETP.LT.AND P2, PT, R223, c[0x0][0x178], !P6 ;  /* 0x00005e00df007a0c */ /* 0x000fe20007741270 */
[----:B------:R-:W-:Y:S01]  /*91500*/  IMAD.WIDE R10, R15, 0x4, R2 ;  /* 0x000000040f0a7825 */ /* 0x000fe200078e0202 */
[----:B------:R-:W-:-:S03]  /*91510*/  ISETP.LT.AND P6, PT, R143, c[0x0][0x178], !P6 ;  /* 0x00005e008f007a0c */ /* 0x000fc600077c1270 */
[C---:B-1----:R-:W-:Y:S01]  /*91520*/  IMAD.WIDE R12, R15.reuse, 0x4, R244 ;  /* 0x000000040f0c7825 */ /* 0x042fe200078e02f4 */
[----:B------:R-:W-:Y:S01]  /*91530*/  IADD3 R15, R15, c[0x0][0x198], RZ ;  /* 0x000066000f0f7a10 */ /* 0x000fe20007ffe0ff */
[----:B------:R1:W-:Y:S04]  /*91540*/  @P3 STG.E [R8.64], R180 ;  /* 0x000000b408003986 */ /* 0x0003e8000c10190a */
[C---:B------:R-:W-:Y:S01]  /*91550*/  IMAD.WIDE R4, R15.reuse, 0x4, R2 ;  /* 0x000000040f047825 */ /* 0x040fe200078e0202 */
[----:B------:R1:W-:Y:S01]  /*91560*/  @P1 STG.E [R10.64], R165 ;  /* 0x000000a50a001986 */ /* 0x0003e2000c10190a */
[----:B--2---:R-:W-:Y:S02]  /*91570*/  ISETP.GE.AND P5, PT, R18, c[0x0][0x17c], PT ;  /* 0x00005f0012007a0c */ /* 0x004fe40003fa6270 */
[----:B------:R-:W-:Y:S01]  /*91580*/  IMAD.WIDE R6, R15, 0x4, R244 ;  /* 0x000000040f067825 */ /* 0x000fe200078e02f4 */
[----:B------:R-:W2:Y:S04]  /*91590*/  LDL.LU R18, [R1+0x296c] ;  /* 0x00296c0001127983 */ /* 0x000ea80000300800 */
[----:B------:R1:W-:Y:S04]  /*915a0*/  @P4 STG.E [R12.64], R181 ;  /* 0x000000b50c004986 */ /* 0x0003e8000c10190a */
[----:B------:R-:W-:Y:S04]  /*915b0*/  @P2 STG.E [R4.64], R160 ;  /* 0x000000a004002986 */ /* 0x000fe8000c10190a */
[----:B------:R1:W-:Y:S01]  /*915c0*/  @P6 STG.E [R6.64], R176 ;  /* 0x000000b006006986 */ /* 0x0003e2000c10190a */
[----:B------:R-:W-:-:S03]  /*915d0*/  ISETP.GE.AND P3, PT, R16, c[0x0][0x17c], PT ;  /* 0x00005f0010007a0c */ /* 0x000fc60003f66270 */
        /* <DEDUP_REMOVED lines=13> */
[C---:B------:R-:W-:Y:S01]  /*916b0*/  IMAD.WIDE R12, R17.reuse, 0x4, R2 ;  /* 0x00000004110c7825 */ /* 0x040fe200078e0202 */
[----:B------:R1:W-:Y:S01]  /*916c0*/  @P1 STG.E [R8.64], R161 ;  /* 0x000000a108001986 */ /* 0x0003e2000c10190a */
[----:B------:R-:W-:Y:S02]  /*916d0*/  IADD3 R15, R17, c[0x0][0x198], RZ ;  /* 0x00006600110f7a10 */ /* 0x000fe40007ffe0ff */
[----:B------:R-:W-:Y:S01]  /*916e0*/  ISETP.LT.AND P1, PT, R223, c[0x0][0x178], !P3 ;  /* 0x00005e00df007a0c */ /* 0x000fe20005f21270 */
[----:B------:R1:W-:Y:S01]  /*916f0*/  @P0 STG.E [R10.64], R177 ;  /* 0x000000b10a000986 */ /* 0x0003e2000c10190a */
[----:B------:R-:W-:-:S03]  /*91700*/  ISETP.LT.AND P3, PT, R143, c[0x0][0x178], !P3 ;  /* 0x00005e008f007a0c */ /* 0x000fc60005f61270 */
[----:B------:R2:W-:Y:S01]  /*91710*/  @P2 STG.E [R12.64], R156 ;  /* 0x0000009c0c002986 */ /* 0x0005e2000c10190a */
[----:B------:R-:W-:Y:S01]  /*91720*/  ISETP.LT.AND P2, PT, R223, c[0x0][0x178], !P4 ;  /* 0x00005e00df007a0c */ /* 0x000fe20006741270 */
[----:B------:R-:W-:Y:S01]  /*91730*/  IMAD.WIDE R6, R15, 0x4, R2 ;  /* 0x000000040f067825 */ /* 0x000fe200078e0202 */
[----:B------:R-:W-:-:S03]  /*91740*/  ISETP.LT.AND P4, PT, R143, c[0x0][0x178], !P4 ;  /* 0x00005e008f007a0c */ /* 0x000fc60006781270 */
[C---:B-1----:R-:W-:Y:S01]  /*91750*/  IMAD.WIDE R8, R15.reuse, 0x4, R244 ;  /* 0x000000040f087825 */ /* 0x042fe200078e02f4 */
[----:B------:R-:W-:-:S03]  /*91760*/  IADD3 R15, R15, c[0x0][0x198], RZ ;  /* 0x000066000f0f7a10 */ /* 0x000fc60007ffe0ff */
[----:B------:R-:W-:-:S04]  /*91770*/  IMAD.WIDE R4, R17, 0x4, R244 ;  /* 0x0000000411047825 */ /* 0x000fc800078e02f4 */
[C---:B------:R-:W-:Y:S01]  /*91780*/  IMAD.WIDE R10, R15.reuse, 0x4, R2 ;  /* 0x000000040f0a7825 */ /* 0x040fe200078e0202 */
[----:B------:R1:W-:Y:S01]  /*91790*/  @P5 STG.E [R4.64], R172 ;  /* 0x000000ac04005986 */ /* 0x0003e2000c10190a */
[----:B--2---:R-:W-:Y:S02]  /*917a0*/  ISETP.GE.AND P0, PT, R18, c[0x0][0x17c], PT ;  /* 0x00005f0012007a0c */ /* 0x004fe40003f06270 */
[----:B------:R-:W-:Y:S01]  /*917b0*/  IMAD.WIDE R12, R15, 0x4, R244 ;  /* 0x000000040f0c7825 */ /* 0x000fe200078e02f4 */
[----:B------:R-:W2:Y:S04]  /*917c0*/  LDL.LU R18, [R1+0x294c] ;  /* 0x00294c0001127983 */ /* 0x000ea80000300800 */
[----:B------:R1:W-:Y:S04]  /*917d0*/  @P1 STG.E [R6.64], R157 ;  /* 0x0000009d06001986 */ /* 0x0003e8000c10190a */
[----:B------:R1:W-:Y:S04]  /*917e0*/  @P3 STG.E [R8.64], R173 ;  /* 0x000000ad08003986 */ /* 0x0003e8000c10190a */
[----:B------:R1:W-:Y:S01]  /*917f0*/  @P2 STG.E [R10.64], R148 ;  /* 0x000000940a002986 */ /* 0x0003e2000c10190a */
[----:B------:R-:W-:-:S03]  /*91800*/  ISETP.LT.AND P2, PT, R223, c[0x0][0x178], !P0 ;  /* 0x00005e00df007a0c */ /* 0x000fc60004741270 */
[----:B------:R1:W-:Y:S01]  /*91810*/  @P4 STG.E [R12.64], R168 ;  /* 0x000000a80c004986 */ /* 0x0003e2000c10190a */
[----:B------:R-:W-:Y:S02]  /*91820*/  ISETP.LT.AND P4, PT, R143, c[0x0][0x178], !P0 ;  /* 0x00005e008f007a0c */ /* 0x000fe40004781270 */
[----:B------:R-:W-:Y:S02]  /*91830*/  ISETP.GE.AND P5, PT, R16, c[0x0][0x17c], PT ;  /* 0x00005f0010007a0c */ /* 0x000fe40003fa6270 */
[----:B------:R-:W2:Y:S01]  /*91840*/  LDL.LU R16, [R1+0x2948] ;  /* 0x0029480001107983 */ /* 0x000ea20000300800 */
[----:B---3--:R-:W-:-:S03]  /*91850*/  ISETP.GE.AND P3, PT, R14, c[0x0][0x17c], PT ;  /* 0x00005f000e007a0c */ /* 0x008fc60003f66270 */
[----:B------:R-:W3:Y:S01]  /*91860*/  LDL.LU R14, [R1+0x293c] ;  /* 0x00293c00010e7983 */ /* 0x000ee20000300800 */
[----:B----4-:R-:W-:-:S03]  /*91870*/  ISETP.GE.AND P0, PT, R0, c[0x0][0x17c], PT ;  /* 0x00005f0000007a0c */ /* 0x010fc60003f06270 */
[----:B------:R-:W4:Y:S01]  /*91880*/  LDL.LU R0, [R1+0x2934] ;  /* 0x0029340001007983 */ /* 0x000f220000300800 */
[----:B------:R-:W-:Y:S02]  /*91890*/  ISETP.LT.AND P1, PT, R223, c[0x0][0x178], !P6 ;  /* 0x00005e00df007a0c */ /* 0x000fe40007721270 */
[----:B------:R-:W-:Y:S02]  /*918a0*/  ISETP.LT.AND P6, PT, R143, c[0x0][0x178], !P6 ;  /* 0x00005e008f007a0c */ /* 0x000fe400077c1270 */
[----:B------:R-:W-:-:S04]  /*918b0*/  IADD3 R15, R15, c[0x0][0x198], RZ ;  /* 0x000066000f0f7a10 */ /* 0x000fc80007ffe0ff */
[C---:B------:R-:W-:Y:S01]  /*918c0*/  IADD3 R17, R15.reuse, c[0x0][0x198], RZ ;  /* 0x000066000f117a10 */ /* 0x040fe20007ffe0ff */
[----:B-1----:R-:W-:-:S04]  /*918d0*/  IMAD.WIDE R4, R15, 0x4, R2 ;  /* 0x000000040f047825 */ /* 0x002fc800078e0202 */
[----:B------:R-:W-:Y:S01]  /*918e0*/  IMAD.WIDE R6, R15, 0x4, R244 ;  /* 0x000000040f067825 */ /* 0x000fe200078e02f4 */
        /* <DEDUP_REMOVED lines=12> */
[----:B------:R-:W-:-:S04]  /*919b0*/  IMAD.WIDE R12, R17, 0x4, R2 ;  /* 0x00000004110c7825 */ /* 0x000fc800078e0202 */
[----:B-1----:R-:W-:Y:S01]  /*919c0*/  IMAD.WIDE R4, R17, 0x4, R244 ;  /* 0x0000000411047825 */ /* 0x002fe200078e02f4 */
[----:B------:R1:W-:Y:S03]  /*919d0*/  @P1 STG.E [R12.64], R167 ;  /* 0x000000a70c001986 */ /* 0x0003e6000c10190a */
[----:B------:R-:W-:Y:S01]  /*919e0*/  IMAD.WIDE R6, R15, 0x4, R2 ;  /* 0x000000040f067825 */ /* 0x000fe200078e0202 */
[----:B--2---:R-:W-:-:S03]  /*919f0*/  ISETP.GE.AND P6, PT, R18, c[0x0][0x17c], PT ;  /* 0x00005f0012007a0c */ /* 0x004fc60003fc6270 */
        /* <DEDUP_REMOVED lines=20> */
[C-C-:B------:R-:W-:Y:S01]  /*91b40*/  IMAD.WIDE R4, R15.reuse, 0x4, R2.reuse ;  /* 0x000000040f047825 */ /* 0x140fe200078e0202 */
        /* <DEDUP_REMOVED lines=11> */
[C---:B------:R-:W-:Y:S01]  /*91c00*/  IMAD.WIDE R12, R17.reuse, 0x4, R2 ;  /* 0x00000004110c7825 */ /* 0x040fe200078e0202 */
[----:B------:R1:W-:Y:S03]  /*91c10*/  @P6 STG.E [R6.64], R174 ;  /* 0x000000ae06006986 */ /* 0x0003e6000c10190a */
[----:B--2---:R-:W-:Y:S01]  /*91c20*/  IMAD.WIDE R4, R17, 0x4, R244 ;  /* 0x0000000411047825 */ /* 0x004fe200078e02f4 */
[----:B------:R-:W-:Y:S02]  /*91c30*/  ISETP.GE.AND P1, PT, R18, c[0x0][0x17c], PT ;  /* 0x00005f0012007a0c */ /* 0x000fe40003f26270 */
[----:B------:R-:W2:Y:S04]  /*91c40*/  LDL.LU R18, [R1+0x2904] ;  /* 0x0029040001127983 */ /* 0x000ea80000300800 */
[----:B------:R1:W-:Y:S04]  /*91c50*/  @P0 STG.E [R8.64], R159 ;  /* 0x0000009f08000986 */ /* 0x0003e8000c10190a */
        /* <DEDUP_REMOVED lines=13> */
[----:B-1----:R-:W-:Y:S01]  /*91d30*/  IMAD.WIDE R6, R15, 0x4, R2 ;  /* 0x000000040f067825 */ /* 0x002fe200078e0202 */
[----:B------:R-:W-:-:S03]  /*91d40*/  ISETP.LT.AND P1, PT, R143, c[0x0][0x178], !P1 ;  /* 0x00005e008f007a0c */ /* 0x000fc60004f21270 */
[C---:B------:R-:W-:Y:S01]  /*91d50*/  IMAD.WIDE R8, R15.reuse, 0x4, R244 ;  /* 0x000000040f087825 */ /* 0x040fe200078e02f4 */
[----:B------:R-:W-:-:S05]  /*91d60*/  IADD3 R15, R15, c[0x0][0x198], RZ ;  /* 0x000066000f0f7a10 */ /* 0x000fca0007ffe0ff */
[C---:B------:R-:W-:Y:S01]  /*91d70*/  IMAD.WIDE R10, R15.reuse, 0x4, R2 ;  /* 0x000000040f0a7825 */ /* 0x040fe200078e0202 */
[----:B------:R1:W-:Y:S03]  /*91d80*/  @P2 STG.E [R6.64], R151 ;  /* 0x0000009706002986 */ /* 0x0003e6000c10190a */
[----:B------:R-:W-:Y:S01]  /*91d90*/  IMAD.WIDE R12, R15, 0x4, R244 ;  /* 0x000000040f0c7825 */ /* 0x000fe200078e02f4 */
[----:B------:R1:W-:Y:S01]  /*91da0*/  @P3 STG.E [R8.64], R171 ;  /* 0x000000ab08003986 */ /* 0x0003e2000c10190a */
[----:B------:R-:W-:Y:S02]  /*91db0*/  ISETP.LT.AND P2, PT, R223, c[0x0][0x178], !P6 ;  /* 0x00005e00df007a0c */ /* 0x000fe40007741270 */
[----:B------:R-:W-:Y:S01]  /*91dc0*/  ISETP.LT.AND P6, PT, R143, c[0x0][0x178], !P6 ;  /* 0x00005e008f007a0c */ /* 0x000fe200077c1270 */
[----:B------:R1:W-:Y:S01]  /*91dd0*/  @P4 STG.E [R10.64], R196 ;  /* 0x000000c40a004986 */ /* 0x0003e2000c10190a */
[----:B------:R-:W-:-:S03]  /*91de0*/  IADD3 R15, R15, c[0x0][0x198], RZ ;  /* 0x000066000f0f7a10 */ /* 0x000fc60007ffe0ff */
[----:B------:R2:W-:Y:S01]  /*91df0*/  @P1 STG.E [R12.64], R212 ;  /* 0x000000d40c001986 */ /* 0x0005e2000c10190a */
[----:B------:R-:W-:Y:S02]  /*91e00*/  ISETP.LT.AND P1, PT, R223, c[0x0][0x178], !P0 ;  /* 0x00005e00df007a0c */ /* 0x000fe40004721270 */
[----:B------:R-:W-:Y:S02]  /*91e10*/  ISETP.LT.AND P0, PT, R143, c[0x0][0x178], !P0 ;  /* 0x00005e008f007a0c */ /* 0x000fe40004701270 */
[C---:B------:R-:W-:Y:S01]  /*91e20*/  IADD3 R17, R15.reuse, c[0x0][0x198], RZ ;  /* 0x000066000f117a10 */ /* 0x040fe20007ffe0ff */
[----:B------:R-:W-:-:S04]  /*91e30*/  IMAD.WIDE R4, R15, 0x4, R2 ;  /* 0x000000040f047825 */ /* 0x000fc800078e0202 */
[----:B-1----:R-:W-:Y:S01]  /*91e40*/  IMAD.WIDE R6, R15, 0x4, R244 ;  /* 0x000000040f067825 */ /* 0x002fe200078e02f4 */
[----:B--2---:R-:W-:-:S03]  /*91e50*/  ISETP.GE.AND P3, PT, R18, c[0x0][0x17c], PT ;  /* 0x00005f0012007a0c */ /* 0x004fc60003f66270 */
[C---:B------:R-:W-:Y:S01]  /*91e60*/  IMAD.WIDE R8, R17.reuse, 0x4, R2 ;  /* 0x0000000411087825 */ /* 0x040fe200078e0202 */
[----:B------:R-:W2:Y:S03]  /*91e70*/  LDL.LU R18, [R1+0x28e0] ;  /* 0x0028e00001127983 */ /* 0x000ea60000300800 */
[----:B------:R-:W-:Y:S01]  /*91e80*/  IMAD.WIDE R10, R17, 0x4, R244 ;  /* 0x00000004110a7825 */ /* 0x000fe200078e02f4 */
        /* <DEDUP_REMOVED lines=62> */
[----:B------:R-:W-:-:S04]  /*92270*/  IMAD.WIDE R6, R15, 0x4, R2 ;  /* 0x000000040f067825 */ /* 0x000fc800078e0202 */
[C---:B-1----:R-:W-:Y:S01]  /*92280*/  IMAD.WIDE R8, R15.reuse, 0x4, R244 ;  /* 0x000000040f087825 */ /* 0x042fe200078e02f4 */
[----:B------:R-:W-:-:S03]  /*92290*/  IADD3 R15, R15, c[0x0][0x198], RZ ;  /* 0x000066000f0f7a10 */ /* 0x000fc60007ffe0ff */
[----:B------:R-:W-:-:S04]  /*922a0*/  IMAD.WIDE R4, R17, 0x4, R244 ;  /* 0x0000000411047825 */ /* 0x000fc800078e02f4 */
[----:B------:R-:W-:Y:S01]  /*922b0*/  IMAD.WIDE R10, R15, 0x4, R2 ;  /* 0x000000040f0a7825 */ /* 0x000fe200078e0202 */
[----:B--2---:R-:W-:Y:S02]  /*922c0*/  ISETP.GE.AND P0, PT, R18, c[0x0][0x17c], PT ;  /* 0x00005f0012007a0c */ /* 0x004fe40003f06270 */
[----:B------:R-:W2:Y:S04]  /*922d0*/  LDL.LU R18, [R1+0x2898] ;  /* 0x0028980001127983 */ /* 0x000ea80000300800 */
[----:B------:R-:W-:Y:S04]  /*922e0*/  @P5 STG.E [R4.64], R214 ;  /* 0x000000d604005986 */ /* 0x000fe8000c10190a */
[----:B------:R-:W-:Y:S04]  /*922f0*/  @P2 STG.E [R6.64], R199 ;  /* 0x000000c706002986 */ /* 0x000fe8000c10190a */
[----:B------:R1:W-:Y:S04]  /*92300*/  @P3 STG.E [R8.64], R215 ;  /* 0x000000d708003986 */ /* 0x0003e8000c10190a */
[----:B------:R-:W2:Y:S04]  /*92310*/  LDL.LU R22, [R1+0x2890] ;  /* 0x0028900001167983 */ /* 0x000ea80000300800 */
[----:B------:R1:W-:Y:S04]  /*92320*/  @P1 STG.E [R10.64], R194 ;  /* 0x000000c20a001986 */ /* 0x0003e8000c10190a */
[----:B------:R-:W2:Y:S01]  /*92330*/  LDL.LU R20, [R1+0x2884] ;  /* 0x0028840001147983 */ /* 0x000ea20000300800 */
[----:B----4-:R-:W-:-:S03]  /*92340*/  ISETP.GE.AND P1, PT, R0, c[0x0][0x17c], PT ;  /* 0x00005f0000007a0c */ /* 0x010fc60003f26270 */
[----:B------:R-:W4:Y:S01]  /*92350*/  LDL.LU R0, [R1+0x2880] ;  /* 0x0028800001007983 */ /* 0x000f220000300800 */
[----:B------:R-:W-:Y:S02]  /*92360*/  ISETP.LT.AND P4, PT, R143, c[0x0][0x178], !P4 ;  /* 0x00005e008f007a0c */ /* 0x000fe40006781270 */
[----:B------:R-:W-:Y:S01]  /*92370*/  ISETP.LT.AND P2, PT, R223, c[0x0][0x178], !P6 ;  /* 0x00005e00df007a0c */ /* 0x000fe20007741270 */
[----:B------:R-:W-:Y:S01]  /*92380*/  IMAD.WIDE R12, R15, 0x4, R244 ;  /* 0x000000040f0c7825 */ /* 0x000fe200078e02f4 */
[----:B------:R-:W-:Y:S01]  /*92390*/  ISETP.LT.AND P6, PT, R143, c[0x0][0x178], !P6 ;  /* 0x00005e008f007a0c */ /* 0x000fe200077c1270 */
[----:B------:R-:W4:Y:S01]  /*923a0*/  LDL.LU R24, [R1+0x2874] ;  /* 0x0028740001187983 */ /* 0x000f220000300800 */
[----:B------:R-:W-:Y:S02]  /*923b0*/  IADD3 R17, R15, c[0x0][0x198], RZ ;  /* 0x000066000f117a10 */ /* 0x000fe40007ffe0ff */
[----:B---3--:R-:W-:Y:S01]  /*923c0*/  ISETP.GE.AND P3, PT, R14, c[0x0][0x17c], PT ;  /* 0x00005f000e007a0c */ /* 0x008fe20003f66270 */
[----:B------:R-:W3:Y:S02]  /*923d0*/  LDL.LU R28, [R1+0x286c] ;  /* 0x00286c00011c7983 */ /* 0x000ee40000300800 */
[----:B------:R-:W-:-:S02]  /*923e0*/  IMAD.WIDE R14, R17, 0x4, R2 ;  /* 0x00000004110e7825 */ /* 0x000fc400078e0202 */
[----:B------:R1:W-:Y:S01]  /*923f0*/  @P4 STG.E [R12.64], R210 ;  /* 0x000000d20c004986 */ /* 0x0003e2000c10190a */
[----:B------:R-:W-:Y:S01]  /*92400*/  ISETP.LT.AND P4, PT, R223, c[0x0][0x178], !P0 ;  /* 0x00005e00df007a0c */ /* 0x000fe20004781270 */
[C---:B-1----:R-:W-:Y:S01]  /*92410*/  IMAD.WIDE R8, R17.reuse, 0x4, R244 ;  /* 0x0000000411087825 */ /* 0x042fe200078e02f4 */
[----:B------:R-:W-:Y:S02]  /*92420*/  ISETP.GE.AND P5, PT, R16, c[0x0][0x17c], PT ;  /* 0x00005f0010007a0c */ /* 0x000fe40003fa6270 */
[----:B------:R-:W-:Y:S01]  /*92430*/  IADD3 R17, R17, c[0x0][0x198], RZ ;  /* 0x0000660011117a10 */ /* 0x000fe20007ffe0ff */
[----:B------:R-:W-:Y:S01]  /*92440*/  @P2 STG.E [R14.64], R195 ;  /* 0x000000c30e002986 */ /* 0x000fe2000c10190a */
[----:B------:R-:W-:Y:S02]  /*92450*/  ISETP.LT.AND P0, PT, R143, c[0x0][0x178], !P0 ;  /* 0x00005e008f007a0c */ /* 0x000fe40004701270 */
[----:B------:R-:W-:Y:S01]  /*92460*/  ISETP.LT.AND P2, PT, R223, c[0x0][0x178], !P5 ;  /* 0x00005e00df007a0c */ /* 0x000fe20006f41270 */
[----:B------:R1:W-:Y:S01]  /*92470*/  @P6 STG.E [R8.64], R211 ;  /* 0x000000d308006986 */ /* 0x0003e2000c10190a */
[----:B------:R-:W-:-:S02]  /*92480*/  IADD3 R19, R17, c[0x0][0x198], RZ ;  /* 0x0000660011137a10 */ /* 0x000fc40007ffe0ff */
[----:B------:R-:W-:Y:S01]  /*92490*/  ISETP.LT.AND P5, PT, R143, c[0x0][0x178], !P5 ;  /* 0x00005e008f007a0c */ /* 0x000fe20006fa1270 */
[----:B------:R-:W-:Y:S01]  /*924a0*/  IMAD.WIDE R10, R17, 0x4, R2 ;  /* 0x00000004110a7825 */ /* 0x000fe200078e0202 */
[----:B------:R-:W-:Y:S02]  /*924b0*/  ISETP.LT.AND P6, PT, R223, c[0x0][0x178], !P3 ;  /* 0x00005e00df007a0c */ /* 0x000fe40005fc1270 */
[----:B------:R-:W-:Y:S01]  /*924c0*/  IADD3 R21, R19, c[0x0][0x198], RZ ;  /* 0x0000660013157a10 */ /* 0x000fe20007ffe0ff */
[----:B------:R-:W-:Y:S01]  /*924d0*/  IMAD.WIDE R12, R17, 0x4, R244 ;  /* 0x00000004110c7825 */ /* 0x000fe200078e02f4 */
[----:B------:R2:W-:Y:S03]  /*924e0*/  @P4 STG.E [R10.64], R190 ;  /* 0x000000be0a004986 */ /* 0x0005e6000c10190a */
[C---:B------:R-:W-:Y:S01]  /*924f0*/  IMAD.WIDE R16, R19.reuse, 0x4, R2 ;  /* 0x0000000413107825 */ /* 0x040fe200078e0202 */
[----:B------:R-:W-:Y:S03]  /*92500*/  @P0 STG.E [R12.64], R206 ;  /* 0x000000ce0c000986 */ /* 0x000fe6000c10190a */
[----:B-1----:R-:W-:Y:S01]  /*92510*/  IMAD.WIDE R8, R19, 0x4, R244 ;  /* 0x0000000413087825 */ /* 0x002fe200078e02f4 */
[----:B------:R1:W-:Y:S01]  /*92520*/  @P2 STG.E [R16.64], R191 ;  /* 0x000000bf10002986 */ /* 0x0003e2000c10190a */
[----:B--2---:R-:W-:-:S02]  /*92530*/  ISETP.GE.AND P4, PT, R18, c[0x0][0x17c], PT ;  /* 0x00005f0012007a0c */ /* 0x004fc40003f86270 */
[----:B------:R-:W-:Y:S01]  /*92540*/  IMAD.WIDE R18, R21, 0x4, R2 ;  /* 0x0000000415127825 */ /* 0x000fe200078e0202 */
[----:B------:R-:W-:Y:S01]  /*92550*/  @P5 STG.E [R8.64], R207 ;  /* 0x000000cf08005986 */ /* 0x000fe2000c10190a */
[----:B------:R-:W-:-:S03]  /*92560*/  ISETP.LT.AND P2, PT, R223, c[0x0][0x178], !P1 ;  /* 0x00005e00df007a0c */ /* 0x000fc60004f41270 */
[----:B------:R2:W-:Y:S01]  /*92570*/  @P6 STG.E [R18.64], R186 ;  /* 0x000000ba12006986 */ /* 0x0005e2000c10190a */
[----:B------:R-:W-:-:S03]  /*92580*/  ISETP.LT.AND P6, PT, R143, c[0x0][0x178], !P1 ;  /* 0x00005e008f007a0c */ /* 0x000fc60004fc1270 */
[----:B------:R-:W1:Y:S01]  /*92590*/  S2R R232, SR_TID.X ;  /* 0x0000000000e87919 */ /* 0x000e620000002100 */
[----:B------:R-:W-:Y:S02]  /*925a0*/  ISETP.LT.AND P3, PT, R143, c[0x0][0x178], !P3 ;  /* 0x00005e008f007a0c */ /* 0x000fe40005f61270 */
[----:B------:R-:W-:Y:S01]  /*925b0*/  IADD3 R11, R21, c[0x0][0x198], RZ ;  /* 0x00006600150b7a10 */ /* 0x000fe20007ffe0ff */
[----:B------:R-:W-:Y:S01]  /*925c0*/  LDS.128 R12, [R252] ;  /* 0x00000000fc0c7984 */ /* 0x000fe20000000c00 */
[----:B----4-:R-:W-:-:S03]  /*925d0*/  ISETP.GE.AND P1, PT, R0, c[0x0][0x17c], PT ;  /* 0x00005f0000007a0c */ /* 0x010fc60003f26270 */
[----:B------:R-:W4:Y:S01]  /*925e0*/  LDL.LU R0, [R1+0x2864] ;  /* 0x0028640001007983 */ /* 0x000f220000300800 */
[C---:B-1----:R-:W-:Y:S01]  /*925f0*/  IMAD.SHL.U32 R233, R232.reuse, 0x100, RZ ;  /* 0x00000100e8e97824 */ /* 0x042fe200078e00ff */
[----:B------:R-:W-:Y:S02]  /*92600*/  LOP3.LUT R232, R232, 0x1f, RZ, 0xc0, !PT ;  /* 0x0000001fe8e87812 */ /* 0x000fe400078ec0ff */
[----:B------:R-:W-:Y:S02]  /*92610*/  ISETP.GE.AND P5, PT, R20, c[0x0][0x17c], PT ;  /* 0x00005f0014007a0c */ /* 0x000fe40003fa6270 */
[C---:B------:R-:W-:Y:S01]  /*92620*/  IADD3 R25, R11.reuse, c[0x0][0x198], RZ ;  /* 0x000066000b197a10 */ /* 0x040fe20007ffe0ff */
[----:B------:R-:W-:Y:S01]  /*92630*/  IMAD.WIDE R16, R11, 0x4, R2 ;  /* 0x000000040b107825 */ /* 0x000fe200078e0202 */
[----:B------:R-:W-:Y:S01]  /*92640*/  LOP3.LUT R233, R233, 0x600, RZ, 0xc0, !PT ;  /* 0x00000600e9e97812 */ /* 0x000fe200078ec0ff */
[----:B------:R-:W4:Y:S04]  /*92650*/  LDL.LU R32, [R1+0x285c] ;  /* 0x00285c0001207983 */ /* 0x000f280000300800 */
[----:B------:R-:W-:-:S02]  /*92660*/  IMAD R232, R232, 0x10, R233 ;  /* 0x00000010e8e87824 */ /* 0x000fc400078e02e9 */
[--C-:B------:R-:W-:Y:S01]  /*92670*/  IMAD.WIDE R20, R21, 0x4, R244.reuse ;  /* 0x0000000415147825 */ /* 0x100fe200078e02f4 */
[----:B------:R-:W-:Y:S01]  /*92680*/  ISETP.GE.AND P0, PT, R22, c[0x0][0x17c], PT ;  /* 0x00005f0016007a0c */ /* 0x000fe20003f06270 */
[----:B------:R-:W4:Y:S04]  /*92690*/  LDL.LU R30, [R1+0x284c] ;  /* 0x00284c00011e7983 */ /* 0x000f280000300800 */
[----:B------:R-:W1:Y:S04]  /*926a0*/  LDS.128 R4, [R232] ;  /* 0x00000000e8047984 */ /* 0x000e680000000c00 */
[----:B------:R3:W-:Y:S01]  /*926b0*/  @P3 STG.E [R20.64], R202 ;  /* 0x000000ca14003986 */ /* 0x0007e2000c10190a */
[----:B------:R-:W-:Y:S01]  /*926c0*/  ISETP.LT.AND P3, PT, R223, c[0x0][0x178], !P4 ;  /* 0x00005e00df007a0c */ /* 0x000fe20006761270 */
[----:B--2---:R-:W-:Y:S01]  /*926d0*/  IMAD.WIDE R18, R11, 0x4, R244 ;  /* 0x000000040b127825 */ /* 0x004fe200078e02f4 */
[----:B------:R-:W-:-:S03]  /*926e0*/  ISETP.LT.AND P4, PT, R143, c[0x0][0x178], !P4 ;  /* 0x00005e008f007a0c */ /* 0x000fc60006781270 */
[C---:B------:R-:W-:Y:S01]  /*926f0*/  IMAD.WIDE R22, R25.reuse, 0x4, R2 ;  /* 0x0000000419167825 */ /* 0x040fe200078e0202 */
[----:B------:R-:W-:Y:S01]  /*92700*/  @P2 STG.E [R16.64], R187 ;  /* 0x000000bb10002986 */ /* 0x000fe2000c10190a */
[----:B------:R-:W-:Y:S02]  /*92710*/  IADD3 R29, R25, c[0x0][0x198], RZ ;  /* 0x00006600191d7a10 */ /* 0x000fe40007ffe0ff */
[----:B------:R-:W-:Y:S01]  /*92720*/  ISETP.LT.AND P2, PT, R223, c[0x0][0x178], !P0 ;  /* 0x00005e00df007a0c */ /* 0x000fe20004741270 */
[----:B------:R-:W-:Y:S01]  /*92730*/  @P6 STG.E [R18.64], R203 ;  /* 0x000000cb12006986 */ /* 0x000fe2000c10190a */
[----:B------:R-:W-:Y:S01]  /*92740*/  ISETP.LT.AND P0, PT, R143, c[0x0][0x178], !P0 ;  /* 0x00005e008f007a0c */ /* 0x000fe20004701270 */
[--C-:B---3--:R-:W-:Y:S02]  /*92750*/  IMAD.WIDE R20, R25, 0x4, R244.reuse ;  /* 0x0000000419147825 */ /* 0x108fe400078e02f4 */
[----:B------:R2:W-:Y:S01]  /*92760*/  @P3 STG.E [R22.64], R144 ;  /* 0x0000009016003986 */ /* 0x0005e2000c10190a */
[----:B------:R-:W-:Y:S01]  /*92770*/  ISETP.LT.AND P3, PT, R223, c[0x0][0x178], !P5 ;  /* 0x00005e00df007a0c */ /* 0x000fe20006f61270 */
[C---:B------:R-:W-:Y:S01]  /*92780*/  IMAD.WIDE R26, R29.reuse, 0x4, R244 ;  /* 0x000000041d1a7825 */ /* 0x040fe200078e02f4 */
[----:B------:R-:W-:Y:S01]  /*92790*/  ISETP.GE.AND P6, PT, R24, c[0x0][0x17c], PT ;  /* 0x00005f0018007a0c */ /* 0x000fe20003fc6270 */
[----:B------:R-:W3:Y:S02]  /*927a0*/  LDS.128 R8, [R247] ;  /* 0x00000000f7087984 */ /* 0x000ee40000000c00 */
[C-C-:B------:R-:W-:Y:S01]  /*927b0*/  IMAD.WIDE R24, R29.reuse, 0x4, R2.reuse ;  /* 0x000000041d187825 */ /* 0x140fe200078e0202 */
[----:B------:R-:W-:Y:S01]  /*927c0*/  IADD3 R29, R29, c[0x0][0x198], RZ ;  /* 0x000066001d1d7a10 */ /* 0x000fe20007ffe0ff */
[----:B------:R-:W3:Y:S04]  /*927d0*/  LDS.128 R16, [R246] ;  /* 0x00000000f6107984 */ /* 0x000ee80000000c00 */
[----:B--2---:R-:W-:Y:S01]  /*927e0*/  IMAD.WIDE R22, R29, 0x4, R2 ;  /* 0x000000041d167825 */ /* 0x004fe200078e0202 */
[----:B-1----:R-:W-:Y:S01]  /*927f0*/  @P4 STG.E [R20.64], R4 ;  /* 0x0000000414004986 */ /* 0x002fe2000c10190a */
[----:B------:R-:W-:-:S03]  /*92800*/  ISETP.GE.AND P4, PT, R28, c[0x0][0x17c], PT ;  /* 0x00005f001c007a0c */ /* 0x000fc60003f86270 */
[----:B------:R-:W-:Y:S04]  /*92810*/  @P2 STG.E [R24.64], R145 ;  /* 0x0000009118002986 */ /* 0x000fe8000c10190a */
[----:B------:R1:W-:Y:S04]  /*92820*/  @P0 STG.E [R26.64], R5 ;  /* 0x000000051a000986 */ /* 0x0003e8000c10190a */
[----:B------:R-:W2:Y:S04]  /*92830*/  LDL.LU R28, [R1+0x2848] ;  /* 0x00284800011c7983 */ /* 0x000ea80000300800 */
[----:B------:R1:W-:Y:S01]  /*92840*/  @P3 STG.E [R22.64], R216 ;  /* 0x000000d816003986 */ /* 0x0003e2000c10190a */
[----:B----4-:R-:W-:-:S03]  /*92850*/  ISETP.GE.AND P3, PT, R0, c[0x0][0x17c], PT ;  /* 0x00005f0000007a0c */ /* 0x010fc60003f66270 */
[----:B------:R-:W4:Y:S01]  /*92860*/  LDL.LU R0, [R1+0x2840] ;  /* 0x0028400001007983 */ /* 0x000f220000300800 */
[----:B------:R-:W-:Y:S02]  /*92870*/  ISETP.LT.AND P5, PT, R143, c[0x0][0x178], !P5 ;  /* 0x00005e008f007a0c */ /* 0x000fe40006fa1270 */
[----:B------:R-:W-:Y:S02]  /*92880*/  ISETP.LT.AND P0, PT, R223, c[0x0][0x178], !P1 ;  /* 0x00005e00df007a0c */ /* 0x000fe40004f01270 */
[----:B------:R-:W-:Y:S02]  /*92890*/  ISETP.LT.AND P1, PT, R143, c[0x0][0x178], !P1 ;  /* 0x00005e008f007a0c */ /* 0x000fe40004f21270 */
[----:B------:R-:W-:Y:S02]  /*928a0*/  IADD3 R31, R29, c[0x0][0x198], RZ ;  /* 0x000066001d1f7a10 */ /* 0x000fe40007ffe0ff */
[----:B------:R-:W-:Y:S01]  /*928b0*/  ISETP.LT.AND P2, PT, R223, c[0x0][0x178], !P6 ;  /* 0x00005e00df007a0c */ /* 0x000fe20007741270 */
[----:B-1----:R-:W-:Y:S01]  /*928c0*/  IMAD.WIDE R4, R29, 0x4, R244 ;  /* 0x000000041d047825 */ /* 0x002fe200078e02f4 */
[----:B------:R-:W-:-:S03]  /*928d0*/  IADD3 R33, R31, c[0x0][0x198], RZ ;  /* 0x000066001f217a10 */ /* 0x000fc60007ffe0ff */
[C---:B------:R-:W-:Y:S01]  /*928e0*/  IMAD.WIDE R20, R31.reuse, 0x4, R2 ;  /* 0x000000041f147825 */ /* 0x040fe200078e0202 */
[----:B------:R1:W-:Y:S03]  /*928f0*/  @P5 STG.E [R4.64], R12 ;  /* 0x0000000c04005986 */ /* 0x0003e6000c10190a */
[----:B------:R-:W-:Y:S01]  /*92900*/  IMAD.WIDE R24, R31, 0x4, R244 ;  /* 0x000000041f187825 */ /* 0x000fe200078e02f4 */
[----:B------:R-:W-:Y:S03]  /*92910*/  @P0 STG.E [R20.64], R217 ;  /* 0x000000d914000986 */ /* 0x000fe6000c10190a */
[----:B------:R-:W-:Y:S01]  /*92920*/  IMAD.WIDE R26, R33, 0x4, R2 ;  /* 0x00000004211a7825 */ /* 0x000fe200078e0202 */
[----:B------:R-:W-:Y:S01]  /*92930*/  ISETP.LT.AND P6, PT, R143, c[0x0][0x178], !P6 ;  /* 0x00005e008f007a0c */ /* 0x000fe200077c1270 */
[----:B------:R1:W-:Y:S01]  /*92940*/  @P1 STG.E [R24.64], R13 ;  /* 0x0000000d18001986 */ /* 0x0003e2000c10190a */
[----:B------:R-:W-:Y:S01]  /*92950*/  ISETP.LT.AND P1, PT, R223, c[0x0][0x178], !P4 ;  /* 0x00005e00df007a0c */ /* 0x000fe20006721270 */
[----:B------:R-:W-:Y:S01]  /*92960*/  IMAD.WIDE R22, R33, 0x4, R244 ;  /* 0x0000000421167825 */ /* 0x000fe200078e02f4 */
[----:B------:R-:W-:Y:S01]  /*92970*/  ISETP.LT.AND P4, PT, R143, c[0x0][0x178], !P4 ;  /* 0x00005e008f007a0c */ /* 0x000fe20006781270 */
[----:B------:R-:W4:Y:S01]  /*92980*/  LDL.LU R31, [R1+0x2838] ;  /* 0x00283800011f7983 */ /* 0x000f220000300800 */
[----:B------:R-:W-:-:S02]  /*92990*/  IADD3 R33, R33, c[0x0][0x198], RZ ;  /* 0x0000660021217a10 */ /* 0x000fc40007ffe0ff */
[----:B------:R-:W-:Y:S01]  /*929a0*/  ISETP.GE.AND P0, PT, R30, c[0x0][0x17c], PT ;  /* 0x00005f001e007a0c */ /* 0x000fe20003f06270 */
[----:B------:R2:W-:Y:S01]  /*929b0*/  @P2 STG.E [R26.64], R220 ;  /* 0x000000dc1a002986 */ /* 0x0005e2000c10190a */
[----:B------:R-:W-:-:S03]  /*929c0*/  ISETP.LT.AND P2, PT, R223, c[0x0][0x178], !P3 ;  /* 0x00005e00df007a0c */ /* 0x000fc60005f41270 */
[----:B------:R-:W4:Y:S01]  /*929d0*/  LDL.LU R30, [R1+0x282c] ;  /* 0x00282c00011e7983 */ /* 0x000f220000300800 */
[C---:B------:R-:W-:Y:S01]  /*929e0*/  IADD3 R29, R33.reuse, c[0x0][0x198], RZ ;  /* 0x00006600211d7a10 */ /* 0x040fe20007ffe0ff */
[----:B-1----:R-:W-:-:S04]  /*929f0*/  IMAD.WIDE R4, R33, 0x4, R2 ;  /* 0x0000000421047825 */ /* 0x002fc800078e0202 */
[----:B------:R-:W-:Y:S01]  /*92a00*/  IMAD.WIDE R12, R33, 0x4, R244 ;  /* 0x00000004210c7825 */ /* 0x000fe200078e02f4 */
[----:B---3--:R1:W-:Y:S03]  /*92a10*/  @P6 STG.E [R22.64], R8 ;  /* 0x0000000816006986 */ /* 0x0083e6000c10190a */
[----:B------:R-:W-:Y:S01]  /*92a20*/  IMAD.WIDE R20, R29, 0x4, R2 ;  /* 0x000000041d147825 */ /* 0x000fe200078e0202 */
[----:B------:R3:W-:Y:S04]  /*92a30*/  @P1 STG.E [R4.64], R221 ;  /* 0x000000dd04001986 */ /* 0x0007e8000c10190a */
[----:B------:R1:W-:Y:S04]  /*92a40*/  @P4 STG.E [R12.64], R9 ;  /* 0x000000090c004986 */ /* 0x0003e8000c10190a */
[----:B------:R1:W-:Y:S01]  /*92a50*/  @P2 STG.E [R20.64], R224 ;  /* 0x000000e014002986 */ /* 0x0003e2000c10190a */
[----:B--2---:R-:W-:-:S03]  /*92a60*/  ISETP.GE.AND P1, PT, R28, c[0x0][0x17c], PT ;  /* 0x00005f001c007a0c */ /* 0x004fc60003f26270 */
[----:B------:R-:W2:Y:S04]  /*92a70*/  LDL.LU R28, [R1+0x2828] ;  /* 0x00282800011c7983 */ /* 0x000ea80000300800 */
[----:B------:R-:W2:Y:S01]  /*92a80*/  LDL.LU R26, [R1+0x281c] ;  /* 0x00281c00011a7983 */ /* 0x000ea20000300800 */
[----:B----4-:R-:W-:-:S03]  /*92a90*/  ISETP.GE.AND P2, PT, R0, c[0x0][0x17c], PT ;  /* 0x00005f0000007a0c */ /* 0x010fc60003f46270 */
[----:B------:R-:W4:Y:S01]  /*92aa0*/  LDL.LU R0, [R1+0x2f44] ;  /* 0x002f440001007983 */ /* 0x000f220000300800 */
[----:B------:R-:W-:Y:S02]  /*92ab0*/  ISETP.GE.AND P5, PT, R32, c[0x0][0x17c], PT ;  /* 0x00005f0020007a0c */ /* 0x000fe40003fa6270 */
[----:B------:R-:W-:Y:S02]  /*92ac0*/  ISETP.LT.AND P3, PT, R143, c[0x0][0x178], !P3 ;  /* 0x00005e008f007a0c */ /* 0x000fe40005f61270 */
[----:B------:R-:W-:Y:S02]  /*92ad0*/  ISETP.LT.AND P6, PT, R223, c[0x0][0x178], !P5 ;  /* 0x00005e00df007a0c */ /* 0x000fe40006fc1270 */
[C---:B------:R-:W-:Y:S01]  /*92ae0*/  IADD3 R27, R29.reuse, c[0x0][0x198], RZ ;  /* 0x000066001d1b7a10 */ /* 0x040fe20007ffe0ff */
[----:B-1----:R-:W-:Y:S01]  /*92af0*/  IMAD.WIDE R22, R29, 0x4, R244 ;  /* 0x000000041d167825 */ /* 0x002fe200078e02f4 */
[----:B------:R-:W-:-:S03]  /*92b00*/  ISETP.LT.AND P5, PT, R143, c[0x0][0x178], !P5 ;  /* 0x00005e008f007a0c */ /* 0x000fc60006fa1270 */
[----:B------:R-:W-:Y:S01]  /*92b10*/  IMAD.WIDE R24, R27, 0x4, R2 ;  /* 0x000000041b187825 */ /* 0x000fe200078e0202 */
[----:B------:R-:W-:Y:S02]  /*92b20*/  ISETP.LT.AND P4, PT, R223, c[0x0][0x178], !P0 ;  /* 0x00005e00df007a0c */ /* 0x000fe40004781270 */
[----:B------:R-:W-:Y:S01]  /*92b30*/  IADD3 R29, R27, c[0x0][0x198], RZ ;  /* 0x000066001b1d7a10 */ /* 0x000fe20007ffe0ff */
[----:B------:R1:W-:Y:S01]  /*92b40*/  @P3 STG.E [R22.64], R16 ;  /* 0x0000001016003986 */ /* 0x0003e2000c10190a */
[----:B------:R-:W-:Y:S02]  /*92b50*/  ISETP.LT.AND P0, PT, R143, c[0x0][0x178], !P0 ;  /* 0x00005e008f007a0c */ /* 0x000fe40004701270 */
[----:B------:R-:W-:Y:S01]  /*92b60*/  ISETP.LT.AND P3, PT, R223, c[0x0][0x178], !P1 ;  /* 0x00005e00df007a0c */ /* 0x000fe20004f61270 */
[----:B------:R-:W-:Y:S01]  /*92b70*/  @P6 STG.E [R24.64], R225 ;  /* 0x000000e118006986 */ /* 0x000fe2000c10190a */
[----:B---3--:R-:W-:Y:S01]  /*92b80*/  IMAD.WIDE R4, R27, 0x4, R244 ;  /* 0x000000041b047825 */ /* 0x008fe200078e02f4 */
[----:B------:R-:W-:-:S02]  /*92b90*/  ISETP.LT.AND P6, PT, R143, c[0x0][0x178], !P1 ;  /* 0x00005e008f007a0c */ /* 0x000fc40004fc1270 */
[C---:B------:R-:W-:Y:S01]  /*92ba0*/  IADD3 R27, R29.reuse, c[0x0][0x198], RZ ;  /* 0x000066001d1b7a10 */ /* 0x040fe20007ffe0ff */
[----:B------:R-:W-:Y:S01]  /*92bb0*/  IMAD.WIDE R8, R29, 0x4, R2 ;  /* 0x000000041d087825 */ /* 0x000fe200078e0202 */
[----:B------:R-:W-:-:S03]  /*92bc0*/  ISETP.GE.AND P1, PT, R31, c[0x0][0x17c], PT ;  /* 0x00005f001f007a0c */ /* 0x000fc60003f26270 */
[----:B------:R-:W-:Y:S01]  /*92bd0*/  IMAD.WIDE R12, R29, 0x4, R244 ;  /* 0x000000041d0c7825 */ /* 0x000fe200078e02f4 */
[----:B------:R3:W-:Y:S03]  /*92be0*/  @P5 STG.E [R4.64], R17 ;  /* 0x0000001104005986 */ /* 0x0007e6000c10190a */
[----:B------:R-:W-:Y:S01]  /*92bf0*/  IMAD.WIDE R20, R27, 0x4, R2 ;  /* 0x000000041b147825 */ /* 0x000fe200078e0202 */
[----:B------:R3:W-:Y:S01]  /*92c00*/  @P4 STG.E [R8.64], R146 ;  /* 0x0000009208004986 */ /* 0x0007e2000c10190a */
[----:B------:R-:W-:Y:S02]  /*92c10*/  ISETP.LT.AND P5, PT, R223, c[0x0][0x178], !P2 ;  /* 0x00005e00df007a0c */ /* 0x000fe400057a1270 */
[C---:B-1----:R-:W-:Y:S01]  /*92c20*/  IMAD.WIDE R22, R27.reuse, 0x4, R244 ;  /* 0x000000041b167825 */ /* 0x042fe200078e02f4 */
[----:B------:R-:W-:Y:S01]  /*92c30*/  IADD3 R27, R27, c[0x0][0x198], RZ ;  /* 0x000066001b1b7a10 */ /* 0x000fe20007ffe0ff */
[----:B------:R-:W-:Y:S01]  /*92c40*/  @P0 STG.E [R12.64], R6 ;  /* 0x000000060c000986 */ /* 0x000fe2000c10190a */
[----:B------:R-:W-:-:S02]  /*92c50*/  ISETP.GE.AND P4, PT, R30, c[0x0][0x17c], PT ;  /* 0x00005f001e007a0c */ /* 0x000fc40003f86270 */
[----:B------:R-:W-:Y:S01]  /*92c60*/  ISETP.LT.AND P2, PT, R143, c[0x0][0x178], !P2 ;  /* 0x00005e008f007a0c */ /* 0x000fe20005741270 */
[----:B------:R-:W-:Y:S01]  /*92c70*/  @P3 STG.E [R20.64], R147 ;  /* 0x0000009314003986 */ /* 0x000fe2000c10190a */
[----:B------:R-:W-:Y:S02]  /*92c80*/  ISETP.LT.AND P3, PT, R223, c[0x0][0x178], !P1 ;  /* 0x00005e00df007a0c */ /* 0x000fe40004f61270 */
[----:B------:R-:W-:Y:S01]  /*92c90*/  ISETP.LT.AND P1, PT, R143, c[0x0][0x178], !P1 ;  /* 0x00005e008f007a0c */ /* 0x000fe20004f21270 */
[----:B------:R1:W-:Y:S01]  /*92ca0*/  @P6 STG.E [R22.64], R7 ;  /* 0x0000000716006986 */ /* 0x0003e2000c10190a */
[----:B---3--:R-:W-:Y:S02]  /*92cb0*/  IADD3 R17, R27, c[0x0][0x198], RZ ;  /* 0x000066001b117a10 */ /* 0x008fe40007ffe0ff */
[----:B------:R-:W-:Y:S01]  /*92cc0*/  ISETP.LT.AND P6, PT, R223, c[0x0][0x178], !P4 ;  /* 0x00005e00df007a0c */ /* 0x000fe200067c1270 */
[----:B------:R-:W-:Y:S01]  /*92cd0*/  IMAD.WIDE R4, R27, 0x4, R2 ;  /* 0x000000041b047825 */ /* 0x000fe200078e0202 */
[----:B------:R-:W-:-:S03]  /*92ce0*/  IADD3 R25, R17, c[0x0][0x198], RZ ;  /* 0x0000660011197a10 */ /* 0x000fc60007ffe0ff */
[----:B------:R-:W-:Y:S01]  /*92cf0*/  IMAD.WIDE R8, R27, 0x4, R244 ;  /* 0x000000041b087825 */ /* 0x000fe200078e02f4 */
[----:B------:R3:W-:Y:S03]  /*92d00*/  @P5 STG.E [R4.64], R218 ;  /* 0x000000da04005986 */ /* 0x0007e6000c10190a */
[C---:B-1----:R-:W-:Y:S01]  /*92d10*/  IMAD.WIDE R6, R17.reuse, 0x4, R2 ;  /* 0x0000000411067825 */ /* 0x042fe200078e0202 */
[----:B------:R-:W-:Y:S03]  /*92d20*/  @P2 STG.E [R8.64], R14 ;  /* 0x0000000e08002986 */ /* 0x000fe6000c10190a */
[----:B------:R-:W-:Y:S01]  /*92d30*/  IMAD.WIDE R12, R17, 0x4, R244 ;  /* 0x00000004110c7825 */ /* 0x000fe200078e02f4 */
[----:B------:R-:W-:Y:S03]  /*92d40*/  @P3 STG.E [R6.64], R219 ;  /* 0x000000db06003986 */ /* 0x000fe6000c10190a */
[----:B------:R-:W-:Y:S01]  /*92d50*/  IMAD.WIDE R16, R25, 0x4, R2 ;  /* 0x0000000419107825 */ /* 0x000fe200078e0202 */
[----:B------:R-:W-:Y:S01]  /*92d60*/  @P1 STG.E [R12.64], R15 ;  /* 0x0000000f0c001986 */ /* 0x000fe2000c10190a */
[----:B--2---:R-:W-:-:S03]  /*92d70*/  ISETP.GE.AND P0, PT, R28, c[0x0][0x17c], PT ;  /* 0x00005f001c007a0c */ /* 0x004fc60003f06270 */
[----:B------:R1:W-:Y:S01]  /*92d80*/  @P6 STG.E [R16.64], R222 ;  /* 0x000000de10006986 */ /* 0x0003e2000c10190a */
[----:B------:R-:W-:Y:S02]  /*92d90*/  ISETP.GE.AND P5, PT, R26, c[0x0][0x17c], PT ;  /* 0x00005f001a007a0c */ /* 0x000fe40003fa6270 */
[C---:B------:R-:W-:Y:S02]  /*92da0*/  ISETP.LT.AND P6, PT, R223.reuse, c[0x0][0x178], !P0 ;  /* 0x00005e00df007a0c */ /* 0x040fe400047c1270 */
[----:B------:R-:W-:Y:S02]  /*92db0*/  ISETP.LT.AND P3, PT, R223, c[0x0][0x178], !P5 ;  /* 0x00005e00df007a0c */ /* 0x000fe40006f61270 */
[----:B----4-:R-:W-:-:S04]  /*92dc0*/  ISETP.GE.AND P2, PT, R0, c[0x0][0x17c], PT ;  /* 0x00005f0000007a0c */ /* 0x010fc80003f46270 */
[----:B------:R-:W-:Y:S02]  /*92dd0*/  ISETP.LT.AND P1, PT, R223, c[0x0][0x178], !P2 ;  /* 0x00005e00df007a0c */ /* 0x000fe40005721270 */
[----:B------:R-:W2:Y:S01]  /*92de0*/  LDL.LU R223, [R1+0x2f48] ;  /* 0x002f480001df7983 */ /* 0x000ea20000300800 */
[----:B------:R-:W-:Y:S02]  /*92df0*/  IADD3 R21, R25, c[0x0][0x198], RZ ;  /* 0x0000660019157a10 */ /* 0x000fe40007ffe0ff */
[C---:B------:R-:W-:Y:S02]  /*92e00*/  ISETP.LT.AND P4, PT, R143.reuse, c[0x0][0x178], !P4 ;  /* 0x00005e008f007a0c */ /* 0x040fe40006781270 */
[----:B------:R-:W-:Y:S02]  /*92e10*/  ISETP.LT.AND P0, PT, R143, c[0x0][0x178], !P0 ;  /* 0x00005e008f007a0c */ /* 0x000fe40004701270 */
[----:B------:R-:W-:Y:S02]  /*92e20*/  IADD3 R23, R21, c[0x0][0x198], RZ ;  /* 0x0000660015177a10 */ /* 0x000fe40007ffe0ff */
[----:B------:R-:W-:-:S02]  /*92e30*/  ISETP.LT.AND P5, PT, R143, c[0x0][0x178], !P5 ;  /* 0x00005e008f007a0c */ /* 0x000fc40006fa1270 */
[----:B------:R-:W-:Y:S01]  /*92e40*/  ISETP.LT.AND P2, PT, R143, c[0x0][0x178], !P2 ;  /* 0x00005e008f007a0c */ /* 0x000fe20005741270 */
[----:B---3--:R-:W-:Y:S01]  /*92e50*/  IMAD.WIDE R4, R25, 0x4, R244 ;  /* 0x0000000419047825 */ /* 0x008fe200078e02f4 */
[----:B-1----:R-:W-:-:S03]  /*92e60*/  IADD3 R17, R23, c[0x0][0x198], RZ ;  /* 0x0000660017117a10 */ /* 0x002fc60007ffe0ff */
[C---:B------:R-:W-:Y:S01]  /*92e70*/  IMAD.WIDE R6, R21.reuse, 0x4, R2 ;  /* 0x0000000415067825 */ /* 0x040fe200078e0202 */
[----:B------:R1:W-:Y:S03]  /*92e80*/  @P4 STG.E [R4.64], R10 ;  /* 0x0000000a04004986 */ /* 0x0003e6000c10190a */
[----:B------:R-:W-:-:S04]  /*92e90*/  IMAD.WIDE R8, R21, 0x4, R244 ;  /* 0x0000000415087825 */ /* 0x000fc800078e02f4 */
[----:B------:R-:W-:-:S04]  /*92ea0*/  IMAD.WIDE R12, R23, 0x4, R2 ;  /* 0x00000004170c7825 */ /* 0x000fc800078e0202 */
[----:B------:R-:W-:-:S04]  /*92eb0*/  IMAD.WIDE R14, R23, 0x4, R244 ;  /* 0x00000004170e7825 */ /* 0x000fc800078e02f4 */
[----:B------:R-:W-:-:S04]  /*92ec0*/  IMAD.WIDE R2, R17, 0x4, R2 ;  /* 0x0000000411027825 */ /* 0x000fc800078e0202 */
[----:B------:R-:W-:Y:S01]  /*92ed0*/  IMAD.WIDE R244, R17, 0x4, R244 ;  /* 0x0000000411f47825 */ /* 0x000fe200078e02f4 */
[----:B--2---:R1:W-:Y:S04]  /*92ee0*/  @P6 STG.E [R6.64], R223 ;  /* 0x000000df06006986 */ /* 0x0043e8000c10190a */
[----:B------:R1:W-:Y:S04]  /*92ef0*/  @P0 STG.E [R8.64], R11 ;  /* 0x0000000b08000986 */ /* 0x0003e8000c10190a */
[----:B------:R1:W-:Y:S04]  /*92f00*/  @P3 STG.E [R12.64], R226 ;  /* 0x000000e20c003986 */ /* 0x0003e8000c10190a */
[----:B------:R1:W-:Y:S04]  /*92f10*/  @P5 STG.E [R14.64], R18 ;  /* 0x000000120e005986 */ /* 0x0003e8000c10190a */
[----:B------:R1:W-:Y:S01]  /*92f20*/  @P1 STG.E [R2.64], R227 ;  /* 0x000000e302001986 */ /* 0x0003e2000c10190a */
[----:B------:R-:W-:Y:S05]  /*92f30*/  @!P2 EXIT ;  /* 0x000000000000a94d */ /* 0x000fea0003800000 */
[----:B------:R-:W-:Y:S01]  /*92f40*/  STG.E [R244.64], R19 ;  /* 0x00000013f4007986 */ /* 0x000fe2000c10190a */
[----:B------:R-:W-:Y:S05]  /*92f50*/  EXIT ;  /* 0x000000000000794d */ /* 0x000fea0003800000 */
.L_x_2:
[----:B------:R-:W-:-:S00]  /*92f60*/  BRA `(.L_x_2) ;  /* 0xfffffff000007947 */ /* 0x000fc0000383ffff */
[----:B------:R-:W-:-:S00]  /*92f70*/  NOP ;  /* 0x0000000000007918 */ /* 0x000fc00000000000 */
        /* <DEDUP_REMOVED lines=8> */
.L_x_3:


//--------------------- .nv.shared.matmul_kernel  --------------------------
	.section	.nv.shared.matmul_kernel,"aw",@nobits
	.sectionflags	@""
	.align	16
